def matmul_kernel(
    a_ptr,
    b_ptr,
    c_ptr,
    M,
    N,
    K,
    stride_am,
    stride_ak,
    stride_bk,
    stride_bn,
    stride_cm,
    stride_cn,
    BLOCK_M: tl.constexpr,
    BLOCK_N: tl.constexpr,
    BLOCK_K: tl.constexpr,
    GROUP_M: tl.constexpr,
):
    pid = tl.program_id(axis=0)
    num_pid_m = tl.cdiv(M, BLOCK_M)
    num_pid_n = tl.cdiv(N, BLOCK_N)
    num_pid_in_group = GROUP_M * num_pid_n
    group_id = pid // num_pid_in_group
    first_pid_m = group_id * GROUP_M
    group_size_m = min(num_pid_m - first_pid_m, GROUP_M)
    pid_m = first_pid_m + ((pid % num_pid_in_group) % group_size_m)
    pid_n = (pid % num_pid_in_group) // group_size_m

    offs_am = (pid_m * BLOCK_M + tl.arange(0, BLOCK_M)) % M
    offs_bn = (pid_n * BLOCK_N + tl.arange(0, BLOCK_N)) % N
    offs_k = tl.arange(0, BLOCK_K)
    a_ptrs = a_ptr + offs_am[:, None] * stride_am + offs_k[None, :] * stride_ak
    b_ptrs = b_ptr + offs_k[:, None] * stride_bk + offs_bn[None, :] * stride_bn

    acc = tl.zeros((BLOCK_M, BLOCK_N), dtype=tl.float32)
    for kk in range(0, tl.cdiv(K, BLOCK_K)):
        a = tl.load(a_ptrs, mask=offs_k[None, :] < K - kk * BLOCK_K, other=0.0)
        b = tl.load(b_ptrs, mask=offs_k[:, None] < K - kk * BLOCK_K, other=0.0)
        acc = tl.dot(a, b, acc)
        a_ptrs += BLOCK_K * stride_ak
        b_ptrs += BLOCK_K * stride_bk

    c = acc.to(c_ptr.dtype.element_ty)
    offs_cm = pid_m * BLOCK_M + tl.arange(0, BLOCK_M)
    offs_cn = pid_n * BLOCK_N + tl.arange(0, BLOCK_N)
    c_ptrs = c_ptr + offs_cm[:, None] * stride_cm + offs_cn[None, :] * stride_cn
    mask = (offs_cm[:, None] < M) & (offs_cn[None, :] < N)
    tl.store(c_ptrs, c, mask=mask)

# config = {"BLOCK_K": 256, "BLOCK_M": 64, "BLOCK_N": 512, "GROUP_M": 8, "arch": "sm_90", "dtype": "fp8e4m3", "num_ctas": 1, "num_stages": 3, "num_warps": 4}
# arch = sm_90


// ===== COMPILED SASS (sm_90a) =====

	.target	sm_90a

	.elftype	@"ET_EXEC"


//--------------------- .note.nv.tkinfo           --------------------------
	.section	.note.nv.tkinfo,"",@"SHT_NOTE"
	.sectionflags	@"SHF_NOTE_NV_TKINFO"
	.tkinfo
        /*0018*/ 	.word	0x00000002
        /*0030*/ 	.string	""
        /*0030*/ 	.string	"ptxas"
        /*0030*/ 	.string	"Cuda compilation tools, release 13.0, V13.0.88"
        /*0030*/ 	.string	"Build cuda_13.0.r13.0/compiler.36424714_0"
        /*0030*/ 	.string	"-v  -suppress-debug-info  -lineinfo  -arch sm_90a "



//--------------------- .note.nv.cuinfo           --------------------------
	.section	.note.nv.cuinfo,"",@"SHT_NOTE"
	.sectionflags	@"SHF_NOTE_NV_CUINFO"
        /*0018*/ 	.short	0x0002
        /*001a*/ 	.short	0x005a
        /*001c*/ 	.short	0x0082
	.zero		2


//--------------------- .nv.info                  --------------------------
	.section	.nv.info,"",@"SHT_CUDA_INFO"
	.align	4


	//----- nvinfo : EIATTR_REGCOUNT
	.align		4
        /*0000*/ 	.byte	0x04, 0x2f
        /*0002*/ 	.short	(.L_1 - .L_0)
	.align		4
.L_0:
        /*0004*/ 	.word	index@(matmul_kernel)
        /*0008*/ 	.word	0x000000ff


	//----- nvinfo : EIATTR_FRAME_SIZE
	.align		4
.L_1:
        /*000c*/ 	.byte	0x04, 0x11
        /*000e*/ 	.short	(.L_3 - .L_2)
	.align		4
.L_2:
        /*0010*/ 	.word	index@(matmul_kernel)
        /*0014*/ 	.word	0x00004418


	//----- nvinfo : EIATTR_MIN_STACK_SIZE
	.align		4
.L_3:
        /*0018*/ 	.byte	0x04, 0x12
        /*001a*/ 	.short	(.L_5 - .L_4)
	.align		4
.L_4:
        /*001c*/ 	.word	index@(matmul_kernel)
        /*0020*/ 	.word	0x00004418
.L_5:


//--------------------- .nv.compat                --------------------------
	.section	.nv.compat,"",@"SHT_CUDA_COMPAT_INFO"
	.align	4
        /*0000*/ 	.byte	0x02, 0x09, 0x01, 0x00, 0x02, 0x02, 0x04, 0x00, 0x02, 0x05, 0x05, 0x00, 0x03, 0x07, 0x01, 0x01
        /*0010*/ 	.byte	0x02, 0x03, 0x00, 0x00, 0x02, 0x06, 0x01, 0x00, 0x04, 0x0b, 0x08, 0x00, 0x00, 0x00, 0x00, 0x00
        /*0020*/ 	.byte	0x00, 0x00, 0x00, 0x00


//--------------------- .nv.info.matmul_kernel    --------------------------
	.section	.nv.info.matmul_kernel,"",@"SHT_CUDA_INFO"
	.sectionflags	@""
	.align	4


	//----- nvinfo : EIATTR_CUDA_API_VERSION
	.align		4
        /*0000*/ 	.byte	0x04, 0x37
        /*0002*/ 	.short	(.L_7 - .L_6)
.L_6:
        /*0004*/ 	.word	0x00000082


	//----- nvinfo : EIATTR_KPARAM_INFO
	.align		4
.L_7:
        /*0008*/ 	.byte	0x04, 0x17
        /*000a*/ 	.short	(.L_9 - .L_8)
.L_8:
        /*000c*/ 	.word	0x00000000
        /*0010*/ 	.short	0x000d
        /*0012*/ 	.short	0x0048
        /*0014*/ 	.byte	0x00, 0xf4, 0x21, 0x00


	//----- nvinfo : EIATTR_KPARAM_INFO
	.align		4
.L_9:
        /*0018*/ 	.byte	0x04, 0x17
        /*001a*/ 	.short	(.L_11 - .L_10)
.L_10:
        /*001c*/ 	.word	0x00000000
        /*0020*/ 	.short	0x000c
        /*0022*/ 	.short	0x0040
        /*0024*/ 	.byte	0x00, 0xf4, 0x21, 0x00


	//----- nvinfo : EIATTR_KPARAM_INFO
	.align		4
.L_11:
        /*0028*/ 	.byte	0x04, 0x17
        /*002a*/ 	.short	(.L_13 - .L_12)
.L_12:
        /*002c*/ 	.word	0x00000000
        /*0030*/ 	.short	0x000b
        /*0032*/ 	.short	0x0038
        /*0034*/ 	.byte	0x00, 0xf0, 0x11, 0x00


	//----- nvinfo : EIATTR_KPARAM_INFO
	.align		4
.L_13:
        /*0038*/ 	.byte	0x04, 0x17
        /*003a*/ 	.short	(.L_15 - .L_14)
.L_14:
        /*003c*/ 	.word	0x00000000
        /*0040*/ 	.short	0x000a
        /*0042*/ 	.short	0x0034
        /*0044*/ 	.byte	0x00, 0xf0, 0x11, 0x00


	//----- nvinfo : EIATTR_KPARAM_INFO
	.align		4
.L_15:
        /*0048*/ 	.byte	0x04, 0x17
        /*004a*/ 	.short	(.L_17 - .L_16)
.L_16:
        /*004c*/ 	.word	0x00000000
        /*0050*/ 	.short	0x0009
        /*0052*/ 	.short	0x0030
        /*0054*/ 	.byte	0x00, 0xf0, 0x11, 0x00


	//----- nvinfo : EIATTR_KPARAM_INFO
	.align		4
.L_17:
        /*0058*/ 	.byte	0x04, 0x17
        /*005a*/ 	.short	(.L_19 - .L_18)
.L_18:
        /*005c*/ 	.word	0x00000000
        /*0060*/ 	.short	0x0008
        /*0062*/ 	.short	0x002c
        /*0064*/ 	.byte	0x00, 0xf0, 0x11, 0x00


	//----- nvinfo : EIATTR_KPARAM_INFO
	.align		4
.L_19:
        /*0068*/ 	.byte	0x04, 0x17
        /*006a*/ 	.short	(.L_21 - .L_20)
.L_20:
        /*006c*/ 	.word	0x00000000
        /*0070*/ 	.short	0x0007
        /*0072*/ 	.short	0x0028
        /*0074*/ 	.byte	0x00, 0xf0, 0x11, 0x00


	//----- nvinfo : EIATTR_KPARAM_INFO
	.align		4
.L_21:
        /*0078*/ 	.byte	0x04, 0x17
        /*007a*/ 	.short	(.L_23 - .L_22)
.L_22:
        /*007c*/ 	.word	0x00000000
        /*0080*/ 	.short	0x0006
        /*0082*/ 	.short	0x0024
        /*0084*/ 	.byte	0x00, 0xf0, 0x11, 0x00


	//----- nvinfo : EIATTR_KPARAM_INFO
	.align		4
.L_23:
        /*0088*/ 	.byte	0x04, 0x17
        /*008a*/ 	.short	(.L_25 - .L_24)
.L_24:
        /*008c*/ 	.word	0x00000000
        /*0090*/ 	.short	0x0005
        /*0092*/ 	.short	0x0020
        /*0094*/ 	.byte	0x00, 0xf0, 0x11, 0x00


	//----- nvinfo : EIATTR_KPARAM_INFO
	.align		4
.L_25:
        /*0098*/ 	.byte	0x04, 0x17
        /*009a*/ 	.short	(.L_27 - .L_26)
.L_26:
        /*009c*/ 	.word	0x00000000
        /*00a0*/ 	.short	0x0004
        /*00a2*/ 	.short	0x001c
        /*00a4*/ 	.byte	0x00, 0xf0, 0x11, 0x00


	//----- nvinfo : EIATTR_KPARAM_INFO
	.align		4
.L_27:
        /*00a8*/ 	.byte	0x04, 0x17
        /*00aa*/ 	.short	(.L_29 - .L_28)
.L_28:
        /*00ac*/ 	.word	0x00000000
        /*00b0*/ 	.short	0x0003
        /*00b2*/ 	.short	0x0018
        /*00b4*/ 	.byte	0x00, 0xf0, 0x11, 0x00


	//----- nvinfo : EIATTR_KPARAM_INFO
	.align		4
.L_29:
        /*00b8*/ 	.byte	0x04, 0x17
        /*00ba*/ 	.short	(.L_31 - .L_30)
.L_30:
        /*00bc*/ 	.word	0x00000000
        /*00c0*/ 	.short	0x0002
        /*00c2*/ 	.short	0x0010
        /*00c4*/ 	.byte	0x00, 0xf4, 0x21, 0x00


	//----- nvinfo : EIATTR_KPARAM_INFO
	.align		4
.L_31:
        /*00c8*/ 	.byte	0x04, 0x17
        /*00ca*/ 	.short	(.L_33 - .L_32)
.L_32:
        /*00cc*/ 	.word	0x00000000
        /*00d0*/ 	.short	0x0001
        /*00d2*/ 	.short	0x0008
        /*00d4*/ 	.byte	0x00, 0xf4, 0x21, 0x00


	//----- nvinfo : EIATTR_KPARAM_INFO
	.align		4
.L_33:
        /*00d8*/ 	.byte	0x04, 0x17
        /*00da*/ 	.short	(.L_35 - .L_34)
.L_34:
        /*00dc*/ 	.word	0x00000000
        /*00e0*/ 	.short	0x0000
        /*00e2*/ 	.short	0x0000
        /*00e4*/ 	.byte	0x00, 0xf4, 0x21, 0x00


	//----- nvinfo : EIATTR_SPARSE_MMA_MASK
	.align		4
.L_35:
        /*00e8*/ 	.byte	0x03, 0x50
        /*00ea*/ 	.short	0x0000


	//----- nvinfo : EIATTR_MAXREG_COUNT
	.align		4
        /*00ec*/ 	.byte	0x03, 0x1b
        /*00ee*/ 	.short	0x00ff


	//----- nvinfo : EIATTR_NUM_BARRIERS
	.align		4
        /*00f0*/ 	.byte	0x02, 0x4c
        /*00f2*/ 	.byte	0x01
	.zero		1


	//----- nvinfo : EIATTR_ANNOTATIONS
	.align		4
        /*00f4*/ 	.byte	0x04, 0x55
        /*00f6*/ 	.short	(.L_37 - .L_36)


	//   ....[0]....
.L_36:
        /*00f8*/ 	.word	0x00000001
        /*00fc*/ 	.byte	0x20, 0x07, 0x00, 0x00, 0x01, 0x00, 0x00, 0x00, 0x50, 0x0c, 0x00, 0x00, 0x01, 0x00, 0x00, 0x00
        /* <DEDUP_REMOVED lines=4058> */
        /*feac*/ 	.byte	0x80, 0x35, 0x05, 0x00, 0x01, 0x00, 0x00, 0x00, 0x90, 0x35, 0x05, 0x00


	//----- nvinfo : EIATTR_MERCURY_ISA_VERSION
	.align		4
.L_37:
        /*feb8*/ 	.byte	0x03, 0x5f
        /*feba*/ 	.short	0x0101


	//----- nvinfo : EIATTR_EXIT_INSTR_OFFSETS
	.align		4
        /*febc*/ 	.byte	0x04, 0x1c
        /*febe*/ 	.short	(.L_39 - .L_38)


	//   ....[0]....
.L_38:
        /*fec0*/ 	.word	0x000998e0


	//   ....[1]....
        /*fec4*/ 	.word	0x00099900


	//----- nvinfo : EIATTR_REQNTID
	.align		4
.L_39:
        /*fec8*/ 	.byte	0x04, 0x10
        /*feca*/ 	.short	(.L_41 - .L_40)
.L_40:
        /*fecc*/ 	.word	0x00000080
        /*fed0*/ 	.word	0x00000001
        /*fed4*/ 	.word	0x00000001


	//----- nvinfo : EIATTR_CBANK_PARAM_SIZE
	.align		4
.L_41:
        /*fed8*/ 	.byte	0x03, 0x19
        /*feda*/ 	.short	0x0050


	//----- nvinfo : EIATTR_PARAM_CBANK
	.align		4
        /*fedc*/ 	.byte	0x04, 0x0a
        /*fede*/ 	.short	(.L_43 - .L_42)
	.align		4
.L_42:
        /*fee0*/ 	.word	index@(.nv.constant0.matmul_kernel)
        /*fee4*/ 	.short	0x0210
        /*fee6*/ 	.short	0x0050


	//----- nvinfo : EIATTR_SW_WAR
	.align		4
.L_43:
        /*fee8*/ 	.byte	0x04, 0x36
        /*feea*/ 	.short	(.L_45 - .L_44)
.L_44:
        /*feec*/ 	.word	0x00000008
.L_45:


//--------------------- .nv.callgraph             --------------------------
	.section	.nv.callgraph,"",@"SHT_CUDA_CALLGRAPH"
	.align	4
	.sectionentsize	8
	.align		4
        /*0000*/ 	.word	0x00000000
	.align		4
        /*0004*/ 	.word	0xffffffff
	.align		4
        /*0008*/ 	.word	0x00000000
	.align		4
        /*000c*/ 	.word	0xfffffffe
	.align		4
        /*0010*/ 	.word	0x00000000
	.align		4
        /*0014*/ 	.word	0xfffffffd
	.align		4
        /*0018*/ 	.word	0x00000000
	.align		4
        /*001c*/ 	.word	0xfffffffc


//--------------------- .text.matmul_kernel       --------------------------
	.section	.text.matmul_kernel,"ax",@progbits
	.align	128
        .global         matmul_kernel
        .type           matmul_kernel,@function
        .size           matmul_kernel,(.L_x_4 - matmul_kernel)
        .other          matmul_kernel,@"STO_CUDA_ENTRY STV_DEFAULT"
matmul_kernel:
.text.matmul_kernel:
[----:B------:R-:W0:Y:S08]  /*0000*/  LDC R1, c[0x0][0x28] ;  /* 0x00000a00ff017b82 */ /* 0x000e300000000800 */
[----:B------:R-:W1:Y:S01]  /*0010*/  LDC.64 R124, c[0x0][0x228] ;  /* 0x00008a00ff7c7b82 */ /* 0x000e620000000a00 */
[----:B------:R-:W2:Y:S01]  /*0020*/  S2R R5, SR_CTAID.X ;  /* 0x0000000000057919 */ /* 0x000ea20000002500 */
[----:B0-----:R-:W-:Y:S01]  /*0030*/  VIADD R1, R1, 0xffffbbe8 ;  /* 0xffffbbe801017836 */ /* 0x001fe20000000000 */
[----:B------:R-:W-:Y:S01]  /*0040*/  UMOV UR61, 0x400 ;  /* 0x00000400003d7882 */ /* 0x000fe20000000000 */
[----:B------:R-:W-:Y:S01]  /*0050*/  ULDC.64 UR6, c[0x0][0x208] ;  /* 0x0000820000067ab9 */ /* 0x000fe20000000a00 */
[----:B------:R-:W0:Y:S03]  /*0060*/  S2R R12, SR_TID.X ;  /* 0x00000000000c7919 */ /* 0x000e260000002100 */
[----:B------:R-:W3:Y:S08]  /*0070*/  LDC R250, c[0x0][0x230] ;  /* 0x00008c00fffa7b82 */ /* 0x000ef00000000800 */
[----:B------:R-:W4:Y:S01]  /*0080*/  S2UR UR4, SR_CgaCtaId ;  /* 0x00000000000479c3 */ /* 0x000f220000008800 */
[----:B-1----:R-:W-:-:S05]  /*0090*/  VIADD R0, R125, 0x1ff ;  /* 0x000001ff7d007836 */ /* 0x002fca0000000000 */
[----:B------:R-:W-:Y:S01]  /*00a0*/  SHF.R.S32.HI R3, RZ, 0x1f, R0 ;  /* 0x0000001fff037819 */ /* 0x000fe20000011400 */
[----:B---3--:R-:W-:-:S03]  /*00b0*/  VIADD R250, R250, 0xff ;  /* 0x000000fffafa7836 */ /* 0x008fc60000000000 */
[----:B------:R-:W-:Y:S02]  /*00c0*/  LEA.HI R3, R3, R0, RZ, 0x9 ;  /* 0x0000000003037211 */ /* 0x000fe400078f48ff */
[----:B--2---:R-:W-:Y:S02]  /*00d0*/  IABS R8, R5 ;  /* 0x0000000500087213 */ /* 0x004fe40000000000 */
[----:B------:R-:W-:Y:S02]  /*00e0*/  SHF.R.S32.HI R3, RZ, 0x9, R3 ;  /* 0x00000009ff037819 */ /* 0x000fe40000011403 */
[----:B0-----:R-:W-:Y:S01]  /*00f0*/  SHF.R.U32.HI R123, RZ, 0x6, R12 ;  /* 0x00000006ff7b7819 */ /* 0x001fe2000001160c */
[----:B----4-:R-:W-:Y:S01]  /*0100*/  ULEA UR61, UR4, UR61, 0x18 ;  /* 0x0000003d043d7291 */ /* 0x010fe2000f8ec03f */
[----:B------:R-:W-:Y:S01]  /*0110*/  LOP3.LUT R251, R12, 0x3f, RZ, 0xc0, !PT ;  /* 0x0000003f0cfb7812 */ /* 0x000fe200078ec0ff */
[----:B------:R-:W-:Y:S01]  /*0120*/  IMAD.SHL.U32 R4, R3, 0x8, RZ ;  /* 0x0000000803047824 */ /* 0x000fe200078e00ff */
[----:B------:R-:W-:-:S04]  /*0130*/  SGXT.U32 R123, R123, 0x1 ;  /* 0x000000017b7b781a */ /* 0x000fc80000000000 */
[-C--:B------:R-:W-:Y:S02]  /*0140*/  IABS R7, R4.reuse ;  /* 0x0000000400077213 */ /* 0x080fe40000000000 */
[----:B------:R-:W-:Y:S02]  /*0150*/  IABS R10, R4 ;  /* 0x00000004000a7213 */ /* 0x000fe40000000000 */
[----:B------:R-:W0:Y:S08]  /*0160*/  I2F.RP R0, R7 ;  /* 0x0000000700007306 */ /* 0x000e300000209400 */
[----:B0-----:R-:W0:Y:S02]  /*0170*/  MUFU.RCP R0, R0 ;  /* 0x0000000000007308 */ /* 0x001e240000001000 */
[----:B0-----:R-:W-:-:S02]  /*0180*/  VIADD R2, R0, 0xffffffe ;  /* 0x0ffffffe00027836 */ /* 0x001fc40000000000 */
[----:B------:R-:W-:-:S04]  /*0190*/  IMAD.MOV R0, RZ, RZ, -R10 ;  /* 0x000000ffff007224 */ /* 0x000fc800078e0a0a */
[----:B------:R0:W1:Y:S02]  /*01a0*/  F2I.FTZ.U32.TRUNC.NTZ R3, R2 ;  /* 0x0000000200037305 */ /* 0x000064000021f000 */
[----:B0-----:R-:W-:Y:S02]  /*01b0*/  IMAD.MOV.U32 R2, RZ, RZ, RZ ;  /* 0x000000ffff027224 */ /* 0x001fe400078e00ff */
[----:B-1----:R-:W-:-:S04]  /*01c0*/  IMAD.MOV R6, RZ, RZ, -R3 ;  /* 0x000000ffff067224 */ /* 0x002fc800078e0a03 */
[----:B------:R-:W-:Y:S02]  /*01d0*/  IMAD R9, R6, R7, RZ ;  /* 0x0000000706097224 */ /* 0x000fe400078e02ff */
[----:B------:R-:W-:Y:S02]  /*01e0*/  IMAD.MOV.U32 R6, RZ, RZ, R8 ;  /* 0x000000ffff067224 */ /* 0x000fe400078e0008 */
[----:B------:R-:W-:-:S06]  /*01f0*/  IMAD.HI.U32 R3, R3, R9, R2 ;  /* 0x0000000903037227 */ /* 0x000fcc00078e0002 */
[----:B------:R-:W-:-:S04]  /*0200*/  IMAD.HI.U32 R3, R3, R6, RZ ;  /* 0x0000000603037227 */ /* 0x000fc800078e00ff */
[----:B------:R-:W-:-:S05]  /*0210*/  IMAD R0, R3, R0, R6 ;  /* 0x0000000003007224 */ /* 0x000fca00078e0206 */
[----:B------:R-:W-:-:S13]  /*0220*/  ISETP.GT.U32.AND P1, PT, R7, R0, PT ;  /* 0x000000000700720c */ /* 0x000fda0003f24070 */
[----:B------:R-:W-:Y:S02]  /*0230*/  @!P1 IMAD.IADD R0, R0, 0x1, -R7 ;  /* 0x0000000100009824 */ /* 0x000fe400078e0a07 */
[----:B------:R-:W-:Y:S01]  /*0240*/  @!P1 VIADD R3, R3, 0x1 ;  /* 0x0000000103039836 */ /* 0x000fe20000000000 */
[----:B------:R-:W-:Y:S02]  /*0250*/  ISETP.NE.AND P1, PT, R4, RZ, PT ;  /* 0x000000ff0400720c */ /* 0x000fe40003f25270 */
[----:B------:R-:W-:Y:S02]  /*0260*/  ISETP.GE.U32.AND P0, PT, R0, R7, PT ;  /* 0x000000070000720c */ /* 0x000fe40003f06070 */
[----:B------:R-:W-:-:S04]  /*0270*/  LOP3.LUT R0, R5, R4, RZ, 0x3c, !PT ;  /* 0x0000000405007212 */ /* 0x000fc800078e3cff */
[----:B------:R-:W-:Y:S01]  /*0280*/  ISETP.GE.AND P2, PT, R0, RZ, PT ;  /* 0x000000ff0000720c */ /* 0x000fe20003f46270 */
[----:B------:R-:W-:-:S06]  /*0290*/  VIADD R0, R124, 0x3f ;  /* 0x0000003f7c007836 */ /* 0x000fcc0000000000 */
[----:B------:R-:W-:-:S04]  /*02a0*/  @P0 VIADD R3, R3, 0x1 ;  /* 0x0000000103030836 */ /* 0x000fc80000000000 */
[----:B------:R-:W-:Y:S01]  /*02b0*/  IMAD.MOV.U32 R2, RZ, RZ, R3 ;  /* 0x000000ffff027224 */ /* 0x000fe200078e0003 */
[----:B------:R-:W-:-:S03]  /*02c0*/  SHF.R.S32.HI R3, RZ, 0x1f, R0 ;  /* 0x0000001fff037819 */ /* 0x000fc60000011400 */
[----:B------:R-:W-:Y:S01]  /*02d0*/  @!P2 IMAD.MOV R2, RZ, RZ, -R2 ;  /* 0x000000ffff02a224 */ /* 0x000fe200078e0a02 */
[----:B------:R-:W-:Y:S02]  /*02e0*/  @!P1 LOP3.LUT R2, RZ, R4, RZ, 0x33, !PT ;  /* 0x00000004ff029212 */ /* 0x000fe400078e33ff */
[----:B------:R-:W-:-:S03]  /*02f0*/  LEA.HI R3, R3, R0, RZ, 0x6 ;  /* 0x0000000003037211 */ /* 0x000fc600078f30ff */
[----:B------:R-:W-:Y:S02]  /*0300*/  IMAD.SHL.U32 R6, R2, 0x8, RZ ;  /* 0x0000000802067824 */ /* 0x000fe400078e00ff */
[----:B------:R-:W-:-:S03]  /*0310*/  IMAD.MOV R2, RZ, RZ, -R2 ;  /* 0x000000ffff027224 */ /* 0x000fc600078e0a02 */
[----:B------:R-:W-:Y:S01]  /*0320*/  LEA.HI.SX32 R3, R3, -R6, 0x1a ;  /* 0x8000000603037211 */ /* 0x000fe200078fd2ff */
[----:B------:R-:W-:-:S03]  /*0330*/  IMAD R4, R4, R2, R5 ;  /* 0x0000000204047224 */ /* 0x000fc600078e0205 */
[----:B------:R-:W-:Y:S02]  /*0340*/  VIMNMX R11, R3, 0x8, PT ;  /* 0x00000008030b7848 */ /* 0x000fe40003fe0100 */
[----:B------:R-:W-:Y:S02]  /*0350*/  IABS R9, R4 ;  /* 0x0000000400097213 */ /* 0x000fe40000000000 */
[----:B------:R-:W-:-:S04]  /*0360*/  IABS R7, R11 ;  /* 0x0000000b00077213 */ /* 0x000fc80000000000 */
[----:B------:R-:W0:Y:S08]  /*0370*/  I2F.RP R0, R7 ;  /* 0x0000000700007306 */ /* 0x000e300000209400 */
[----:B0-----:R-:W0:Y:S02]  /*0380*/  MUFU.RCP R0, R0 ;  /* 0x0000000000007308 */ /* 0x001e240000001000 */
[----:B0-----:R-:W-:-:S06]  /*0390*/  VIADD R3, R0, 0xffffffe ;  /* 0x0ffffffe00037836 */ /* 0x001fcc0000000000 */
[----:B------:R-:W0:Y:S02]  /*03a0*/  F2I.FTZ.U32.TRUNC.NTZ R3, R3 ;  /* 0x0000000300037305 */ /* 0x000e24000021f000 */
[----:B0-----:R-:W-:-:S04]  /*03b0*/  IMAD.MOV R8, RZ, RZ, -R3 ;  /* 0x000000ffff087224 */ /* 0x001fc800078e0a03 */
[----:B------:R-:W-:Y:S01]  /*03c0*/  IMAD.MOV.U32 R2, RZ, RZ, R8 ;  /* 0x000000ffff027224 */ /* 0x000fe200078e0008 */
[----:B------:R-:W-:-:S03]  /*03d0*/  IABS R8, R11 ;  /* 0x0000000b00087213 */ /* 0x000fc60000000000 */
[----:B------:R-:W-:Y:S02]  /*03e0*/  IMAD R5, R2, R7, RZ ;  /* 0x0000000702057224 */ /* 0x000fe400078e02ff */
[----:B------:R-:W-:Y:S02]  /*03f0*/  IMAD.MOV.U32 R2, RZ, RZ, RZ ;  /* 0x000000ffff027224 */ /* 0x000fe400078e00ff */
[----:B------:R-:W-:Y:S02]  /*0400*/  IMAD.MOV R0, RZ, RZ, -R8 ;  /* 0x000000ffff007224 */ /* 0x000fe400078e0a08 */
[----:B------:R-:W-:Y:S01]  /*0410*/  IMAD.HI.U32 R2, R3, R5, R2 ;  /* 0x0000000503027227 */ /* 0x000fe200078e0002 */
[C---:B------:R-:W-:Y:S02]  /*0420*/  LOP3.LUT R3, R123.reuse, 0x2, RZ, 0xfc, !PT ;  /* 0x000000027b037812 */ /* 0x040fe400078efcff */
[C---:B------:R-:W-:Y:S02]  /*0430*/  LOP3.LUT R5, R123.reuse, 0x4, RZ, 0xfc, !PT ;  /* 0x000000047b057812 */ /* 0x040fe400078efcff */
[C---:B------:R-:W-:Y:S01]  /*0440*/  LOP3.LUT R3, R123.reuse, 0x8, RZ, 0xfc, !PT ;  /* 0x000000087b037812 */ /* 0x040fe200078efcff */
[----:B------:R-:W-:Y:S01]  /*0450*/  IMAD.HI.U32 R2, R2, R9, RZ ;  /* 0x0000000902027227 */ /* 0x000fe200078e00ff */
[----:B------:R-:W-:-:S02]  /*0460*/  LOP3.LUT R5, R123, 0xa, RZ, 0xfc, !PT ;  /* 0x0000000a7b057812 */ /* 0x000fc400078efcff */
[C---:B------:R-:W-:Y:S01]  /*0470*/  LOP3.LUT R3, R123.reuse, 0x10, RZ, 0xfc, !PT ;  /* 0x000000107b037812 */ /* 0x040fe200078efcff */
[----:B------:R-:W-:Y:S01]  /*0480*/  IMAD R0, R2, R0, R9 ;  /* 0x0000000002007224 */ /* 0x000fe200078e0209 */
[C---:B------:R-:W-:Y:S02]  /*0490*/  LOP3.LUT R5, R123.reuse, 0x12, RZ, 0xfc, !PT ;  /* 0x000000127b057812 */ /* 0x040fe400078efcff */
[----:B------:R-:W-:Y:S02]  /*04a0*/  LOP3.LUT R3, R123, 0x16, RZ, 0xfc, !PT ;  /* 0x000000167b037812 */ /* 0x000fe400078efcff */
[----:B------:R-:W-:Y:S02]  /*04b0*/  ISETP.GT.U32.AND P1, PT, R7, R0, PT ;  /* 0x000000000700720c */ /* 0x000fe40003f24070 */
[C---:B------:R-:W-:Y:S02]  /*04c0*/  LOP3.LUT R5, R123.reuse, 0x18, RZ, 0xfc, !PT ;  /* 0x000000187b057812 */ /* 0x040fe400078efcff */
[----:B------:R-:W-:-:S02]  /*04d0*/  LOP3.LUT R3, R123, 0x1c, RZ, 0xfc, !PT ;  /* 0x0000001c7b037812 */ /* 0x000fc400078efcff */
[C---:B------:R-:W-:Y:S02]  /*04e0*/  LOP3.LUT R5, R123.reuse, 0x20, RZ, 0xfc, !PT ;  /* 0x000000207b057812 */ /* 0x040fe400078efcff */
[C---:B------:R-:W-:Y:S02]  /*04f0*/  LOP3.LUT R3, R123.reuse, 0x24, RZ, 0xfc, !PT ;  /* 0x000000247b037812 */ /* 0x040fe400078efcff */
[C---:B------:R-:W-:Y:S02]  /*0500*/  LOP3.LUT R5, R123.reuse, 0x26, RZ, 0xfc, !PT ;  /* 0x000000267b057812 */ /* 0x040fe400078efcff */
[C---:B------:R-:W-:Y:S01]  /*0510*/  LOP3.LUT R3, R123.reuse, 0x2a, RZ, 0xfc, !PT ;  /* 0x0000002a7b037812 */ /* 0x040fe200078efcff */
[----:B------:R-:W-:Y:S01]  /*0520*/  @!P1 IMAD.IADD R0, R0, 0x1, -R7 ;  /* 0x0000000100009824 */ /* 0x000fe200078e0a07 */
[----:B------:R-:W-:Y:S01]  /*0530*/  LOP3.LUT R5, R123, 0x2c, RZ, 0xfc, !PT ;  /* 0x0000002c7b057812 */ /* 0x000fe200078efcff */
[----:B------:R-:W-:Y:S01]  /*0540*/  @!P1 VIADD R2, R2, 0x1 ;  /* 0x0000000102029836 */ /* 0x000fe20000000000 */
[----:B------:R-:W-:-:S02]  /*0550*/  ISETP.NE.AND P1, PT, R11, RZ, PT ;  /* 0x000000ff0b00720c */ /* 0x000fc40003f25270 */
[----:B------:R-:W-:Y:S02]  /*0560*/  ISETP.GE.U32.AND P0, PT, R0, R7, PT ;  /* 0x000000070000720c */ /* 0x000fe40003f06070 */
[----:B------:R-:W-:Y:S02]  /*0570*/  LOP3.LUT R0, R4, R11, RZ, 0x3c, !PT ;  /* 0x0000000b04007212 */ /* 0x000fe400078e3cff */
[C---:B------:R-:W-:Y:S02]  /*0580*/  LOP3.LUT R3, R123.reuse, 0x32, RZ, 0xfc, !PT ;  /* 0x000000327b037812 */ /* 0x040fe400078efcff */
[----:B------:R-:W-:Y:S02]  /*0590*/  ISETP.GE.AND P2, PT, R0, RZ, PT ;  /* 0x000000ff0000720c */ /* 0x000fe40003f46270 */
[C---:B------:R-:W-:Y:S02]  /*05a0*/  LOP3.LUT R5, R123.reuse, 0x34, RZ, 0xfc, !PT ;  /* 0x000000347b057812 */ /* 0x040fe400078efcff */
[----:B------:R-:W-:-:S02]  /*05b0*/  LOP3.LUT R3, R123, 0x38, RZ, 0xfc, !PT ;  /* 0x000000387b037812 */ /* 0x000fc400078efcff */
[C---:B------:R-:W-:Y:S01]  /*05c0*/  LOP3.LUT R5, R123.reuse, 0x3a, RZ, 0xfc, !PT ;  /* 0x0000003a7b057812 */ /* 0x040fe200078efcff */
[----:B------:R-:W-:Y:S01]  /*05d0*/  @P0 VIADD R2, R2, 0x1 ;  /* 0x0000000102020836 */ /* 0x000fe20000000000 */
[C---:B------:R-:W-:Y:S02]  /*05e0*/  LOP3.LUT R3, R123.reuse, 0x40, RZ, 0xfc, !PT ;  /* 0x000000407b037812 */ /* 0x040fe400078efcff */
[C---:B------:R-:W-:Y:S02]  /*05f0*/  LOP3.LUT R5, R123.reuse, 0x42, RZ, 0xfc, !PT ;  /* 0x000000427b057812 */ /* 0x040fe400078efcff */
[C---:B------:R-:W-:Y:S01]  /*0600*/  LOP3.LUT R3, R123.reuse, 0x46, RZ, 0xfc, !PT ;  /* 0x000000467b037812 */ /* 0x040fe200078efcff */
[----:B------:R-:W-:Y:S01]  /*0610*/  @!P2 IMAD.MOV R2, RZ, RZ, -R2 ;  /* 0x000000ffff02a224 */ /* 0x000fe200078e0a02 */
[----:B------:R-:W-:Y:S02]  /*0620*/  @!P1 LOP3.LUT R2, RZ, R11, RZ, 0x33, !PT ;  /* 0x0000000bff029212 */ /* 0x000fe400078e33ff */
[----:B------:R-:W-:-:S02]  /*0630*/  LOP3.LUT R5, R123, 0x48, RZ, 0xfc, !PT ;  /* 0x000000487b057812 */ /* 0x000fc400078efcff */
[C---:B------:R-:W-:Y:S01]  /*0640*/  LOP3.LUT R3, R123.reuse, 0x4c, RZ, 0xfc, !PT ;  /* 0x0000004c7b037812 */ /* 0x040fe200078efcff */
[----:B------:R-:W-:Y:S01]  /*0650*/  IMAD.MOV R0, RZ, RZ, -R2 ;  /* 0x000000ffff007224 */ /* 0x000fe200078e0a02 */
[C---:B------:R-:W-:Y:S02]  /*0660*/  LOP3.LUT R5, R123.reuse, 0x50, RZ, 0xfc, !PT ;  /* 0x000000507b057812 */ /* 0x040fe400078efcff */
[----:B------:R-:W-:Y:S01]  /*0670*/  LOP3.LUT R3, R123, 0x54, RZ, 0xfc, !PT ;  /* 0x000000547b037812 */ /* 0x000fe200078efcff */
[----:B------:R-:W-:Y:S01]  /*0680*/  IMAD R0, R11, R0, R4 ;  /* 0x000000000b007224 */ /* 0x000fe200078e0204 */
[C---:B------:R-:W-:Y:S02]  /*0690*/  LOP3.LUT R4, R123.reuse, 0x6, RZ, 0xfc, !PT ;  /* 0x000000067b047812 */ /* 0x040fe400078efcff */
[C---:B------:R-:W-:Y:S01]  /*06a0*/  LOP3.LUT R4, R123.reuse, 0xc, RZ, 0xfc, !PT ;  /* 0x0000000c7b047812 */ /* 0x040fe200078efcff */
[----:B------:R-:W-:Y:S01]  /*06b0*/  IMAD.IADD R0, R6, 0x1, R0 ;  /* 0x0000000106007824 */ /* 0x000fe200078e0200 */
[----:B------:R-:W-:-:S02]  /*06c0*/  LOP3.LUT R4, R123, 0x14, RZ, 0xfc, !PT ;  /* 0x000000147b047812 */ /* 0x000fc400078efcff */
[C---:B------:R-:W-:Y:S01]  /*06d0*/  LOP3.LUT R4, R123.reuse, 0x1a, RZ, 0xfc, !PT ;  /* 0x0000001a7b047812 */ /* 0x040fe200078efcff */
[----:B------:R-:W-:Y:S01]  /*06e0*/  IMAD R13, R0, 0x40, R251 ;  /* 0x00000040000d7824 */ /* 0x000fe200078e02fb */
[C---:B------:R-:W-:Y:S02]  /*06f0*/  LOP3.LUT R4, R123.reuse, 0x22, RZ, 0xfc, !PT ;  /* 0x000000227b047812 */ /* 0x040fe400078efcff */
[C---:B------:R-:W-:Y:S02]  /*0700*/  LOP3.LUT R4, R123.reuse, 0x28, RZ, 0xfc, !PT ;  /* 0x000000287b047812 */ /* 0x040fe400078efcff */
[C---:B------:R-:W-:Y:S01]  /*0710*/  LOP3.LUT R4, R123.reuse, 0x30, RZ, 0xfc, !PT ;  /* 0x000000307b047812 */ /* 0x040fe200078efcff */
[----:B------:R0:W-:Y:S01]  /*0720*/  STL [R1+0x350c], R13 ;  /* 0x00350c0d01007387 */ /* 0x0001e20000100800 */
[C---:B------:R-:W-:Y:S02]  /*0730*/  LOP3.LUT R4, R123.reuse, 0x36, RZ, 0xfc, !PT ;  /* 0x000000367b047812 */ /* 0x040fe400078efcff */
[----:B------:R-:W-:-:S02]  /*0740*/  LOP3.LUT R4, R123, 0x3c, RZ, 0xfc, !PT ;  /* 0x0000003c7b047812 */ /* 0x000fc400078efcff */
[C---:B------:R-:W-:Y:S02]  /*0750*/  LOP3.LUT R4, R123.reuse, 0x44, RZ, 0xfc, !PT ;  /* 0x000000447b047812 */ /* 0x040fe400078efcff */
[C---:B------:R-:W-:Y:S02]  /*0760*/  LOP3.LUT R4, R123.reuse, 0x4a, RZ, 0xfc, !PT ;  /* 0x0000004a7b047812 */ /* 0x040fe400078efcff */
[C---:B------:R-:W-:Y:S02]  /*0770*/  LOP3.LUT R4, R123.reuse, 0x52, RZ, 0xfc, !PT ;  /* 0x000000527b047812 */ /* 0x040fe400078efcff */
[C---:B------:R-:W-:Y:S02]  /*0780*/  LOP3.LUT R5, R123.reuse, 0x56, RZ, 0xfc, !PT ;  /* 0x000000567b057812 */ /* 0x040fe400078efcff */
        /* <DEDUP_REMOVED lines=26> */
[----:B------:R-:W-:Y:S02]  /*0930*/  ISETP.GT.AND P0, PT, R250, 0xff, PT ;  /* 0x000000fffa00780c */ /* 0x000fe40003f04270 */
        /* <DEDUP_REMOVED lines=44> */
[C---:B------:R-:W-:Y:S01]  /*0c00*/  LOP3.LUT R3, R123.reuse, 0xf8, RZ, 0xfc, !PT ;  /* 0x000000f87b037812 */ /* 0x040fe200078efcff */
[----:B------:R-:W-:Y:S01]  /*0c10*/  IMAD.SHL.U32 R3, R2, 0x200, RZ ;  /* 0x0000020002037824 */ /* 0x000fe200078e00ff */
[C---:B------:R-:W-:Y:S02]  /*0c20*/  LOP3.LUT R5, R123.reuse, 0xfa, RZ, 0xfc, !PT ;  /* 0x000000fa7b057812 */ /* 0x040fe400078efcff */
[----:B------:R-:W-:Y:S01]  /*0c30*/  LOP3.LUT R4, R123, 0xfc, RZ, 0xfc, !PT ;  /* 0x000000fc7b047812 */ /* 0x000fe200078efcff */
[----:B0-----:R-:W-:Y:S06]  /*0c40*/  @P0 BRA `(.L_x_0) ;  /* 0x0000000c00100947 */ /* 0x001fec0003800000 */
[----:B------:R0:W-:Y:S01]  /*0c50*/  STL [R1], RZ ;  /* 0x000000ff01007387 */ /* 0x0001e20000100800 */
[----:B------:R-:W-:Y:S01]  /*0c60*/  IMAD.SHL.U32 R0, R12, 0x10, RZ ;  /* 0x000000100c007824 */ /* 0x000fe200078e00ff */
[----:B------:R-:W-:Y:S02]  /*0c70*/  CS2R R24, SRZ ;  /* 0x0000000000187805 */ /* 0x000fe4000001ff00 */
[----:B------:R-:W-:Y:S01]  /*0c80*/  CS2R R26, SRZ ;  /* 0x00000000001a7805 */ /* 0x000fe2000001ff00 */
[----:B------:R0:W-:Y:S01]  /*0c90*/  STL [R1+0x4], RZ ;  /* 0x000004ff01007387 */ /* 0x0001e20000100800 */
[----:B------:R-:W-:Y:S02]  /*0ca0*/  CS2R R28, SRZ ;  /* 0x00000000001c7805 */ /* 0x000fe4000001ff00 */
[----:B------:R-:W-:Y:S02]  /*0cb0*/  LOP3.LUT R0, R0, 0x70, RZ, 0xc0, !PT ;  /* 0x0000007000007812 */ /* 0x000fe400078ec0ff */
[----:B------:R-:W-:Y:S01]  /*0cc0*/  CS2R R30, SRZ ;  /* 0x00000000001e7805 */ /* 0x000fe2000001ff00 */
[----:B------:R0:W-:Y:S01]  /*0cd0*/  STL [R1+0x8], RZ ;  /* 0x000008ff01007387 */ /* 0x0001e20000100800 */
[----:B------:R-:W-:-:S02]  /*0ce0*/  CS2R R32, SRZ ;  /* 0x0000000000207805 */ /* 0x000fc4000001ff00 */
[----:B------:R-:W-:Y:S02]  /*0cf0*/  CS2R R34, SRZ ;  /* 0x0000000000227805 */ /* 0x000fe4000001ff00 */
[----:B------:R-:W-:Y:S01]  /*0d00*/  CS2R R36, SRZ ;  /* 0x0000000000247805 */ /* 0x000fe2000001ff00 */
[----:B------:R0:W-:Y:S01]  /*0d10*/  STL [R1+0xc], RZ ;  /* 0x00000cff01007387 */ /* 0x0001e20000100800 */
[----:B------:R-:W-:Y:S02]  /*0d20*/  CS2R R38, SRZ ;  /* 0x0000000000267805 */ /* 0x000fe4000001ff00 */
[----:B------:R-:W-:Y:S02]  /*0d30*/  CS2R R40, SRZ ;  /* 0x0000000000287805 */ /* 0x000fe4000001ff00 */
        /* <DEDUP_REMOVED lines=73> */
[----:B------:R0:W-:Y:S04]  /*11d0*/  STL [R1+0x58], RZ ;  /* 0x000058ff01007387 */ /* 0x0001e80000100800 */
        /* <DEDUP_REMOVED lines=105> */
[----:B------:R0:W-:Y:S01]  /*1870*/  STL [R1+0x3508], R0 ;  /* 0x0035080001007387 */ /* 0x0001e20000100800 */
[----:B------:R-:W-:Y:S05]  /*1880*/  BRA `(.L_x_1) ;  /* 0x000008a800d07947 */ /* 0x000fea0003800000 */
.L_x_0:
[----:B------:R-:W-:Y:S01]  /*1890*/  IABS R7, R124 ;  /* 0x0000007c00077213 */ /* 0x000fe20000000000 */
[C---:B------:R-:W-:Y:S01]  /*18a0*/  VIADD R10, R3.reuse, 0x1fe ;  /* 0x000001fe030a7836 */ /* 0x040fe20000000000 */
[----:B------:R-:W-:Y:S01]  /*18b0*/  IABS R83, R125 ;  /* 0x0000007d00537213 */ /* 0x000fe20000000000 */
[C---:B------:R-:W-:Y:S01]  /*18c0*/  VIADD R11, R3.reuse, 0x1fd ;  /* 0x000001fd030b7836 */ /* 0x040fe20000000000 */
[----:B------:R-:W0:Y:S01]  /*18d0*/  I2F.RP R0, R7 ;  /* 0x0000000700007306 */ /* 0x000e220000209400 */
[----:B------:R-:W-:Y:S01]  /*18e0*/  IABS R174, R13 ;  /* 0x0000000d00ae7213 */ /* 0x000fe20000000000 */
[C---:B------:R-:W-:Y:S01]  /*18f0*/  VIADD R12, R3.reuse, 0x1fc ;  /* 0x000001fc030c7836 */ /* 0x040fe20000000000 */
[----:B------:R-:W-:Y:S01]  /*1900*/  IABS R8, R10 ;  /* 0x0000000a00087213 */ /* 0x000fe20000000000 */
[C---:B------:R-:W-:Y:S01]  /*1910*/  VIADD R15, R3.reuse, 0x1f4 ;  /* 0x000001f4030f7836 */ /* 0x040fe20000000000 */
[----:B------:R-:W-:Y:S01]  /*1920*/  ISETP.GE.AND P3, PT, R10, RZ, PT ;  /* 0x000000ff0a00720c */ /* 0x000fe20003f66270 */
[C---:B------:R-:W-:Y:S01]  /*1930*/  VIADD R10, R3.reuse, 0x1f9 ;  /* 0x000001f9030a7836 */ /* 0x040fe20000000000 */
[----:B------:R-:W-:Y:S01]  /*1940*/  ULDC UR4, c[0x0][0x234] ;  /* 0x00008d0000047ab9 */ /* 0x000fe20000000800 */
[----:B------:R-:W1:Y:S01]  /*1950*/  I2F.RP R2, R83 ;  /* 0x0000005300027306 */ /* 0x000e620000209400 */
[C---:B------:R-:W-:Y:S01]  /*1960*/  VIADD R16, R3.reuse, 0x1f3 ;  /* 0x000001f303107836 */ /* 0x040fe20000000000 */
[----:B------:R-:W-:Y:S01]  /*1970*/  ULDC UR8, c[0x0][0x238] ;  /* 0x00008e0000087ab9 */ /* 0x000fe20000000800 */
[----:B------:R-:W-:-:S02]  /*1980*/  VIADD R17, R3, 0x1f2 ;  /* 0x000001f203117836 */ /* 0x000fc40000000000 */
[C---:B------:R-:W-:Y:S02]  /*1990*/  VIADD R20, R3.reuse, 0x1d3 ;  /* 0x000001d303147836 */ /* 0x040fe40000000000 */
[C---:B------:R-:W-:Y:S01]  /*19a0*/  VIADD R19, R3.reuse, 0x1d4 ;  /* 0x000001d403137836 */ /* 0x040fe20000000000 */
[----:B0-----:R-:W0:Y:S01]  /*19b0*/  MUFU.RCP R0, R0 ;  /* 0x0000000000007308 */ /* 0x001e220000001000 */
[C---:B------:R-:W-:Y:S02]  /*19c0*/  VIADD R180, R3.reuse, 0xe0 ;  /* 0x000000e003b47836 */ /* 0x040fe40000000000 */
[C---:B------:R-:W-:Y:S02]  /*19d0*/  VIADD R61, R3.reuse, 0xc5 ;  /* 0x000000c5033d7836 */ /* 0x040fe40000000000 */
[C---:B------:R-:W-:Y:S02]  /*19e0*/  VIADD R185, R3.reuse, 0xc3 ;  /* 0x000000c303b97836 */ /* 0x040fe40000000000 */
[C---:B------:R-:W-:Y:S01]  /*19f0*/  VIADD R210, R3.reuse, 0xc2 ;  /* 0x000000c203d27836 */ /* 0x040fe20000000000 */
[----:B-1----:R-:W1:Y:S01]  /*1a00*/  MUFU.RCP R2, R2 ;  /* 0x0000000200027308 */ /* 0x002e620000001000 */
[----:B------:R-:W-:-:S02]  /*1a10*/  VIADD R231, R3, 0x97 ;  /* 0x0000009703e77836 */ /* 0x000fc40000000000 */
[C---:B------:R-:W-:Y:S02]  /*1a20*/  VIADD R238, R3.reuse, 0x96 ;  /* 0x0000009603ee7836 */ /* 0x040fe40000000000 */
[C---:B------:R-:W-:Y:S02]  /*1a30*/  VIADD R98, R3.reuse, 0x95 ;  /* 0x0000009503627836 */ /* 0x040fe40000000000 */
[C---:B------:R-:W-:Y:S02]  /*1a40*/  VIADD R138, R3.reuse, 0x81 ;  /* 0x00000081038a7836 */ /* 0x040fe40000000000 */
[C---:B------:R-:W-:Y:S02]  /*1a50*/  VIADD R215, R3.reuse, 0x6d ;  /* 0x0000006d03d77836 */ /* 0x040fe40000000000 */
[C---:B------:R-:W-:Y:S02]  /*1a60*/  VIADD R226, R3.reuse, 0x32 ;  /* 0x0000003203e27836 */ /* 0x040fe40000000000 */
[----:B------:R-:W-:-:S02]  /*1a70*/  VIADD R121, R3, 0x2f ;  /* 0x0000002f03797836 */ /* 0x000fc40000000000 */
[C---:B------:R-:W-:Y:S02]  /*1a80*/  VIADD R130, R3.reuse, 0x2e ;  /* 0x0000002e03827836 */ /* 0x040fe40000000000 */
[C---:B------:R-:W-:Y:S02]  /*1a90*/  VIADD R70, R3.reuse, 0x9 ;  /* 0x0000000903467836 */ /* 0x040fe40000000000 */
[C---:B------:R-:W-:Y:S02]  /*1aa0*/  VIADD R135, R3.reuse, 0x8 ;  /* 0x0000000803877836 */ /* 0x040fe40000000000 */
[C---:B------:R-:W-:Y:S02]  /*1ab0*/  VIADD R111, R3.reuse, 0x4 ;  /* 0x00000004036f7836 */ /* 0x040fe40000000000 */
[C---:B------:R-:W-:Y:S01]  /*1ac0*/  VIADD R212, R3.reuse, 0x3 ;  /* 0x0000000303d47836 */ /* 0x040fe20000000000 */
[----:B------:R-:W-:Y:S01]  /*1ad0*/  USHF.R.U32.HI UR38, URZ, 0x4, UR61 ;  /* 0x000000043f267899 */ /* 0x000fe2000801163d */
[----:B0-----:R-:W-:Y:S01]  /*1ae0*/  VIADD R4, R0, 0xffffffe ;  /* 0x0ffffffe00047836 */ /* 0x001fe20000000000 */
[----:B------:R-:W-:Y:S01]  /*1af0*/  IABS R247, R111 ;  /* 0x0000006f00f77213 */ /* 0x000fe20000000000 */
[----:B-1----:R-:W-:Y:S01]  /*1b00*/  VIADD R74, R2, 0xffffffe ;  /* 0x0ffffffe024a7836 */ /* 0x002fe20000000000 */
[----:B------:R-:W-:Y:S01]  /*1b10*/  IABS R243, R212 ;  /* 0x000000d400f37213 */ /* 0x000fe20000000000 */
[----:B------:R0:W1:Y:S01]  /*1b20*/  F2I.FTZ.U32.TRUNC.NTZ R5, R4 ;  /* 0x0000000400057305 */ /* 0x000062000021f000 */
[----:B------:R-:W-:Y:S01]  /*1b30*/  VIADD R0, R3, 0x1ff ;  /* 0x000001ff03007836 */ /* 0x000fe20000000000 */
[----:B------:R-:W-:Y:S01]  /*1b40*/  UIADD3 UR9, UR61, 0x20000, URZ ;  /* 0x000200003d097890 */ /* 0x000fe2000fffe03f */
[----:B------:R-:W-:-:S03]  /*1b50*/  ULDC UR60, c[0x0][0x238] ;  /* 0x00008e00003c7ab9 */ /* 0x000fc60000000800 */
[----:B------:R-:W-:Y:S02]  /*1b60*/  ISETP.GE.AND P5, PT, R0, RZ, PT ;  /* 0x000000ff0000720c */ /* 0x000fe40003fa6270 */
[----:B------:R2:W3:Y:S01]  /*1b70*/  F2I.FTZ.U32.TRUNC.NTZ R75, R74 ;  /* 0x0000004a004b7305 */ /* 0x0004e2000021f000 */
[----:B0-----:R-:W-:Y:S02]  /*1b80*/  IMAD.MOV.U32 R4, RZ, RZ, RZ ;  /* 0x000000ffff047224 */ /* 0x001fe400078e00ff */
[----:B-1----:R-:W-:Y:S02]  /*1b90*/  IMAD.MOV R6, RZ, RZ, -R5 ;  /* 0x000000ffff067224 */ /* 0x002fe400078e0a05 */
[----:B--2---:R-:W-:Y:S02]  /*1ba0*/  IMAD.MOV.U32 R74, RZ, RZ, RZ ;  /* 0x000000ffff4a7224 */ /* 0x004fe400078e00ff */
[----:B------:R-:W-:Y:S01]  /*1bb0*/  IMAD R9, R6, R7, RZ ;  /* 0x0000000706097224 */ /* 0x000fe200078e02ff */
[----:B------:R-:W-:-:S03]  /*1bc0*/  IABS R6, R0 ;  /* 0x0000000000067213 */ /* 0x000fc60000000000 */
[----:B------:R-:W-:Y:S01]  /*1bd0*/  IMAD.HI.U32 R5, R5, R9, R4 ;  /* 0x0000000905057227 */ /* 0x000fe200078e0004 */
[----:B------:R-:W-:-:S03]  /*1be0*/  IABS R9, R11 ;  /* 0x0000000b00097213 */ /* 0x000fc60000000000 */
[----:B---3--:R-:W-:Y:S02]  /*1bf0*/  IMAD.MOV R2, RZ, RZ, -R75 ;  /* 0x000000ffff027224 */ /* 0x008fe400078e0a4b */
[----:B------:R-:W-:-:S04]  /*1c00*/  IMAD.HI.U32 R5, R5, R174, RZ ;  /* 0x000000ae05057227 */ /* 0x000fc800078e00ff */
[----:B------:R-:W-:-:S04]  /*1c10*/  IMAD.MOV R5, RZ, RZ, -R5 ;  /* 0x000000ffff057224 */ /* 0x000fc800078e0a05 */
[----:B------:R-:W-:Y:S02]  /*1c20*/  IMAD R174, R7, R5, R174 ;  /* 0x0000000507ae7224 */ /* 0x000fe400078e02ae */
[----:B------:R-:W-:-:S03]  /*1c30*/  IMAD R5, R2, R83, RZ ;  /* 0x0000005302057224 */ /* 0x000fc600078e02ff */
[----:B------:R-:W-:Y:S01]  /*1c40*/  ISETP.GT.U32.AND P0, PT, R7, R174, PT ;  /* 0x000000ae0700720c */ /* 0x000fe20003f04070 */
[----:B------:R-:W-:Y:S01]  /*1c50*/  IMAD.HI.U32 R74, R75, R5, R74 ;  /* 0x000000054b4a7227 */ /* 0x000fe200078e004a */
[----:B------:R-:W-:-:S05]  /*1c60*/  IABS R75, R70 ;  /* 0x00000046004b7213 */ /* 0x000fca0000000000 */
[----:B------:R-:W-:-:S04]  /*1c70*/  IMAD.HI.U32 R2, R74, R6, RZ ;  /* 0x000000064a027227 */ /* 0x000fc800078e00ff */
[----:B------:R-:W-:Y:S02]  /*1c80*/  IMAD.MOV R2, RZ, RZ, -R2 ;  /* 0x000000ffff027224 */ /* 0x000fe400078e0a02 */
[----:B------:R-:W-:Y:S02]  /*1c90*/  @!P0 IMAD.IADD R174, R174, 0x1, -R7 ;  /* 0x00000001aeae8824 */ /* 0x000fe400078e0a07 */
[----:B------:R-:W-:Y:S02]  /*1ca0*/  IMAD R2, R83, R2, R6 ;  /* 0x0000000253027224 */ /* 0x000fe400078e0206 */
[C---:B------:R-:W-:Y:S01]  /*1cb0*/  IMAD.HI.U32 R4, R74.reuse, R8, RZ ;  /* 0x000000084a047227 */ /* 0x040fe200078e00ff */
[----:B------:R-:W-:Y:S02]  /*1cc0*/  ISETP.GT.U32.AND P0, PT, R7, R174, PT ;  /* 0x000000ae0700720c */ /* 0x000fe40003f04070 */
[----:B------:R-:W-:Y:S01]  /*1cd0*/  ISETP.GT.U32.AND P1, PT, R83, R2, PT ;  /* 0x000000025300720c */ /* 0x000fe20003f24070 */
[----:B------:R-:W-:-:S04]  /*1ce0*/  IMAD.HI.U32 R5, R74, R9, RZ ;  /* 0x000000094a057227 */ /* 0x000fc800078e00ff */
[----:B------:R-:W-:Y:S02]  /*1cf0*/  IMAD.MOV R4, RZ, RZ, -R4 ;  /* 0x000000ffff047224 */ /* 0x000fe400078e0a04 */
[----:B------:R-:W-:Y:S02]  /*1d00*/  IMAD.MOV R6, RZ, RZ, -R5 ;  /* 0x000000ffff067224 */ /* 0x000fe400078e0a05 */
[C---:B------:R-:W-:Y:S02]  /*1d10*/  IMAD R0, R83.reuse, R4, R8 ;  /* 0x0000000453007224 */ /* 0x040fe400078e0208 */
[C---:B------:R-:W-:Y:S01]  /*1d20*/  IMAD R4, R83.reuse, R6, R9 ;  /* 0x0000000653047224 */ /* 0x040fe200078e0209 */
[----:B------:R-:W-:Y:S01]  /*1d30*/  IABS R6, R12 ;  /* 0x0000000c00067213 */ /* 0x000fe20000000000 */
[----:B------:R-:W-:Y:S01]  /*1d40*/  @!P1 IMAD.IADD R2, R2, 0x1, -R83 ;  /* 0x0000000102029824 */ /* 0x000fe200078e0a53 */
[----:B------:R-:W-:Y:S01]  /*1d50*/  ISETP.GT.U32.AND P6, PT, R83, R0, PT ;  /* 0x000000005300720c */ /* 0x000fe20003fc4070 */
[----:B------:R-:W-:Y:S01]  /*1d60*/  VIADD R9, R3, 0x1fb ;  /* 0x000001fb03097836 */ /* 0x000fe20000000000 */
[----:B------:R-:W-:Y:S01]  /*1d70*/  ISETP.NE.AND P1, PT, R124, RZ, PT ;  /* 0x000000ff7c00720c */ /* 0x000fe20003f25270 */
[----:B------:R-:W-:Y:S01]  /*1d80*/  @!P0 IMAD.IADD R174, R174, 0x1, -R7 ;  /* 0x00000001aeae8824 */ /* 0x000fe200078e0a07 */
[----:B------:R-:W-:Y:S01]  /*1d90*/  ISETP.GT.U32.AND P4, PT, R83, R2, PT ;  /* 0x000000025300720c */ /* 0x000fe20003f84070 */
[----:B------:R-:W-:Y:S01]  /*1da0*/  IMAD.HI.U32 R5, R74, R6, RZ ;  /* 0x000000064a057227 */ /* 0x000fe200078e00ff */
[----:B------:R-:W-:-:S02]  /*1db0*/  ISETP.GE.AND P0, PT, R13, RZ, PT ;  /* 0x000000ff0d00720c */ /* 0x000fc40003f06270 */
[----:B------:R-:W-:Y:S01]  /*1dc0*/  IABS R8, R9 ;  /* 0x0000000900087213 */ /* 0x000fe20000000000 */
[----:B------:R-:W-:Y:S01]  /*1dd0*/  IMAD.MOV R7, RZ, RZ, -R5 ;  /* 0x000000ffff077224 */ /* 0x000fe200078e0a05 */
[----:B------:R-:W-:Y:S01]  /*1de0*/  ISETP.GT.U32.AND P2, PT, R83, R4, PT ;  /* 0x000000045300720c */ /* 0x000fe20003f44070 */
[----:B------:R-:W-:Y:S02]  /*1df0*/  VIADD R13, R3, 0x1f5 ;  /* 0x000001f5030d7836 */ /* 0x000fe40000000000 */
[----:B------:R-:W-:-:S04]  /*1e00*/  IMAD.HI.U32 R5, R74, R8, RZ ;  /* 0x000000084a057227 */ /* 0x000fc800078e00ff */
[C---:B------:R-:W-:Y:S01]  /*1e10*/  IMAD R6, R83.reuse, R7, R6 ;  /* 0x0000000753067224 */ /* 0x040fe200078e0206 */
[----:B------:R-:W-:Y:S01]  /*1e20*/  IABS R7, R10 ;  /* 0x0000000a00077213 */ /* 0x000fe20000000000 */
[----:B------:R-:W-:Y:S02]  /*1e30*/  IMAD.MOV R5, RZ, RZ, -R5 ;  /* 0x000000ffff057224 */ /* 0x000fe400078e0a05 */
[--C-:B------:R-:W-:Y:S02]  /*1e40*/  @!P4 IMAD.IADD R2, R2, 0x1, -R83.reuse ;  /* 0x000000010202c824 */ /* 0x100fe400078e0a53 */
[--C-:B------:R-:W-:Y:S01]  /*1e50*/  @!P6 IMAD.IADD R0, R0, 0x1, -R83.reuse ;  /* 0x000000010000e824 */ /* 0x100fe200078e0a53 */
[----:B------:R-:W-:Y:S01]  /*1e60*/  ISETP.GE.AND P6, PT, R12, RZ, PT ;  /* 0x000000ff0c00720c */ /* 0x000fe20003fc6270 */
[----:B------:R-:W-:Y:S01]  /*1e70*/  @!P0 IMAD.MOV R174, RZ, RZ, -R174 ;  /* 0x000000ffffae8224 */ /* 0x000fe200078e0aae */
[----:B------:R-:W-:Y:S01]  /*1e80*/  @!P1 LOP3.LUT R174, RZ, R124, RZ, 0x33, !PT ;  /* 0x0000007cffae9212 */ /* 0x000fe200078e33ff */
[C---:B------:R-:W-:Y:S01]  /*1e90*/  IMAD R8, R83.reuse, R5, R8 ;  /* 0x0000000553087224 */ /* 0x040fe200078e0208 */
[----:B------:R-:W-:Y:S01]  /*1ea0*/  ISETP.GT.U32.AND P1, PT, R83, R6, PT ;  /* 0x000000065300720c */ /* 0x000fe20003f24070 */
[----:B------:R-:W-:Y:S01]  /*1eb0*/  IMAD.MOV.U32 R21, RZ, RZ, R2 ;  /* 0x000000ffff157224 */ /* 0x000fe200078e0002 */
[----:B------:R-:W-:Y:S01]  /*1ec0*/  ISETP.GE.AND P0, PT, R11, RZ, PT ;  /* 0x000000ff0b00720c */ /* 0x000fe20003f06270 */
[----:B------:R-:W-:Y:S01]  /*1ed0*/  @!P2 IMAD.IADD R4, R4, 0x1, -R83 ;  /* 0x000000010404a824 */ /* 0x000fe200078e0a53 */
[C---:B------:R-:W-:Y:S01]  /*1ee0*/  ISETP.GT.U32.AND P2, PT, R83.reuse, R0, PT ;  /* 0x000000005300720c */ /* 0x040fe20003f44070 */
[----:B------:R-:W-:Y:S01]  /*1ef0*/  @!P5 IMAD.MOV R21, RZ, RZ, -R21 ;  /* 0x000000ffff15d224 */ /* 0x000fe200078e0a15 */
[----:B------:R-:W-:Y:S01]  /*1f00*/  ISETP.GT.U32.AND P5, PT, R83, R8, PT ;  /* 0x000000085300720c */ /* 0x000fe20003fa4070 */
[----:B------:R-:W-:Y:S01]  /*1f10*/  VIADD R2, R3, 0x1fa ;  /* 0x000001fa03027836 */ /* 0x000fe20000000000 */
[----:B------:R-:W-:Y:S01]  /*1f20*/  ISETP.GT.U32.AND P4, PT, R83, R4, PT ;  /* 0x000000045300720c */ /* 0x000fe20003f84070 */
[----:B------:R-:W-:Y:S01]  /*1f30*/  IMAD R174, R174, UR4, RZ ;  /* 0x00000004aeae7c24 */ /* 0x000fe2000f8e02ff */
[----:B------:R-:W-:Y:S01]  /*1f40*/  IABS R11, R15 ;  /* 0x0000000f000b7213 */ /* 0x000fe20000000000 */
[----:B------:R-:W-:Y:S01]  /*1f50*/  ULDC.64 UR4, c[0x0][0x210] ;  /* 0x0000840000047ab9 */ /* 0x000fe20000000a00 */
[----:B------:R-:W-:Y:S01]  /*1f60*/  IABS R5, R2 ;  /* 0x0000000200057213 */ /* 0x000fe20000000000 */
[----:B------:R-:W-:Y:S01]  /*1f70*/  @!P1 IMAD.IADD R6, R6, 0x1, -R83 ;  /* 0x0000000106069824 */ /* 0x000fe200078e0a53 */
[----:B------:R-:W-:Y:S01]  /*1f80*/  ISETP.GE.AND P1, PT, R10, RZ, PT ;  /* 0x000000ff0a00720c */ /* 0x000fe20003f26270 */
[----:B------:R-:W-:Y:S01]  /*1f90*/  IMAD.HI.U32 R109, R74, R247, RZ ;  /* 0x000000f74a6d7227 */ /* 0x000fe200078e00ff */
[----:B------:R-:W-:-:S03]  /*1fa0*/  IABS R12, R17 ;  /* 0x00000011000c7213 */ /* 0x000fc60000000000 */
[--C-:B------:R-:W-:Y:S01]  /*1fb0*/  @!P2 IMAD.IADD R0, R0, 0x1, -R83.reuse ;  /* 0x000000010000a824 */ /* 0x100fe200078e0a53 */
[----:B------:R-:W-:Y:S01]  /*1fc0*/  ISETP.GE.AND P2, PT, R9, RZ, PT ;  /* 0x000000ff0900720c */ /* 0x000fe20003f46270 */
[----:B------:R-:W-:Y:S01]  /*1fd0*/  @!P5 IMAD.IADD R8, R8, 0x1, -R83 ;  /* 0x000000010808d824 */ /* 0x000fe200078e0a53 */
[----:B------:R-:W-:Y:S01]  /*1fe0*/  ISETP.GT.U32.AND P5, PT, R83, R6, PT ;  /* 0x000000065300720c */ /* 0x000fe20003fa4070 */
[----:B------:R-:W-:Y:S02]  /*1ff0*/  IMAD.MOV.U32 R29, RZ, RZ, R0 ;  /* 0x000000ffff1d7224 */ /* 0x000fe400078e0000 */
[----:B------:R-:W-:-:S04]  /*2000*/  IMAD.HI.U32 R0, R74, R5, RZ ;  /* 0x000000054a007227 */ /* 0x000fc800078e00ff */
[----:B------:R-:W-:Y:S02]  /*2010*/  IMAD.MOV R0, RZ, RZ, -R0 ;  /* 0x000000ffff007224 */ /* 0x000fe400078e0a00 */
[----:B------:R-:W-:Y:S01]  /*2020*/  @!P4 IMAD.IADD R4, R4, 0x1, -R83 ;  /* 0x000000010404c824 */ /* 0x000fe200078e0a53 */
[----:B------:R-:W-:Y:S01]  /*2030*/  ISETP.GE.AND P4, PT, R2, RZ, PT ;  /* 0x000000ff0200720c */ /* 0x000fe20003f86270 */
[----:B------:R-:W-:Y:S02]  /*2040*/  IMAD R0, R83, R0, R5 ;  /* 0x0000000053007224 */ /* 0x000fe400078e0205 */
[----:B------:R-:W-:-:S04]  /*2050*/  IMAD.HI.U32 R2, R74, R7, RZ ;  /* 0x000000074a027227 */ /* 0x000fc800078e00ff */
[----:B------:R-:W-:Y:S02]  /*2060*/  IMAD.MOV.U32 R28, RZ, RZ, R4 ;  /* 0x000000ffff1c7224 */ /* 0x000fe400078e0004 */
[----:B------:R-:W-:Y:S01]  /*2070*/  @!P5 IMAD.IADD R6, R6, 0x1, -R83 ;  /* 0x000000010606d824 */ /* 0x000fe200078e0a53 */
[----:B------:R-:W-:Y:S01]  /*2080*/  ISETP.GT.U32.AND P5, PT, R83, R0, PT ;  /* 0x000000005300720c */ /* 0x000fe20003fa4070 */
[----:B------:R-:W-:Y:S02]  /*2090*/  VIADD R4, R3, 0x1f8 ;  /* 0x000001f803047836 */ /* 0x000fe40000000000 */
[----:B------:R-:W-:Y:S02]  /*20a0*/  IMAD.MOV R2, RZ, RZ, -R2 ;  /* 0x000000ffff027224 */ /* 0x000fe400078e0a02 */
[----:B------:R-:W-:Y:S01]  /*20b0*/  @!P3 IMAD.MOV R29, RZ, RZ, -R29 ;  /* 0x000000ffff1db224 */ /* 0x000fe200078e0a1d */
[C---:B------:R-:W-:Y:S01]  /*20c0*/  ISETP.GT.U32.AND P3, PT, R83.reuse, R8, PT ;  /* 0x000000085300720c */ /* 0x040fe20003f64070 */
[----:B------:R-:W-:Y:S01]  /*20d0*/  @!P0 IMAD.MOV R28, RZ, RZ, -R28 ;  /* 0x000000ffff1c8224 */ /* 0x000fe200078e0a1c */
[----:B------:R-:W-:Y:S01]  /*20e0*/  ISETP.GE.AND P0, PT, R4, RZ, PT ;  /* 0x000000ff0400720c */ /* 0x000fe20003f06270 */
[----:B------:R-:W-:Y:S01]  /*20f0*/  IMAD R2, R83, R2, R7 ;  /* 0x0000000253027224 */ /* 0x000fe200078e0207 */
[----:B------:R-:W-:Y:S01]  /*2100*/  IABS R9, R4 ;  /* 0x0000000400097213 */ /* 0x000fe20000000000 */
[----:B------:R-:W-:-:S02]  /*2110*/  IMAD.MOV.U32 R27, RZ, RZ, R6 ;  /* 0x000000ffff1b7224 */ /* 0x000fc400078e0006 */
[----:B------:R-:W-:Y:S02]  /*2120*/  VIADD R4, R3, 0x1f7 ;  /* 0x000001f703047836 */ /* 0x000fe40000000000 */
[----:B------:R-:W-:Y:S01]  /*2130*/  @!P6 IMAD.MOV R27, RZ, RZ, -R27 ;  /* 0x000000ffff1be224 */ /* 0x000fe200078e0a1b */
[C---:B------:R-:W-:Y:S01]  /*2140*/  ISETP.GT.U32.AND P6, PT, R83.reuse, R2, PT ;  /* 0x000000025300720c */ /* 0x040fe20003fc4070 */
[--C-:B------:R-:W-:Y:S01]  /*2150*/  @!P5 IMAD.IADD R0, R0, 0x1, -R83.reuse ;  /* 0x000000010000d824 */ /* 0x100fe200078e0a53 */
[----:B------:R-:W-:Y:S01]  /*2160*/  IABS R5, R4 ;  /* 0x0000000400057213 */ /* 0x000fe20000000000 */
[----:B------:R-:W-:Y:S01]  /*2170*/  @!P3 IMAD.IADD R8, R8, 0x1, -R83 ;  /* 0x000000010808b824 */ /* 0x000fe200078e0a53 */
[----:B------:R-:W-:Y:S01]  /*2180*/  ISETP.GE.AND P3, PT, R4, RZ, PT ;  /* 0x000000ff0400720c */ /* 0x000fe20003f66270 */
[----:B------:R-:W-:Y:S01]  /*2190*/  IMAD.HI.U32 R4, R74, R9, RZ ;  /* 0x000000094a047227 */ /* 0x000fe200078e00ff */
[----:B------:R-:W-:-:S03]  /*21a0*/  ISETP.GT.U32.AND P5, PT, R83, R0, PT ;  /* 0x000000005300720c */ /* 0x000fc60003fa4070 */
[----:B------:R-:W-:Y:S02]  /*21b0*/  IMAD.MOV.U32 R6, RZ, RZ, R5 ;  /* 0x000000ffff067224 */ /* 0x000fe400078e0005 */
[----:B------:R-:W-:Y:S02]  /*21c0*/  VIADD R7, R3, 0x1f6 ;  /* 0x000001f603077836 */ /* 0x000fe40000000000 */
[----:B------:R-:W-:-:S04]  /*21d0*/  IMAD.HI.U32 R5, R74, R6, RZ ;  /* 0x000000064a057227 */ /* 0x000fc800078e00ff */
[----:B------:R-:W-:Y:S02]  /*21e0*/  IMAD.MOV R4, RZ, RZ, -R4 ;  /* 0x000000ffff047224 */ /* 0x000fe400078e0a04 */
[----:B------:R-:W-:Y:S01]  /*21f0*/  IMAD.MOV.U32 R249, RZ, RZ, R8 ;  /* 0x000000fffff97224 */ /* 0x000fe200078e0008 */
[----:B------:R-:W-:Y:S01]  /*2200*/  IABS R8, R7 ;  /* 0x0000000700087213 */ /* 0x000fe20000000000 */
[----:B------:R-:W-:Y:S02]  /*2210*/  @!P6 IMAD.IADD R2, R2, 0x1, -R83 ;  /* 0x000000010202e824 */ /* 0x000fe400078e0a53 */
[----:B------:R-:W-:Y:S02]  /*2220*/  IMAD.MOV R5, RZ, RZ, -R5 ;  /* 0x000000ffff057224 */ /* 0x000fe400078e0a05 */
[C---:B------:R-:W-:Y:S01]  /*2230*/  IMAD R4, R83.reuse, R4, R9 ;  /* 0x0000000453047224 */ /* 0x040fe200078e0209 */
[----:B------:R-:W-:Y:S01]  /*2240*/  IABS R9, R13 ;  /* 0x0000000d00097213 */ /* 0x000fe20000000000 */
[C---:B------:R-:W-:Y:S01]  /*2250*/  IMAD R6, R83.reuse, R5, R6 ;  /* 0x0000000553067224 */ /* 0x040fe200078e0206 */
[----:B------:R-:W-:Y:S01]  /*2260*/  ISETP.GT.U32.AND P6, PT, R83, R2, PT ;  /* 0x000000025300720c */ /* 0x000fe20003fc4070 */
[----:B------:R-:W-:-:S04]  /*2270*/  IMAD.HI.U32 R5, R74, R8, RZ ;  /* 0x000000084a057227 */ /* 0x000fc800078e00ff */
[----:B------:R-:W-:Y:S01]  /*2280*/  @!P2 IMAD.MOV R249, RZ, RZ, -R249 ;  /* 0x000000fffff9a224 */ /* 0x000fe200078e0af9 */
[----:B------:R-:W-:Y:S01]  /*2290*/  ISETP.GE.AND P2, PT, R7, RZ, PT ;  /* 0x000000ff0700720c */ /* 0x000fe20003f46270 */
[----:B------:R-:W-:Y:S01]  /*22a0*/  @!P5 IMAD.IADD R0, R0, 0x1, -R83 ;  /* 0x000000010000d824 */ /* 0x000fe200078e0a53 */
[----:B------:R-:W-:Y:S01]  /*22b0*/  ISETP.GT.U32.AND P5, PT, R83, R4, PT ;  /* 0x000000045300720c */ /* 0x000fe20003fa4070 */
[----:B------:R-:W-:-:S04]  /*22c0*/  IMAD.HI.U32 R7, R74, R9, RZ ;  /* 0x000000094a077227 */ /* 0x000fc800078e00ff */
[----:B------:R-:W-:Y:S02]  /*22d0*/  IMAD.MOV R5, RZ, RZ, -R5 ;  /* 0x000000ffff057224 */ /* 0x000fe400078e0a05 */
[----:B------:R-:W-:Y:S02]  /*22e0*/  IMAD.MOV.U32 R31, RZ, RZ, R0 ;  /* 0x000000ffff1f7224 */ /* 0x000fe400078e0000 */
[----:B------:R-:W-:Y:S02]  /*22f0*/  IMAD.MOV R10, RZ, RZ, -R7 ;  /* 0x000000ffff0a7224 */ /* 0x000fe400078e0a07 */
[C---:B------:R-:W-:Y:S02]  /*2300*/  IMAD R0, R83.reuse, R5, R8 ;  /* 0x0000000553007224 */ /* 0x040fe400078e0208 */
[C---:B------:R-:W-:Y:S02]  /*2310*/  IMAD R8, R83.reuse, R10, R9 ;  /* 0x0000000a53087224 */ /* 0x040fe400078e0209 */
[--C-:B------:R-:W-:Y:S01]  /*2320*/  @!P6 IMAD.IADD R2, R2, 0x1, -R83.reuse ;  /* 0x000000010202e824 */ /* 0x100fe200078e0a53 */
[C---:B------:R-:W-:Y:S01]  /*2330*/  ISETP.GT.U32.AND P6, PT, R83.reuse, R0, PT ;  /* 0x000000005300720c */ /* 0x040fe20003fc4070 */
[----:B------:R-:W-:Y:S01]  /*2340*/  @!P5 IMAD.IADD R4, R4, 0x1, -R83 ;  /* 0x000000010404d824 */ /* 0x000fe200078e0a53 */
[C---:B------:R-:W-:Y:S01]  /*2350*/  ISETP.GT.U32.AND P5, PT, R83.reuse, R8, PT ;  /* 0x000000085300720c */ /* 0x040fe20003fa4070 */
[----:B------:R-:W-:Y:S01]  /*2360*/  @!P4 IMAD.MOV R31, RZ, RZ, -R31 ;  /* 0x000000ffff1fc224 */ /* 0x000fe200078e0a1f */
[----:B------:R-:W-:Y:S01]  /*2370*/  ISETP.GT.U32.AND P4, PT, R83, R6, PT ;  /* 0x000000065300720c */ /* 0x000fe20003f84070 */
[----:B------:R-:W-:-:S04]  /*2380*/  IMAD.HI.U32 R5, R74, R11, RZ ;  /* 0x0000000b4a057227 */ /* 0x000fc800078e00ff */
[----:B------:R-:W-:Y:S01]  /*2390*/  IMAD.MOV R10, RZ, RZ, -R5 ;  /* 0x000000ffff0a7224 */ /* 0x000fe200078e0a05 */
[----:B------:R-:W-:Y:S01]  /*23a0*/  IABS R5, R16 ;  /* 0x0000001000057213 */ /* 0x000fe20000000000 */
[----:B------:R-:W-:Y:S02]  /*23b0*/  IMAD.MOV.U32 R34, RZ, RZ, R2 ;  /* 0x000000ffff227224 */ /* 0x000fe400078e0002 */
[--C-:B------:R-:W-:Y:S02]  /*23c0*/  @!P6 IMAD.IADD R0, R0, 0x1, -R83.reuse ;  /* 0x000000010000e824 */ /* 0x100fe400078e0a53 */
[----:B------:R-:W-:Y:S02]  /*23d0*/  @!P5 IMAD.IADD R8, R8, 0x1, -R83 ;  /* 0x000000010808d824 */ /* 0x000fe400078e0a53 */
[----:B------:R-:W-:Y:S01]  /*23e0*/  IMAD.HI.U32 R2, R74, R5, RZ ;  /* 0x000000054a027227 */ /* 0x000fe200078e00ff */
[----:B------:R-:W-:-:S03]  /*23f0*/  ISETP.GT.U32.AND P5, PT, R83, R0, PT ;  /* 0x000000005300720c */ /* 0x000fc60003fa4070 */
[----:B------:R-:W-:Y:S01]  /*2400*/  @!P4 IMAD.IADD R6, R6, 0x1, -R83 ;  /* 0x000000010606c824 */ /* 0x000fe200078e0a53 */
[C---:B------:R-:W-:Y:S01]  /*2410*/  ISETP.GT.U32.AND P4, PT, R83.reuse, R4, PT ;  /* 0x000000045300720c */ /* 0x040fe20003f84070 */
[----:B------:R-:W-:Y:S02]  /*2420*/  IMAD.MOV R2, RZ, RZ, -R2 ;  /* 0x000000ffff027224 */ /* 0x000fe400078e0a02 */
[C---:B------:R-:W-:Y:S01]  /*2430*/  IMAD R10, R83.reuse, R10, R11 ;  /* 0x0000000a530a7224 */ /* 0x040fe200078e020b */
[C---:B------:R-:W-:Y:S01]  /*2440*/  ISETP.GT.U32.AND P6, PT, R83.reuse, R6, PT ;  /* 0x000000065300720c */ /* 0x040fe20003fc4070 */
[----:B------:R-:W-:Y:S02]  /*2450*/  IMAD R2, R83, R2, R5 ;  /* 0x0000000253027224 */ /* 0x000fe400078e0205 */
[----:B------:R-:W-:Y:S02]  /*2460*/  VIADD R11, R3, 0x1f1 ;  /* 0x000001f1030b7836 */ /* 0x000fe40000000000 */
[--C-:B------:R-:W-:Y:S01]  /*2470*/  @!P5 IMAD.IADD R0, R0, 0x1, -R83.reuse ;  /* 0x000000010000d824 */ /* 0x100fe200078e0a53 */
[C---:B------:R-:W-:Y:S01]  /*2480*/  ISETP.GT.U32.AND P5, PT, R83.reuse, R2, PT ;  /* 0x000000025300720c */ /* 0x040fe20003fa4070 */
[----:B------:R-:W-:Y:S01]  /*2490*/  @!P1 IMAD.MOV R34, RZ, RZ, -R34 ;  /* 0x000000ffff229224 */ /* 0x000fe200078e0a22 */
[C---:B------:R-:W-:Y:S01]  /*24a0*/  ISETP.GT.U32.AND P1, PT, R83.reuse, R8, PT ;  /* 0x000000085300720c */ /* 0x040fe20003f24070 */
[--C-:B------:R-:W-:Y:S01]  /*24b0*/  @!P4 IMAD.IADD R4, R4, 0x1, -R83.reuse ;  /* 0x000000010404c824 */ /* 0x100fe200078e0a53 */
[----:B------:R-:W-:Y:S01]  /*24c0*/  ISETP.GT.U32.AND P4, PT, R83, R10, PT ;  /* 0x0000000a5300720c */ /* 0x000fe20003f84070 */
[----:B------:R-:W-:Y:S01]  /*24d0*/  IMAD.MOV.U32 R37, RZ, RZ, R0 ;  /* 0x000000ffff257224 */ /* 0x000fe200078e0000 */
[----:B------:R-:W-:Y:S01]  /*24e0*/  IABS R14, R11 ;  /* 0x0000000b000e7213 */ /* 0x000fe20000000000 */
[----:B------:R-:W-:Y:S01]  /*24f0*/  @!P6 IMAD.IADD R6, R6, 0x1, -R83 ;  /* 0x000000010606e824 */ /* 0x000fe200078e0a53 */
[----:B------:R-:W-:Y:S01]  /*2500*/  ISETP.GE.AND P6, PT, R13, RZ, PT ;  /* 0x000000ff0d00720c */ /* 0x000fe20003fc6270 */
[----:B------:R-:W-:-:S02]  /*2510*/  VIADD R13, R3, 0x1f0 ;  /* 0x000001f0030d7836 */ /* 0x000fc40000000000 */
[----:B------:R-:W-:Y:S02]  /*2520*/  IMAD.MOV.U32 R35, RZ, RZ, R4 ;  /* 0x000000ffff237224 */ /* 0x000fe400078e0004 */
[----:B------:R-:W-:Y:S01]  /*2530*/  @!P5 IMAD.IADD R2, R2, 0x1, -R83 ;  /* 0x000000010202d824 */ /* 0x000fe200078e0a53 */
[----:B------:R-:W-:Y:S01]  /*2540*/  IABS R9, R13 ;  /* 0x0000000d00097213 */ /* 0x000fe20000000000 */
[----:B------:R-:W-:Y:S02]  /*2550*/  @!P0 IMAD.MOV R35, RZ, RZ, -R35 ;  /* 0x000000ffff238224 */ /* 0x000fe400078e0a23 */
[----:B------:R-:W-:Y:S01]  /*2560*/  @!P4 IMAD.IADD R10, R10, 0x1, -R83 ;  /* 0x000000010a0ac824 */ /* 0x000fe200078e0a53 */
[C---:B------:R-:W-:Y:S01]  /*2570*/  ISETP.GT.U32.AND P5, PT, R83.reuse, R2, PT ;  /* 0x000000025300720c */ /* 0x040fe20003fa4070 */
[----:B------:R-:W-:Y:S01]  /*2580*/  IMAD.HI.U32 R4, R74, R9, RZ ;  /* 0x000000094a047227 */ /* 0x000fe200078e00ff */
[----:B------:R-:W-:Y:S02]  /*2590*/  ISETP.GE.AND P4, PT, R16, RZ, PT ;  /* 0x000000ff1000720c */ /* 0x000fe40003f86270 */
[----:B------:R-:W-:Y:S01]  /*25a0*/  ISETP.GT.U32.AND P0, PT, R83, R10, PT ;  /* 0x0000000a5300720c */ /* 0x000fe20003f04070 */
[----:B------:R-:W-:-:S02]  /*25b0*/  IMAD.MOV R4, RZ, RZ, -R4 ;  /* 0x000000ffff047224 */ /* 0x000fc400078e0a04 */
[----:B------:R-:W-:-:S04]  /*25c0*/  IMAD.HI.U32 R7, R74, R14, RZ ;  /* 0x0000000e4a077227 */ /* 0x000fc800078e00ff */
[----:B------:R-:W-:Y:S02]  /*25d0*/  IMAD R0, R83, R4, R9 ;  /* 0x0000000453007224 */ /* 0x000fe400078e0209 */
[----:B------:R-:W-:Y:S01]  /*25e0*/  @!P1 IMAD.IADD R8, R8, 0x1, -R83 ;  /* 0x0000000108089824 */ /* 0x000fe200078e0a53 */
[----:B------:R-:W-:Y:S01]  /*25f0*/  ISETP.GE.AND P1, PT, R15, RZ, PT ;  /* 0x000000ff0f00720c */ /* 0x000fe20003f26270 */
[----:B------:R-:W-:Y:S02]  /*2600*/  IMAD.MOV R7, RZ, RZ, -R7 ;  /* 0x000000ffff077224 */ /* 0x000fe400078e0a07 */
[----:B------:R-:W-:Y:S01]  /*2610*/  @!P5 IMAD.IADD R2, R2, 0x1, -R83 ;  /* 0x000000010202d824 */ /* 0x000fe200078e0a53 */
[----:B------:R-:W-:Y:S01]  /*2620*/  ISETP.GT.U32.AND P5, PT, R83, R0, PT ;  /* 0x000000005300720c */ /* 0x000fe20003fa4070 */
[----:B------:R-:W-:-:S04]  /*2630*/  IMAD.HI.U32 R5, R74, R12, RZ ;  /* 0x0000000c4a057227 */ /* 0x000fc800078e00ff */
[----:B------:R-:W-:Y:S02]  /*2640*/  IMAD R14, R83, R7, R14 ;  /* 0x00000007530e7224 */ /* 0x000fe400078e020e */
[----:B------:R-:W-:Y:S02]  /*2650*/  IMAD.MOV.U32 R38, RZ, RZ, R8 ;  /* 0x000000ffff267224 */ /* 0x000fe400078e0008 */
[----:B------:R-:W-:Y:S02]  /*2660*/  VIADD R15, R3, 0x1ef ;  /* 0x000001ef030f7836 */ /* 0x000fe40000000000 */
[----:B------:R-:W-:Y:S02]  /*2670*/  IMAD.MOV R5, RZ, RZ, -R5 ;  /* 0x000000ffff057224 */ /* 0x000fe400078e0a05 */
[----:B------:R-:W-:Y:S01]  /*2680*/  @!P6 IMAD.MOV R38, RZ, RZ, -R38 ;  /* 0x000000ffff26e224 */ /* 0x000fe200078e0a26 */
[----:B------:R-:W-:Y:S01]  /*2690*/  ISETP.GT.U32.AND P6, PT, R83, R14, PT ;  /* 0x0000000e5300720c */ /* 0x000fe20003fc4070 */
[----:B------:R-:W-:Y:S01]  /*26a0*/  @!P0 IMAD.IADD R10, R10, 0x1, -R83 ;  /* 0x000000010a0a8824 */ /* 0x000fe200078e0a53 */
[----:B------:R-:W-:Y:S01]  /*26b0*/  ISETP.GE.AND P0, PT, R11, RZ, PT ;  /* 0x000000ff0b00720c */ /* 0x000fe20003f06270 */
[----:B------:R-:W-:Y:S01]  /*26c0*/  IMAD.MOV.U32 R36, RZ, RZ, R6 ;  /* 0x000000ffff247224 */ /* 0x000fe200078e0006 */
[----:B------:R-:W-:Y:S01]  /*26d0*/  IABS R6, R15 ;  /* 0x0000000f00067213 */ /* 0x000fe20000000000 */
[----:B------:R-:W-:-:S02]  /*26e0*/  VIADD R11, R3, 0x1ee ;  /* 0x000001ee030b7836 */ /* 0x000fc40000000000 */
[C---:B------:R-:W-:Y:S02]  /*26f0*/  IMAD R12, R83.reuse, R5, R12 ;  /* 0x00000005530c7224 */ /* 0x040fe400078e020c */
[----:B------:R-:W-:Y:S01]  /*2700*/  @!P5 IMAD.IADD R0, R0, 0x1, -R83 ;  /* 0x000000010000d824 */ /* 0x000fe200078e0a53 */
[----:B------:R-:W-:Y:S01]  /*2710*/  IABS R7, R11 ;  /* 0x0000000b00077213 */ /* 0x000fe20000000000 */
[----:B------:R-:W-:Y:S01]  /*2720*/  @!P3 IMAD.MOV R36, RZ, RZ, -R36 ;  /* 0x000000ffff24b224 */ /* 0x000fe200078e0a24 */
[C---:B------:R-:W-:Y:S01]  /*2730*/  ISETP.GT.U32.AND P3, PT, R83.reuse, R12, PT ;  /* 0x0000000c5300720c */ /* 0x040fe20003f64070 */
[----:B------:R-:W-:Y:S01]  /*2740*/  IMAD.HI.U32 R4, R74, R6, RZ ;  /* 0x000000064a047227 */ /* 0x000fe200078e00ff */
[----:B------:R-:W-:-:S03]  /*2750*/  ISETP.GT.U32.AND P5, PT, R83, R0, PT ;  /* 0x000000005300720c */ /* 0x000fc60003fa4070 */
[----:B------:R-:W-:Y:S02]  /*2760*/  IMAD.MOV R4, RZ, RZ, -R4 ;  /* 0x000000ffff047224 */ /* 0x000fe400078e0a04 */
[----:B------:R-:W-:-:S04]  /*2770*/  IMAD.HI.U32 R5, R74, R7, RZ ;  /* 0x000000074a057227 */ /* 0x000fc800078e00ff */
[----:B------:R-:W-:Y:S02]  /*2780*/  IMAD.MOV.U32 R39, RZ, RZ, R10 ;  /* 0x000000ffff277224 */ /* 0x000fe400078e000a */
[----:B------:R-:W-:Y:S02]  /*2790*/  @!P6 IMAD.IADD R14, R14, 0x1, -R83 ;  /* 0x000000010e0ee824 */ /* 0x000fe400078e0a53 */
[C---:B------:R-:W-:Y:S02]  /*27a0*/  IMAD R4, R83.reuse, R4, R6 ;  /* 0x0000000453047224 */ /* 0x040fe400078e0206 */
[----:B------:R-:W-:Y:S02]  /*27b0*/  IMAD.MOV R6, RZ, RZ, -R5 ;  /* 0x000000ffff067224 */ /* 0x000fe400078e0a05 */
[----:B------:R-:W-:Y:S01]  /*27c0*/  @!P1 IMAD.MOV R39, RZ, RZ, -R39 ;  /* 0x000000ffff279224 */ /* 0x000fe200078e0a27 */
[C---:B------:R-:W-:Y:S01]  /*27d0*/  ISETP.GT.U32.AND P1, PT, R83.reuse, R14, PT ;  /* 0x0000000e5300720c */ /* 0x040fe20003f24070 */
[----:B------:R-:W-:-:S02]  /*27e0*/  IMAD R6, R83, R6, R7 ;  /* 0x0000000653067224 */ /* 0x000fc400078e0207 */
[--C-:B------:R-:W-:Y:S01]  /*27f0*/  @!P3 IMAD.IADD R12, R12, 0x1, -R83.reuse ;  /* 0x000000010c0cb824 */ /* 0x100fe200078e0a53 */
[----:B------:R-:W-:Y:S01]  /*2800*/  ISETP.GE.AND P3, PT, R13, RZ, PT ;  /* 0x000000ff0d00720c */ /* 0x000fe20003f66270 */
[--C-:B------:R-:W-:Y:S01]  /*2810*/  @!P5 IMAD.IADD R0, R0, 0x1, -R83.reuse ;  /* 0x000000010000d824 */ /* 0x100fe200078e0a53 */
[----:B------:R-:W-:Y:S01]  /*2820*/  ISETP.GT.U32.AND P5, PT, R83, R6, PT ;  /* 0x000000065300720c */ /* 0x000fe20003fa4070 */
[----:B------:R-:W-:Y:S01]  /*2830*/  VIADD R13, R3, 0x1ed ;  /* 0x000001ed030d7836 */ /* 0x000fe20000000000 */
[----:B------:R-:W-:Y:S01]  /*2840*/  ISETP.GT.U32.AND P6, PT, R83, R12, PT ;  /* 0x0000000c5300720c */ /* 0x000fe20003fc4070 */
[----:B------:R-:W-:Y:S02]  /*2850*/  VIADD R16, R3, 0x1ec ;  /* 0x000001ec03107836 */ /* 0x000fe40000000000 */
[----:B------:R-:W-:Y:S01]  /*2860*/  IMAD.MOV.U32 R40, RZ, RZ, R2 ;  /* 0x000000ffff287224 */ /* 0x000fe200078e0002 */
[----:B------:R-:W-:Y:S01]  /*2870*/  IABS R8, R13 ;  /* 0x0000000d00087213 */ /* 0x000fe20000000000 */
[----:B------:R-:W-:Y:S01]  /*2880*/  @!P1 IMAD.IADD R14, R14, 0x1, -R83 ;  /* 0x000000010e0e9824 */ /* 0x000fe200078e0a53 */
[----:B------:R-:W-:Y:S01]  /*2890*/  ISETP.GE.AND P1, PT, R15, RZ, PT ;  /* 0x000000ff0f00720c */ /* 0x000fe20003f26270 */
[----:B------:R-:W-:Y:S01]  /*28a0*/  VIADD R15, R3, 0x1eb ;  /* 0x000001eb030f7836 */ /* 0x000fe20000000000 */
[----:B------:R-:W-:Y:S01]  /*28b0*/  IABS R10, R16 ;  /* 0x00000010000a7213 */ /* 0x000fe20000000000 */
[----:B------:R-:W-:Y:S01]  /*28c0*/  @!P2 IMAD.MOV R37, RZ, RZ, -R37 ;  /* 0x000000ffff25a224 */ /* 0x000fe200078e0a25 */
[----:B------:R-:W-:Y:S01]  /*28d0*/  ISETP.GE.AND P2, PT, R17, RZ, PT ;  /* 0x000000ff1100720c */ /* 0x000fe20003f46270 */
[--C-:B------:R-:W-:Y:S01]  /*28e0*/  @!P5 IMAD.IADD R6, R6, 0x1, -R83.reuse ;  /* 0x000000010606d824 */ /* 0x100fe200078e0a53 */
[----:B------:R-:W-:Y:S01]  /*28f0*/  IABS R9, R15 ;  /* 0x0000000f00097213 */ /* 0x000fe20000000000 */
[----:B------:R-:W-:Y:S01]  /*2900*/  @!P6 IMAD.IADD R12, R12, 0x1, -R83 ;  /* 0x000000010c0ce824 */ /* 0x000fe200078e0a53 */
[C---:B------:R-:W-:Y:S01]  /*2910*/  ISETP.GT.U32.AND P6, PT, R83.reuse, R4, PT ;  /* 0x000000045300720c */ /* 0x040fe20003fc4070 */
[----:B------:R-:W-:Y:S01]  /*2920*/  IMAD.HI.U32 R5, R74, R8, RZ ;  /* 0x000000084a057227 */ /* 0x000fe200078e00ff */
[----:B------:R-:W-:-:S03]  /*2930*/  ISETP.GT.U32.AND P5, PT, R83, R6, PT ;  /* 0x000000065300720c */ /* 0x000fc60003fa4070 */
[----:B------:R-:W-:-:S04]  /*2940*/  IMAD.HI.U32 R2, R74, R9, RZ ;  /* 0x000000094a027227 */ /* 0x000fc800078e00ff */
[----:B------:R-:W-:Y:S02]  /*2950*/  IMAD.MOV R2, RZ, RZ, -R2 ;  /* 0x000000ffff027224 */ /* 0x000fe400078e0a02 */
[----:B------:R-:W-:-:S04]  /*2960*/  IMAD.HI.U32 R7, R74, R10, RZ ;  /* 0x0000000a4a077227 */ /* 0x000fc800078e00ff */
[----:B------:R-:W-:Y:S02]  /*2970*/  IMAD.MOV R5, RZ, RZ, -R5 ;  /* 0x000000ffff057224 */ /* 0x000fe400078e0a05 */
[----:B------:R-:W-:Y:S02]  /*2980*/  IMAD.MOV.U32 R30, RZ, RZ, R0 ;  /* 0x000000ffff1e7224 */ /* 0x000fe400078e0000 */
[----:B------:R-:W-:Y:S02]  /*2990*/  IMAD R0, R83, R2, R9 ;  /* 0x0000000253007224 */ /* 0x000fe400078e0209 */
[----:B------:R-:W-:Y:S01]  /*29a0*/  @!P6 IMAD.IADD R4, R4, 0x1, -R83 ;  /* 0x000000010404e824 */ /* 0x000fe200078e0a53 */
[----:B------:R-:W-:Y:S01]  /*29b0*/  ISETP.GE.AND P6, PT, R11, RZ, PT ;  /* 0x000000ff0b00720c */ /* 0x000fe20003fc6270 */
[----:B------:R-:W-:Y:S02]  /*29c0*/  IMAD.MOV R7, RZ, RZ, -R7 ;  /* 0x000000ffff077224 */ /* 0x000fe400078e0a07 */
[----:B------:R-:W-:-:S02]  /*29d0*/  IMAD R8, R83, R5, R8 ;  /* 0x0000000553087224 */ /* 0x000fc400078e0208 */
[----:B------:R-:W-:Y:S02]  /*29e0*/  IMAD.MOV.U32 R41, RZ, RZ, R12 ;  /* 0x000000ffff297224 */ /* 0x000fe400078e000c */
[----:B------:R-:W-:Y:S01]  /*29f0*/  @!P5 IMAD.IADD R6, R6, 0x1, -R83 ;  /* 0x000000010606d824 */ /* 0x000fe200078e0a53 */
[C---:B------:R-:W-:Y:S01]  /*2a00*/  ISETP.GT.U32.AND P5, PT, R83.reuse, R0, PT ;  /* 0x000000005300720c */ /* 0x040fe20003fa4070 */
[----:B------:R-:W-:Y:S01]  /*2a10*/  @!P4 IMAD.MOV R40, RZ, RZ, -R40 ;  /* 0x000000ffff28c224 */ /* 0x000fe200078e0a28 */
[C---:B------:R-:W-:Y:S01]  /*2a20*/  ISETP.GT.U32.AND P4, PT, R83.reuse, R4, PT ;  /* 0x000000045300720c */ /* 0x040fe20003f84070 */
[C---:B------:R-:W-:Y:S02]  /*2a30*/  IMAD R10, R83.reuse, R7, R10 ;  /* 0x00000007530a7224 */ /* 0x040fe400078e020a */
[----:B------:R-:W-:Y:S01]  /*2a40*/  @!P2 IMAD.MOV R41, RZ, RZ, -R41 ;  /* 0x000000ffff29a224 */ /* 0x000fe200078e0a29 */
[C---:B------:R-:W-:Y:S01]  /*2a50*/  ISETP.GT.U32.AND P2, PT, R83.reuse, R8, PT ;  /* 0x000000085300720c */ /* 0x040fe20003f44070 */
[----:B------:R-:W-:Y:S01]  /*2a60*/  @!P3 IMAD.MOV R30, RZ, RZ, -R30 ;  /* 0x000000ffff1eb224 */ /* 0x000fe200078e0a1e */
[----:B------:R-:W-:Y:S01]  /*2a70*/  ISETP.GT.U32.AND P3, PT, R83, R10, PT ;  /* 0x0000000a5300720c */ /* 0x000fe20003f64070 */
[----:B------:R-:W-:-:S02]  /*2a80*/  VIADD R9, R3, 0x1e9 ;  /* 0x000001e903097836 */ /* 0x000fc40000000000 */
[----:B------:R-:W-:Y:S02]  /*2a90*/  VIADD R11, R3, 0x1ea ;  /* 0x000001ea030b7836 */ /* 0x000fe40000000000 */
[--C-:B------:R-:W-:Y:S01]  /*2aa0*/  @!P5 IMAD.IADD R0, R0, 0x1, -R83.reuse ;  /* 0x000000010000d824 */ /* 0x100fe200078e0a53 */
[----:B------:R-:W-:Y:S01]  /*2ab0*/  IABS R7, R9 ;  /* 0x0000000900077213 */ /* 0x000fe20000000000 */
[--C-:B------:R-:W-:Y:S01]  /*2ac0*/  @!P4 IMAD.IADD R4, R4, 0x1, -R83.reuse ;  /* 0x000000010404c824 */ /* 0x100fe200078e0a53 */
[----:B------:R-:W-:Y:S01]  /*2ad0*/  IABS R5, R11 ;  /* 0x0000000b00057213 */ /* 0x000fe20000000000 */
[----:B------:R-:W-:Y:S01]  /*2ae0*/  IMAD.MOV.U32 R25, RZ, RZ, R6 ;  /* 0x000000ffff197224 */ /* 0x000fe200078e0006 */
[----:B------:R-:W-:Y:S01]  /*2af0*/  ISETP.GT.U32.AND P5, PT, R83, R0, PT ;  /* 0x000000005300720c */ /* 0x000fe20003fa4070 */
[--C-:B------:R-:W-:Y:S01]  /*2b00*/  @!P2 IMAD.IADD R8, R8, 0x1, -R83.reuse ;  /* 0x000000010808a824 */ /* 0x100fe200078e0a53 */
[----:B------:R-:W-:Y:S01]  /*2b10*/  ISETP.GE.AND P4, PT, R16, RZ, PT ;  /* 0x000000ff1000720c */ /* 0x000fe20003f86270 */
[----:B------:R-:W-:Y:S01]  /*2b20*/  IMAD.MOV.U32 R26, RZ, RZ, R4 ;  /* 0x000000ffff1a7224 */ /* 0x000fe200078e0004 */
[----:B------:R-:W-:Y:S01]  /*2b30*/  ISETP.GE.AND P2, PT, R15, RZ, PT ;  /* 0x000000ff0f00720c */ /* 0x000fe20003f46270 */
[----:B------:R-:W-:Y:S01]  /*2b40*/  @!P3 IMAD.IADD R10, R10, 0x1, -R83 ;  /* 0x000000010a0ab824 */ /* 0x000fe200078e0a53 */
[----:B------:R-:W-:Y:S01]  /*2b50*/  ISETP.GT.U32.AND P3, PT, R83, R8, PT ;  /* 0x000000085300720c */ /* 0x000fe20003f64070 */
[----:B------:R-:W-:-:S04]  /*2b60*/  IMAD.HI.U32 R4, R74, R7, RZ ;  /* 0x000000074a047227 */ /* 0x000fc800078e00ff */
[----:B------:R-:W-:-:S04]  /*2b70*/  IMAD.HI.U32 R2, R74, R5, RZ ;  /* 0x000000054a027227 */ /* 0x000fc800078e00ff */
[----:B------:R-:W-:Y:S02]  /*2b80*/  IMAD.MOV R4, RZ, RZ, -R4 ;  /* 0x000000ffff047224 */ /* 0x000fe400078e0a04 */
[----:B------:R-:W-:Y:S02]  /*2b90*/  IMAD.MOV R2, RZ, RZ, -R2 ;  /* 0x000000ffff027224 */ /* 0x000fe400078e0a02 */
[C---:B------:R-:W-:Y:S02]  /*2ba0*/  IMAD R4, R83.reuse, R4, R7 ;  /* 0x0000000453047224 */ /* 0x040fe400078e0207 */
[C---:B------:R-:W-:Y:S02]  /*2bb0*/  IMAD R2, R83.reuse, R2, R5 ;  /* 0x0000000253027224 */ /* 0x040fe400078e0205 */
[----:B------:R-:W-:Y:S01]  /*2bc0*/  @!P5 IMAD.IADD R0, R0, 0x1, -R83 ;  /* 0x000000010000d824 */ /* 0x000fe200078e0a53 */
[----:B------:R-:W-:Y:S01]  /*2bd0*/  ISETP.GT.U32.AND P5, PT, R83, R4, PT ;  /* 0x000000045300720c */ /* 0x000fe20003fa4070 */
[----:B------:R-:W-:-:S02]  /*2be0*/  VIADD R12, R3, 0x1e8 ;  /* 0x000001e8030c7836 */ /* 0x000fc40000000000 */
[----:B------:R-:W-:Y:S02]  /*2bf0*/  IMAD.MOV.U32 R245, RZ, RZ, R14 ;  /* 0x000000fffff57224 */ /* 0x000fe400078e000e */
[----:B------:R-:W-:Y:S01]  /*2c00*/  @!P3 IMAD.IADD R8, R8, 0x1, -R83 ;  /* 0x000000010808b824 */ /* 0x000fe200078e0a53 */
[----:B------:R-:W-:Y:S01]  /*2c10*/  ISETP.GT.U32.AND P3, PT, R83, R2, PT ;  /* 0x000000025300720c */ /* 0x000fe20003f64070 */
[----:B------:R-:W-:Y:S01]  /*2c20*/  @!P6 IMAD.MOV R25, RZ, RZ, -R25 ;  /* 0x000000ffff19e224 */ /* 0x000fe200078e0a19 */
[----:B------:R-:W-:Y:S01]  /*2c30*/  ISETP.GE.AND P6, PT, R11, RZ, PT ;  /* 0x000000ff0b00720c */ /* 0x000fe20003fc6270 */
[----:B------:R-:W-:Y:S01]  /*2c40*/  @!P0 IMAD.MOV R245, RZ, RZ, -R245 ;  /* 0x000000fffff58224 */ /* 0x000fe200078e0af5 */
[----:B------:R-:W-:Y:S01]  /*2c50*/  IABS R6, R12 ;  /* 0x0000000c00067213 */ /* 0x000fe20000000000 */
[----:B------:R-:W-:Y:S01]  /*2c60*/  VIADD R11, R3, 0x1e7 ;  /* 0x000001e7030b7836 */ /* 0x000fe20000000000 */
[----:B------:R-:W-:Y:S01]  /*2c70*/  ISETP.GE.AND P0, PT, R13, RZ, PT ;  /* 0x000000ff0d00720c */ /* 0x000fe20003f06270 */
[----:B------:R-:W-:Y:S01]  /*2c80*/  @!P1 IMAD.MOV R26, RZ, RZ, -R26 ;  /* 0x000000ffff1a9224 */ /* 0x000fe200078e0a1a */
[----:B------:R-:W-:Y:S01]  /*2c90*/  ISETP.GT.U32.AND P1, PT, R83, R10, PT ;  /* 0x0000000a5300720c */ /* 0x000fe20003f24070 */
[----:B------:R-:W-:Y:S01]  /*2ca0*/  IMAD.HI.U32 R5, R74, R6, RZ ;  /* 0x000000064a057227 */ /* 0x000fe200078e00ff */
[----:B------:R-:W-:-:S03]  /*2cb0*/  IABS R7, R11 ;  /* 0x0000000b00077213 */ /* 0x000fc60000000000 */
[----:B------:R-:W-:Y:S02]  /*2cc0*/  @!P5 IMAD.IADD R4, R4, 0x1, -R83 ;  /* 0x000000010404d824 */ /* 0x000fe400078e0a53 */
[----:B------:R-:W-:Y:S02]  /*2cd0*/  IMAD.MOV.U32 R24, RZ, RZ, R8 ;  /* 0x000000ffff187224 */ /* 0x000fe400078e0008 */
[----:B------:R-:W-:Y:S01]  /*2ce0*/  IMAD.MOV R5, RZ, RZ, -R5 ;  /* 0x000000ffff057224 */ /* 0x000fe200078e0a05 */
[C---:B------:R-:W-:Y:S01]  /*2cf0*/  ISETP.GT.U32.AND P5, PT, R83.reuse, R4, PT ;  /* 0x000000045300720c */ /* 0x040fe20003fa4070 */
[----:B------:R-:W-:Y:S02]  /*2d00*/  IMAD.MOV.U32 R8, RZ, RZ, R7 ;  /* 0x000000ffff087224 */ /* 0x000fe400078e0007 */
[----:B------:R-:W-:Y:S01]  /*2d10*/  @!P3 IMAD.IADD R2, R2, 0x1, -R83 ;  /* 0x000000010202b824 */ /* 0x000fe200078e0a53 */
[----:B------:R-:W-:Y:S01]  /*2d20*/  ISETP.GE.AND P3, PT, R12, RZ, PT ;  /* 0x000000ff0c00720c */ /* 0x000fe20003f66270 */
[----:B------:R-:W-:-:S02]  /*2d30*/  IMAD R6, R83, R5, R6 ;  /* 0x0000000553067224 */ /* 0x000fc400078e0206 */
[----:B------:R-:W-:Y:S02]  /*2d40*/  VIADD R13, R3, 0x1e6 ;  /* 0x000001e6030d7836 */ /* 0x000fe40000000000 */
[----:B------:R-:W-:Y:S01]  /*2d50*/  @!P0 IMAD.MOV R24, RZ, RZ, -R24 ;  /* 0x000000ffff188224 */ /* 0x000fe200078e0a18 */
[----:B------:R-:W-:Y:S01]  /*2d60*/  ISETP.GT.U32.AND P0, PT, R83, R2, PT ;  /* 0x000000025300720c */ /* 0x000fe20003f04070 */
[----:B------:R-:W-:-:S04]  /*2d70*/  IMAD.HI.U32 R5, R74, R8, RZ ;  /* 0x000000084a057227 */ /* 0x000fc800078e00ff */
[----:B------:R-:W-:Y:S01]  /*2d80*/  @!P1 IMAD.IADD R10, R10, 0x1, -R83 ;  /* 0x000000010a0a9824 */ /* 0x000fe200078e0a53 */
[----:B------:R-:W-:Y:S01]  /*2d90*/  ISETP.GE.AND P1, PT, R9, RZ, PT ;  /* 0x000000ff0900720c */ /* 0x000fe20003f26270 */
[----:B------:R-:W-:Y:S01]  /*2da0*/  IMAD.MOV R5, RZ, RZ, -R5 ;  /* 0x000000ffff057224 */ /* 0x000fe200078e0a05 */
[----:B------:R-:W-:Y:S01]  /*2db0*/  IABS R9, R13 ;  /* 0x0000000d00097213 */ /* 0x000fe20000000000 */
[----:B------:R-:W-:Y:S02]  /*2dc0*/  IMAD.MOV.U32 R22, RZ, RZ, R0 ;  /* 0x000000ffff167224 */ /* 0x000fe400078e0000 */
[----:B------:R-:W-:Y:S02]  /*2dd0*/  IMAD R0, R83, R5, R8 ;  /* 0x0000000553007224 */ /* 0x000fe400078e0208 */
[----:B------:R-:W-:-:S04]  /*2de0*/  IMAD.HI.U32 R7, R74, R9, RZ ;  /* 0x000000094a077227 */ /* 0x000fc800078e00ff */
[----:B------:R-:W-:Y:S02]  /*2df0*/  IMAD.MOV.U32 R23, RZ, RZ, R10 ;  /* 0x000000ffff177224 */ /* 0x000fe400078e000a */
[----:B------:R-:W-:Y:S01]  /*2e00*/  @!P5 IMAD.IADD R4, R4, 0x1, -R83 ;  /* 0x000000010404d824 */ /* 0x000fe200078e0a53 */
[----:B------:R-:W-:Y:S01]  /*2e10*/  ISETP.GT.U32.AND P5, PT, R83, R0, PT ;  /* 0x000000005300720c */ /* 0x000fe20003fa4070 */
[----:B------:R-:W-:Y:S02]  /*2e20*/  IMAD.MOV R10, RZ, RZ, -R7 ;  /* 0x000000ffff0a7224 */ /* 0x000fe400078e0a07 */
[----:B------:R-:W-:Y:S01]  /*2e30*/  @!P0 IMAD.IADD R2, R2, 0x1, -R83 ;  /* 0x0000000102028824 */ /* 0x000fe200078e0a53 */
[----:B------:R-:W-:Y:S01]  /*2e40*/  ISETP.GE.AND P0, PT, R13, RZ, PT ;  /* 0x000000ff0d00720c */ /* 0x000fe20003f06270 */
[----:B------:R-:W-:Y:S01]  /*2e50*/  @!P4 IMAD.MOV R23, RZ, RZ, -R23 ;  /* 0x000000ffff17c224 */ /* 0x000fe200078e0a17 */
[C---:B------:R-:W-:Y:S01]  /*2e60*/  ISETP.GT.U32.AND P4, PT, R83.reuse, R6, PT ;  /* 0x000000065300720c */ /* 0x040fe20003f84070 */
[----:B------:R-:W-:-:S02]  /*2e70*/  IMAD R8, R83, R10, R9 ;  /* 0x0000000a53087224 */ /* 0x000fc400078e0209 */
[----:B------:R-:W-:Y:S02]  /*2e80*/  IMAD.MOV.U32 R33, RZ, RZ, R2 ;  /* 0x000000ffff217224 */ /* 0x000fe400078e0002 */
[----:B------:R-:W-:Y:S01]  /*2e90*/  @!P2 IMAD.MOV R22, RZ, RZ, -R22 ;  /* 0x000000ffff16a224 */ /* 0x000fe200078e0a16 */
[----:B------:R-:W-:Y:S01]  /*2ea0*/  ISETP.GE.AND P2, PT, R11, RZ, PT ;  /* 0x000000ff0b00720c */ /* 0x000fe20003f46270 */
[----:B------:R-:W-:Y:S01]  /*2eb0*/  @!P6 IMAD.MOV R33, RZ, RZ, -R33 ;  /* 0x000000ffff21e224 */ /* 0x000fe200078e0a21 */
[----:B------:R-:W-:Y:S01]  /*2ec0*/  ISETP.GT.U32.AND P6, PT, R83, R8, PT ;  /* 0x000000085300720c */ /* 0x000fe20003fc4070 */
[--C-:B------:R-:W-:Y:S02]  /*2ed0*/  @!P5 IMAD.IADD R0, R0, 0x1, -R83.reuse ;  /* 0x000000010000d824 */ /* 0x100fe400078e0a53 */
[C---:B------:R-:W-:Y:S02]  /*2ee0*/  VIADD R11, R3.reuse, 0x1e5 ;  /* 0x000001e5030b7836 */ /* 0x040fe40000000000 */
[----:B------:R-:W-:Y:S01]  /*2ef0*/  VIADD R5, R3, 0x1e4 ;  /* 0x000001e403057836 */ /* 0x000fe20000000000 */
[----:B------:R-:W-:Y:S01]  /*2f00*/  ISETP.GT.U32.AND P5, PT, R83, R0, PT ;  /* 0x000000005300720c */ /* 0x000fe20003fa4070 */
[--C-:B------:R-:W-:Y:S01]  /*2f10*/  @!P4 IMAD.IADD R6, R6, 0x1, -R83.reuse ;  /* 0x000000010606c824 */ /* 0x100fe200078e0a53 */
[----:B------:R-:W-:Y:S01]  /*2f20*/  IABS R7, R11 ;  /* 0x0000000b00077213 */ /* 0x000fe20000000000 */
[----:B------:R-:W-:Y:S01]  /*2f30*/  IMAD.MOV.U32 R32, RZ, RZ, R4 ;  /* 0x000000ffff207224 */ /* 0x000fe200078e0004 */
[----:B------:R-:W-:Y:S01]  /*2f40*/  IABS R9, R5 ;  /* 0x0000000500097213 */ /* 0x000fe20000000000 */
[----:B------:R-:W-:Y:S01]  /*2f50*/  VIADD R12, R3, 0x1e3 ;  /* 0x000001e3030c7836 */ /* 0x000fe20000000000 */
[----:B------:R-:W-:Y:S01]  /*2f60*/  ISETP.GT.U32.AND P4, PT, R83, R6, PT ;  /* 0x000000065300720c */ /* 0x000fe20003f84070 */
[----:B------:R-:W-:-:S02]  /*2f70*/  @!P6 IMAD.IADD R8, R8, 0x1, -R83 ;  /* 0x000000010808e824 */ /* 0x000fc400078e0a53 */
[C---:B------:R-:W-:Y:S01]  /*2f80*/  IMAD.HI.U32 R2, R74.reuse, R7, RZ ;  /* 0x000000074a027227 */ /* 0x040fe200078e00ff */
[----:B------:R-:W-:Y:S02]  /*2f90*/  IABS R10, R12 ;  /* 0x0000000c000a7213 */ /* 0x000fe40000000000 */
[----:B------:R-:W-:Y:S01]  /*2fa0*/  ISETP.GT.U32.AND P6, PT, R83, R8, PT ;  /* 0x000000085300720c */ /* 0x000fe20003fc4070 */
[----:B------:R-:W-:-:S04]  /*2fb0*/  IMAD.HI.U32 R4, R74, R9, RZ ;  /* 0x000000094a047227 */ /* 0x000fc800078e00ff */
[----:B------:R-:W-:Y:S02]  /*2fc0*/  IMAD.MOV R2, RZ, RZ, -R2 ;  /* 0x000000ffff027224 */ /* 0x000fe400078e0a02 */
[----:B------:R-:W-:Y:S02]  /*2fd0*/  IMAD.MOV R4, RZ, RZ, -R4 ;  /* 0x000000ffff047224 */ /* 0x000fe400078e0a04 */
[----:B------:R-:W-:Y:S02]  /*2fe0*/  @!P5 IMAD.IADD R0, R0, 0x1, -R83 ;  /* 0x000000010000d824 */ /* 0x000fe400078e0a53 */
[----:B------:R-:W-:Y:S02]  /*2ff0*/  IMAD R2, R83, R2, R7 ;  /* 0x0000000253027224 */ /* 0x000fe400078e0207 */
[----:B------:R-:W-:Y:S01]  /*3000*/  @!P4 IMAD.IADD R6, R6, 0x1, -R83 ;  /* 0x000000010606c824 */ /* 0x000fe200078e0a53 */
[----:B------:R-:W-:Y:S01]  /*3010*/  ISETP.GE.AND P4, PT, R5, RZ, PT ;  /* 0x000000ff0500720c */ /* 0x000fe20003f86270 */
[C---:B------:R-:W-:Y:S01]  /*3020*/  IMAD R4, R83.reuse, R4, R9 ;  /* 0x0000000453047224 */ /* 0x040fe200078e0209 */
[----:B------:R-:W-:Y:S01]  /*3030*/  ISETP.GT.U32.AND P5, PT, R83, R2, PT ;  /* 0x000000025300720c */ /* 0x000fe20003fa4070 */
[----:B------:R-:W-:-:S02]  /*3040*/  IMAD.MOV.U32 R7, RZ, RZ, R0 ;  /* 0x000000ffff077224 */ /* 0x000fc400078e0000 */
[----:B------:R-:W-:-:S04]  /*3050*/  IMAD.HI.U32 R5, R74, R10, RZ ;  /* 0x0000000a4a057227 */ /* 0x000fc800078e00ff */
[----:B------:R-:W-:Y:S01]  /*3060*/  @!P2 IMAD.MOV R7, RZ, RZ, -R7 ;  /* 0x000000ffff07a224 */ /* 0x000fe200078e0a07 */
[C---:B------:R-:W-:Y:S01]  /*3070*/  ISETP.GT.U32.AND P2, PT, R83.reuse, R4, PT ;  /* 0x000000045300720c */ /* 0x040fe20003f44070 */
[----:B------:R-:W-:Y:S02]  /*3080*/  IMAD.MOV R5, RZ, RZ, -R5 ;  /* 0x000000ffff057224 */ /* 0x000fe400078e0a05 */
[----:B------:R-:W-:Y:S02]  /*3090*/  @!P6 IMAD.IADD R8, R8, 0x1, -R83 ;  /* 0x000000010808e824 */ /* 0x000fe400078e0a53 */
[----:B------:R-:W-:Y:S02]  /*30a0*/  IMAD.MOV.U32 R18, RZ, RZ, R6 ;  /* 0x000000ffff127224 */ /* 0x000fe400078e0006 */
[----:B------:R-:W-:Y:S02]  /*30b0*/  IMAD R6, R83, R5, R10 ;  /* 0x0000000553067224 */ /* 0x000fe400078e020a */
[----:B------:R-:W-:-:S02]  /*30c0*/  IMAD.MOV.U32 R15, RZ, RZ, R8 ;  /* 0x000000ffff0f7224 */ /* 0x000fc400078e0008 */
[----:B------:R-:W-:Y:S02]  /*30d0*/  @!P5 IMAD.IADD R2, R2, 0x1, -R83 ;  /* 0x000000010202d824 */ /* 0x000fe400078e0a53 */
[----:B------:R-:W-:Y:S01]  /*30e0*/  @!P0 IMAD.MOV R15, RZ, RZ, -R15 ;  /* 0x000000ffff0f8224 */ /* 0x000fe200078e0a0f */
[----:B------:R-:W-:Y:S01]  /*30f0*/  ISETP.GT.U32.AND P0, PT, R83, R6, PT ;  /* 0x000000065300720c */ /* 0x000fe20003f04070 */
[----:B------:R-:W-:Y:S01]  /*3100*/  @!P3 IMAD.MOV R18, RZ, RZ, -R18 ;  /* 0x000000ffff12b224 */ /* 0x000fe200078e0a12 */
[----:B------:R-:W-:Y:S01]  /*3110*/  ISETP.GE.AND P3, PT, R12, RZ, PT ;  /* 0x000000ff0c00720c */ /* 0x000fe20003f66270 */
[----:B------:R-:W-:Y:S01]  /*3120*/  VIADD R0, R3, 0x1e2 ;  /* 0x000001e203007836 */ /* 0x000fe20000000000 */
[----:B------:R-:W-:Y:S01]  /*3130*/  ISETP.GT.U32.AND P5, PT, R83, R2, PT ;  /* 0x000000025300720c */ /* 0x000fe20003fa4070 */
[--C-:B------:R-:W-:Y:S01]  /*3140*/  @!P2 IMAD.IADD R4, R4, 0x1, -R83.reuse ;  /* 0x000000010404a824 */ /* 0x100fe200078e0a53 */
[----:B------:R-:W-:Y:S01]  /*3150*/  STL [R1+0x314], R18 ;  /* 0x0003141201007387 */ /* 0x000fe20000100800 */
[----:B------:R-:W-:Y:S01]  /*3160*/  VIADD R12, R3, 0x1e1 ;  /* 0x000001e1030c7836 */ /* 0x000fe20000000000 */
[----:B------:R-:W-:Y:S01]  /*3170*/  ISETP.GE.AND P6, PT, R0, RZ, PT ;  /* 0x000000ff0000720c */ /* 0x000fe20003fc6270 */
[----:B------:R-:W-:Y:S01]  /*3180*/  @!P1 IMAD.MOV R32, RZ, RZ, -R32 ;  /* 0x000000ffff209224 */ /* 0x000fe200078e0a20 */
[----:B------:R0:W-:Y:S01]  /*3190*/  STL [R1+0x310], R7 ;  /* 0x0003100701007387 */ /* 0x0001e20000100800 */
[----:B------:R-:W-:Y:S01]  /*31a0*/  ISETP.GT.U32.AND P2, PT, R83, R4, PT ;  /* 0x000000045300720c */ /* 0x000fe20003f44070 */
[----:B------:R-:W-:Y:S01]  /*31b0*/  VIADD R14, R3, 0x1df ;  /* 0x000001df030e7836 */ /* 0x000fe20000000000 */
[----:B------:R-:W-:Y:S01]  /*31c0*/  IABS R9, R12 ;  /* 0x0000000c00097213 */ /* 0x000fe20000000000 */
[----:B------:R-:W-:Y:S01]  /*31d0*/  @!P0 IMAD.IADD R6, R6, 0x1, -R83 ;  /* 0x0000000106068824 */ /* 0x000fe200078e0a53 */
[----:B------:R-:W-:Y:S01]  /*31e0*/  ISETP.GE.AND P1, PT, R11, RZ, PT ;  /* 0x000000ff0b00720c */ /* 0x000fe20003f26270 */
[----:B------:R-:W-:Y:S01]  /*31f0*/  VIADD R13, R3, 0x1e0 ;  /* 0x000001e0030d7836 */ /* 0x000fe20000000000 */
[----:B------:R-:W-:Y:S01]  /*3200*/  IABS R11, R14 ;  /* 0x0000000e000b7213 */ /* 0x000fe20000000000 */
[----:B------:R-:W-:Y:S01]  /*3210*/  IMAD.HI.U32 R5, R74, R9, RZ ;  /* 0x000000094a057227 */ /* 0x000fe200078e00ff */
[----:B------:R-:W-:Y:S01]  /*3220*/  ISETP.GT.U32.AND P0, PT, R83, R6, PT ;  /* 0x000000065300720c */ /* 0x000fe20003f04070 */
[----:B------:R1:W-:Y:S01]  /*3230*/  STL [R1+0x30c], R15 ;  /* 0x00030c0f01007387 */ /* 0x0003e20000100800 */
[----:B0-----:R-:W-:Y:S01]  /*3240*/  IABS R7, R0 ;  /* 0x0000000000077213 */ /* 0x001fe20000000000 */
[----:B------:R-:W-:Y:S01]  /*3250*/  IMAD.MOV R8, RZ, RZ, -R5 ;  /* 0x000000ffff087224 */ /* 0x000fe200078e0a05 */
[----:B------:R-:W-:Y:S01]  /*3260*/  IABS R10, R13 ;  /* 0x0000000d000a7213 */ /* 0x000fe20000000000 */
[----:B------:R-:W-:Y:S01]  /*3270*/  @!P5 IMAD.IADD R2, R2, 0x1, -R83 ;  /* 0x000000010202d824 */ /* 0x000fe200078e0a53 */
[----:B------:R-:W-:Y:S01]  /*3280*/  ISETP.GE.AND P5, PT, R12, RZ, PT ;  /* 0x000000ff0c00720c */ /* 0x000fe20003fa6270 */
[----:B------:R-:W-:Y:S01]  /*3290*/  IMAD.HI.U32 R0, R74, R7, RZ ;  /* 0x000000074a007227 */ /* 0x000fe200078e00ff */
[----:B------:R-:W-:-:S03]  /*32a0*/  IABS R18, R20 ;  /* 0x0000001400127213 */ /* 0x000fc60000000000 */
[----:B------:R-:W-:Y:S02]  /*32b0*/  IMAD.MOV R0, RZ, RZ, -R0 ;  /* 0x000000ffff007224 */ /* 0x000fe400078e0a00 */
[----:B------:R-:W-:Y:S02]  /*32c0*/  @!P2 IMAD.IADD R4, R4, 0x1, -R83 ;  /* 0x000000010404a824 */ /* 0x000fe400078e0a53 */
[C---:B------:R-:W-:Y:S02]  /*32d0*/  IMAD R0, R83.reuse, R0, R7 ;  /* 0x0000000053007224 */ /* 0x040fe400078e0207 */
[C---:B------:R-:W-:Y:S02]  /*32e0*/  IMAD R8, R83.reuse, R8, R9 ;  /* 0x0000000853087224 */ /* 0x040fe400078e0209 */
[----:B------:R-:W-:Y:S01]  /*32f0*/  IMAD.MOV.U32 R16, RZ, RZ, R2 ;  /* 0x000000ffff107224 */ /* 0x000fe200078e0002 */
[----:B------:R-:W-:Y:S01]  /*3300*/  ISETP.GT.U32.AND P2, PT, R83, R0, PT ;  /* 0x000000005300720c */ /* 0x000fe20003f44070 */
[----:B-1----:R-:W-:-:S02]  /*3310*/  IMAD.MOV.U32 R15, RZ, RZ, R4 ;  /* 0x000000ffff0f7224 */ /* 0x002fc400078e0004 */
[----:B------:R-:W-:Y:S01]  /*3320*/  @!P1 IMAD.MOV R16, RZ, RZ, -R16 ;  /* 0x000000ffff109224 */ /* 0x000fe200078e0a10 */
[----:B------:R-:W-:Y:S01]  /*3330*/  ISETP.GT.U32.AND P1, PT, R83, R8, PT ;  /* 0x000000085300720c */ /* 0x000fe20003f24070 */
[----:B------:R-:W-:-:S03]  /*3340*/  IMAD.HI.U32 R7, R74, R11, RZ ;  /* 0x0000000b4a077227 */ /* 0x000fc600078e00ff */
[----:B------:R-:W-:Y:S01]  /*3350*/  STL [R1+0x308], R16 ;  /* 0x0003081001007387 */ /* 0x000fe20000100800 */
[----:B------:R-:W-:Y:S01]  /*3360*/  @!P4 IMAD.MOV R15, RZ, RZ, -R15 ;  /* 0x000000ffff0fc224 */ /* 0x000fe200078e0a0f */
[----:B------:R-:W-:Y:S01]  /*3370*/  ISETP.GE.AND P4, PT, R13, RZ, PT ;  /* 0x000000ff0d00720c */ /* 0x000fe20003f86270 */
[----:B------:R-:W-:Y:S02]  /*3380*/  IMAD.MOV R12, RZ, RZ, -R7 ;  /* 0x000000ffff0c7224 */ /* 0x000fe400078e0a07 */
[----:B------:R-:W-:Y:S01]  /*3390*/  @!P0 IMAD.IADD R6, R6, 0x1, -R83 ;  /* 0x0000000106068824 */ /* 0x000fe200078e0a53 */
[----:B------:R0:W-:Y:S01]  /*33a0*/  STL [R1+0x304], R15 ;  /* 0x0003040f01007387 */ /* 0x0001e20000100800 */
[----:B------:R-:W-:-:S04]  /*33b0*/  IMAD.HI.U32 R5, R74, R10, RZ ;  /* 0x0000000a4a057227 */ /* 0x000fc800078e00ff */
[----:B------:R-:W-:Y:S02]  /*33c0*/  IMAD R4, R83, R12, R11 ;  /* 0x0000000c53047224 */ /* 0x000fe400078e020b */
[----:B------:R-:W-:Y:S02]  /*33d0*/  IMAD.MOV R5, RZ, RZ, -R5 ;  /* 0x000000ffff057224 */ /* 0x000fe400078e0a05 */
[----:B------:R-:W-:Y:S02]  /*33e0*/  VIADD R13, R3, 0x1de ;  /* 0x000001de030d7836 */ /* 0x000fe40000000000 */
[----:B0-----:R-:W-:Y:S02]  /*33f0*/  IMAD.MOV.U32 R15, RZ, RZ, R6 ;  /* 0x000000ffff0f7224 */ /* 0x001fe400078e0006 */
[----:B------:R-:W-:Y:S01]  /*3400*/  @!P2 IMAD.IADD R0, R0, 0x1, -R83 ;  /* 0x000000010000a824 */ /* 0x000fe200078e0a53 */
[----:B------:R-:W-:Y:S01]  /*3410*/  IABS R7, R13 ;  /* 0x0000000d00077213 */ /* 0x000fe20000000000 */
[----:B------:R-:W-:Y:S01]  /*3420*/  @!P3 IMAD.MOV R15, RZ, RZ, -R15 ;  /* 0x000000ffff0fb224 */ /* 0x000fe200078e0a0f */
[C---:B------:R-:W-:Y:S01]  /*3430*/  ISETP.GT.U32.AND P3, PT, R83.reuse, R4, PT ;  /* 0x000000045300720c */ /* 0x040fe20003f64070 */
[C---:B------:R-:W-:Y:S01]  /*3440*/  IMAD R2, R83.reuse, R5, R10 ;  /* 0x0000000553027224 */ /* 0x040fe200078e020a */
[----:B------:R-:W-:Y:S01]  /*3450*/  ISETP.GT.U32.AND P2, PT, R83, R0, PT ;  /* 0x000000005300720c */ /* 0x000fe20003f44070 */
[----:B------:R-:W-:Y:S01]  /*3460*/  @!P1 IMAD.IADD R8, R8, 0x1, -R83 ;  /* 0x0000000108089824 */ /* 0x000fe200078e0a53 */
[----:B------:R0:W-:Y:S01]  /*3470*/  STL [R1+0x300], R15 ;  /* 0x0003000f01007387 */ /* 0x0001e20000100800 */
[----:B------:R-:W-:Y:S01]  /*3480*/  VIADD R12, R3, 0x1dc ;  /* 0x000001dc030c7836 */ /* 0x000fe20000000000 */
[----:B------:R-:W-:Y:S01]  /*3490*/  ISETP.GT.U32.AND P0, PT, R83, R2, PT ;  /* 0x000000025300720c */ /* 0x000fe20003f04070 */
[----:B------:R-:W-:Y:S01]  /*34a0*/  VIADD R11, R3, 0x1dd ;  /* 0x000001dd030b7836 */ /* 0x000fe20000000000 */
[----:B------:R-:W-:Y:S01]  /*34b0*/  ISETP.GT.U32.AND P1, PT, R83, R8, PT ;  /* 0x000000085300720c */ /* 0x000fe20003f24070 */
[----:B------:R-:W-:Y:S01]  /*34c0*/  IMAD.HI.U32 R5, R74, R7, RZ ;  /* 0x000000074a057227 */ /* 0x000fe200078e00ff */
[----:B------:R-:W-:-:S02]  /*34d0*/  IABS R10, R12 ;  /* 0x0000000c000a7213 */ /* 0x000fc40000000000 */
[----:B------:R-:W-:Y:S01]  /*34e0*/  IABS R9, R11 ;  /* 0x0000000b00097213 */ /* 0x000fe20000000000 */
[----:B------:R-:W-:Y:S02]  /*34f0*/  IMAD.MOV R6, RZ, RZ, -R5 ;  /* 0x000000ffff067224 */ /* 0x000fe400078e0a05 */
[--C-:B------:R-:W-:Y:S02]  /*3500*/  @!P3 IMAD.IADD R4, R4, 0x1, -R83.reuse ;  /* 0x000000010404b824 */ /* 0x100fe400078e0a53 */
[----:B------:R-:W-:Y:S01]  /*3510*/  @!P2 IMAD.IADD R0, R0, 0x1, -R83 ;  /* 0x000000010000a824 */ /* 0x000fe200078e0a53 */
[----:B------:R-:W-:Y:S01]  /*3520*/  ISETP.GE.AND P2, PT, R14, RZ, PT ;  /* 0x000000ff0e00720c */ /* 0x000fe20003f46270 */
[C---:B------:R-:W-:Y:S01]  /*3530*/  IMAD R6, R83.reuse, R6, R7 ;  /* 0x0000000653067224 */ /* 0x040fe200078e0207 */
[----:B------:R-:W-:Y:S01]  /*3540*/  ISETP.GT.U32.AND P3, PT, R83, R4, PT ;  /* 0x000000045300720c */ /* 0x000fe20003f64070 */
[----:B------:R-:W-:Y:S02]  /*3550*/  @!P0 IMAD.IADD R2, R2, 0x1, -R83 ;  /* 0x0000000102028824 */ /* 0x000fe400078e0a53 */
[----:B------:R-:W-:-:S02]  /*3560*/  IMAD.MOV.U32 R7, RZ, RZ, R10 ;  /* 0x000000ffff077224 */ /* 0x000fc400078e000a */
[----:B------:R-:W-:Y:S01]  /*3570*/  @!P1 IMAD.IADD R8, R8, 0x1, -R83 ;  /* 0x0000000108089824 */ /* 0x000fe200078e0a53 */
[C---:B------:R-:W-:Y:S01]  /*3580*/  ISETP.GT.U32.AND P0, PT, R83.reuse, R2, PT ;  /* 0x000000025300720c */ /* 0x040fe20003f04070 */
[----:B------:R-:W-:Y:S01]  /*3590*/  IMAD.HI.U32 R5, R74, R9, RZ ;  /* 0x000000094a057227 */ /* 0x000fe200078e00ff */
[----:B------:R-:W-:-:S03]  /*35a0*/  ISETP.GT.U32.AND P1, PT, R83, R6, PT ;  /* 0x000000065300720c */ /* 0x000fc60003f24070 */
[----:B------:R-:W-:Y:S02]  /*35b0*/  IMAD.MOV.U32 R16, RZ, RZ, R0 ;  /* 0x000000ffff107224 */ /* 0x000fe400078e0000 */
[----:B------:R-:W-:-:S04]  /*35c0*/  IMAD.HI.U32 R0, R74, R7, RZ ;  /* 0x000000074a007227 */ /* 0x000fc800078e00ff */
[----:B0-----:R-:W-:Y:S02]  /*35d0*/  IMAD.MOV.U32 R15, RZ, RZ, R8 ;  /* 0x000000ffff0f7224 */ /* 0x001fe400078e0008 */
[----:B------:R-:W-:Y:S02]  /*35e0*/  IMAD.MOV R8, RZ, RZ, -R5 ;  /* 0x000000ffff087224 */ /* 0x000fe400078e0a05 */
[----:B------:R-:W-:Y:S02]  /*35f0*/  IMAD.MOV R10, RZ, RZ, -R0 ;  /* 0x000000ffff0a7224 */ /* 0x000fe400078e0a00 */
[C---:B------:R-:W-:Y:S02]  /*3600*/  IMAD R0, R83.reuse, R8, R9 ;  /* 0x0000000853007224 */ /* 0x040fe400078e0209 */
[--C-:B------:R-:W-:Y:S02]  /*3610*/  @!P3 IMAD.IADD R4, R4, 0x1, -R83.reuse ;  /* 0x000000010404b824 */ /* 0x100fe400078e0a53 */
[----:B------:R-:W-:Y:S01]  /*3620*/  @!P0 IMAD.IADD R2, R2, 0x1, -R83 ;  /* 0x0000000102028824 */ /* 0x000fe200078e0a53 */
[----:B------:R-:W-:Y:S01]  /*3630*/  ISETP.GT.U32.AND P3, PT, R83, R0, PT ;  /* 0x000000005300720c */ /* 0x000fe20003f64070 */
[----:B------:R-:W-:Y:S01]  /*3640*/  VIADD R5, R3, 0x1db ;  /* 0x000001db03057836 */ /* 0x000fe20000000000 */
[----:B------:R-:W-:Y:S01]  /*3650*/  ISETP.GE.AND P0, PT, R12, RZ, PT ;  /* 0x000000ff0c00720c */ /* 0x000fe20003f06270 */
[----:B------:R-:W-:-:S02]  /*3660*/  IMAD.MOV.U32 R14, RZ, RZ, R2 ;  /* 0x000000ffff0e7224 */ /* 0x000fc400078e0002 */
[--C-:B------:R-:W-:Y:S02]  /*3670*/  @!P1 IMAD.IADD R6, R6, 0x1, -R83.reuse ;  /* 0x0000000106069824 */ /* 0x100fe400078e0a53 */
[----:B------:R-:W-:Y:S01]  /*3680*/  @!P6 IMAD.MOV R16, RZ, RZ, -R16 ;  /* 0x000000ffff10e224 */ /* 0x000fe200078e0a10 */
[----:B------:R-:W-:Y:S01]  /*3690*/  ISETP.GE.AND P6, PT, R13, RZ, PT ;  /* 0x000000ff0d00720c */ /* 0x000fe20003fc6270 */
[----:B------:R-:W-:Y:S01]  /*36a0*/  @!P4 IMAD.MOV R14, RZ, RZ, -R14 ;  /* 0x000000ffff0ec224 */ /* 0x000fe200078e0a0e */
[----:B------:R-:W-:Y:S01]  /*36b0*/  ISETP.GE.AND P4, PT, R5, RZ, PT ;  /* 0x000000ff0500720c */ /* 0x000fe20003f86270 */
[----:B------:R-:W-:Y:S01]  /*36c0*/  VIADD R2, R3, 0x1da ;  /* 0x000001da03027836 */ /* 0x000fe20000000000 */
[C---:B------:R-:W-:Y:S01]  /*36d0*/  ISETP.GT.U32.AND P1, PT, R83.reuse, R6, PT ;  /* 0x000000065300720c */ /* 0x040fe20003f24070 */
[----:B------:R-:W-:Y:S01]  /*36e0*/  IMAD.MOV.U32 R13, RZ, RZ, R4 ;  /* 0x000000ffff0d7224 */ /* 0x000fe200078e0004 */
[----:B------:R-:W-:Y:S01]  /*36f0*/  IABS R5, R5 ;  /* 0x0000000500057213 */ /* 0x000fe20000000000 */
[----:B------:R-:W-:Y:S01]  /*3700*/  @!P3 IMAD.IADD R0, R0, 0x1, -R83 ;  /* 0x000000010000b824 */ /* 0x000fe200078e0a53 */
[----:B------:R0:W-:Y:S01]  /*3710*/  STL [R1+0x2fc], R16 ;  /* 0x0002fc1001007387 */ /* 0x0001e20000100800 */
[C---:B------:R-:W-:Y:S01]  /*3720*/  IMAD R8, R83.reuse, R10, R7 ;  /* 0x0000000a53087224 */ /* 0x040fe200078e0207 */
[----:B------:R-:W-:Y:S01]  /*3730*/  IABS R7, R2 ;  /* 0x0000000200077213 */ /* 0x000fe20000000000 */
[----:B------:R-:W-:Y:S01]  /*3740*/  @!P2 IMAD.MOV R13, RZ, RZ, -R13 ;  /* 0x000000ffff0da224 */ /* 0x000fe200078e0a0d */
[----:B------:R-:W-:Y:S01]  /*3750*/  ISETP.GE.AND P2, PT, R2, RZ, PT ;  /* 0x000000ff0200720c */ /* 0x000fe20003f46270 */
[----:B------:R-:W-:Y:S01]  /*3760*/  IMAD.HI.U32 R2, R74, R5, RZ ;  /* 0x000000054a027227 */ /* 0x000fe200078e00ff */
[----:B------:R-:W-:-:S03]  /*3770*/  ISETP.GT.U32.AND P3, PT, R83, R0, PT ;  /* 0x000000005300720c */ /* 0x000fc60003f64070 */
[----:B------:R-:W-:Y:S01]  /*3780*/  IMAD.HI.U32 R4, R74, R7, RZ ;  /* 0x000000074a047227 */ /* 0x000fe200078e00ff */
[----:B0-----:R-:W-:-:S03]  /*3790*/  IABS R16, R19 ;  /* 0x0000001300107213 */ /* 0x001fc60000000000 */
[----:B------:R-:W-:Y:S02]  /*37a0*/  IMAD.MOV R2, RZ, RZ, -R2 ;  /* 0x000000ffff027224 */ /* 0x000fe400078e0a02 */
[----:B------:R-:W-:Y:S01]  /*37b0*/  @!P5 IMAD.MOV R15, RZ, RZ, -R15 ;  /* 0x000000ffff0fd224 */ /* 0x000fe200078e0a0f */
[----:B------:R-:W-:Y:S01]  /*37c0*/  ISETP.GE.AND P5, PT, R11, RZ, PT ;  /* 0x000000ff0b00720c */ /* 0x000fe20003fa6270 */
[----:B------:R-:W-:Y:S01]  /*37d0*/  @!P1 IMAD.IADD R6, R6, 0x1, -R83 ;  /* 0x0000000106069824 */ /* 0x000fe200078e0a53 */
[C---:B------:R-:W-:Y:S01]  /*37e0*/  ISETP.GT.U32.AND P1, PT, R83.reuse, R8, PT ;  /* 0x000000085300720c */ /* 0x040fe20003f24070 */
[----:B------:R-:W-:Y:S01]  /*37f0*/  IMAD.MOV R4, RZ, RZ, -R4 ;  /* 0x000000ffff047224 */ /* 0x000fe200078e0a04 */
[----:B------:R0:W-:Y:S01]  /*3800*/  STL [R1+0x2f8], R15 ;  /* 0x0002f80f01007387 */ /* 0x0001e20000100800 */
[C---:B------:R-:W-:Y:S02]  /*3810*/  IMAD R2, R83.reuse, R2, R5 ;  /* 0x0000000253027224 */ /* 0x040fe400078e0205 */
[C---:B------:R-:W-:Y:S01]  /*3820*/  IMAD R4, R83.reuse, R4, R7 ;  /* 0x0000000453047224 */ /* 0x040fe200078e0207 */
[----:B------:R1:W-:Y:S01]  /*3830*/  STL [R1+0x2f4], R14 ;  /* 0x0002f40e01007387 */ /* 0x0003e20000100800 */
[----:B------:R-:W-:Y:S01]  /*3840*/  @!P3 IMAD.IADD R0, R0, 0x1, -R83 ;  /* 0x000000010000b824 */ /* 0x000fe200078e0a53 */
[----:B------:R-:W-:Y:S01]  /*3850*/  ISETP.GT.U32.AND P3, PT, R83, R2, PT ;  /* 0x000000025300720c */ /* 0x000fe20003f64070 */
[C---:B------:R-:W-:Y:S01]  /*3860*/  VIADD R11, R3.reuse, 0x1d9 ;  /* 0x000001d9030b7836 */ /* 0x040fe20000000000 */
[----:B------:R2:W-:Y:S01]  /*3870*/  STL [R1+0x2f0], R13 ;  /* 0x0002f00d01007387 */ /* 0x0005e20000100800 */
[----:B------:R-:W-:-:S02]  /*3880*/  VIADD R12, R3, 0x1d8 ;  /* 0x000001d8030c7836 */ /* 0x000fc40000000000 */
[----:B------:R-:W-:Y:S01]  /*3890*/  @!P1 IMAD.IADD R8, R8, 0x1, -R83 ;  /* 0x0000000108089824 */ /* 0x000fe200078e0a53 */
[----:B------:R-:W-:Y:S01]  /*38a0*/  IABS R9, R11 ;  /* 0x0000000b00097213 */ /* 0x000fe20000000000 */
[----:B0-----:R-:W-:Y:S01]  /*38b0*/  VIADD R15, R3, 0x1d6 ;  /* 0x000001d6030f7836 */ /* 0x001fe20000000000 */
[----:B------:R-:W-:Y:S01]  /*38c0*/  IABS R10, R12 ;  /* 0x0000000c000a7213 */ /* 0x000fe20000000000 */
[----:B-1----:R-:W-:Y:S01]  /*38d0*/  IMAD.MOV.U32 R14, RZ, RZ, R6 ;  /* 0x000000ffff0e7224 */ /* 0x002fe200078e0006 */
[----:B------:R-:W-:Y:S01]  /*38e0*/  ISETP.GT.U32.AND P1, PT, R83, R8, PT ;  /* 0x000000085300720c */ /* 0x000fe20003f24070 */
[----:B------:R-:W-:-:S04]  /*38f0*/  IMAD.HI.U32 R5, R74, R9, RZ ;  /* 0x000000094a057227 */ /* 0x000fc800078e00ff */
[----:B------:R-:W-:Y:S01]  /*3900*/  @!P6 IMAD.MOV R14, RZ, RZ, -R14 ;  /* 0x000000ffff0ee224 */ /* 0x000fe200078e0a0e */
[----:B------:R-:W-:Y:S01]  /*3910*/  ISETP.GT.U32.AND P6, PT, R83, R4, PT ;  /* 0x000000045300720c */ /* 0x000fe20003fc4070 */
[----:B--2---:R-:W-:Y:S02]  /*3920*/  IMAD.MOV.U32 R13, RZ, RZ, R0 ;  /* 0x000000ffff0d7224 */ /* 0x004fe400078e0000 */
[----:B------:R-:W-:Y:S01]  /*3930*/  @!P3 IMAD.IADD R2, R2, 0x1, -R83 ;  /* 0x000000010202b824 */ /* 0x000fe200078e0a53 */
[----:B------:R-:W-:Y:S01]  /*3940*/  STL [R1+0x2ec], R14 ;  /* 0x0002ec0e01007387 */ /* 0x000fe20000100800 */
[----:B------:R-:W-:Y:S01]  /*3950*/  @!P5 IMAD.MOV R13, RZ, RZ, -R13 ;  /* 0x000000ffff0dd224 */ /* 0x000fe200078e0a0d */
[----:B------:R-:W-:Y:S01]  /*3960*/  ISETP.GE.AND P5, PT, R11, RZ, PT ;  /* 0x000000ff0b00720c */ /* 0x000fe20003fa6270 */
[----:B------:R-:W-:Y:S01]  /*3970*/  IMAD.HI.U32 R7, R74, R10, RZ ;  /* 0x0000000a4a077227 */ /* 0x000fe200078e00ff */
[----:B------:R-:W-:Y:S02]  /*3980*/  ISETP.GT.U32.AND P3, PT, R83, R2, PT ;  /* 0x000000025300720c */ /* 0x000fe40003f64070 */
[----:B------:R0:W-:Y:S01]  /*3990*/  STL [R1+0x2e8], R13 ;  /* 0x0002e80d01007387 */ /* 0x0001e20000100800 */
[----:B------:R-:W-:-:S02]  /*39a0*/  IMAD.MOV R6, RZ, RZ, -R5 ;  /* 0x000000ffff067224 */ /* 0x000fc400078e0a05 */
[----:B------:R-:W-:Y:S02]  /*39b0*/  @!P6 IMAD.IADD R4, R4, 0x1, -R83 ;  /* 0x000000010404e824 */ /* 0x000fe400078e0a53 */
[----:B------:R-:W-:Y:S02]  /*39c0*/  IMAD.MOV R7, RZ, RZ, -R7 ;  /* 0x000000ffff077224 */ /* 0x000fe400078e0a07 */
[C---:B------:R-:W-:Y:S01]  /*39d0*/  IMAD R0, R83.reuse, R6, R9 ;  /* 0x0000000653007224 */ /* 0x040fe200078e0209 */
[C---:B------:R-:W-:Y:S01]  /*39e0*/  ISETP.GT.U32.AND P6, PT, R83.reuse, R4, PT ;  /* 0x000000045300720c */ /* 0x040fe20003fc4070 */
[----:B------:R-:W-:Y:S02]  /*39f0*/  IMAD R6, R83, R7, R10 ;  /* 0x0000000753067224 */ /* 0x000fe400078e020a */
[C---:B0-----:R-:W-:Y:S02]  /*3a00*/  VIADD R13, R3.reuse, 0x1d7 ;  /* 0x000001d7030d7836 */ /* 0x041fe40000000000 */
[--C-:B------:R-:W-:Y:S01]  /*3a10*/  @!P1 IMAD.IADD R8, R8, 0x1, -R83.reuse ;  /* 0x0000000108089824 */ /* 0x100fe200078e0a53 */
[----:B------:R-:W-:Y:S01]  /*3a20*/  ISETP.GE.AND P1, PT, R12, RZ, PT ;  /* 0x000000ff0c00720c */ /* 0x000fe20003f26270 */
[----:B------:R-:W-:Y:S01]  /*3a30*/  @!P3 IMAD.IADD R2, R2, 0x1, -R83 ;  /* 0x000000010202b824 */ /* 0x000fe200078e0a53 */
[----:B------:R-:W-:Y:S01]  /*3a40*/  IABS R10, R13 ;  /* 0x0000000d000a7213 */ /* 0x000fe20000000000 */
[----:B------:R-:W-:Y:S01]  /*3a50*/  VIADD R17, R3, 0x1d5 ;  /* 0x000001d503117836 */ /* 0x000fe20000000000 */
[----:B------:R-:W-:Y:S01]  /*3a60*/  IABS R12, R15 ;  /* 0x0000000f000c7213 */ /* 0x000fe20000000000 */
[----:B------:R-:W-:Y:S01]  /*3a70*/  IMAD.MOV.U32 R42, RZ, RZ, R8 ;  /* 0x000000ffff2a7224 */ /* 0x000fe200078e0008 */
[----:B------:R-:W-:Y:S01]  /*3a80*/  ISETP.GT.U32.AND P3, PT, R83, R0, PT ;  /* 0x000000005300720c */ /* 0x000fe20003f64070 */
[----:B------:R-:W-:Y:S01]  /*3a90*/  IMAD.HI.U32 R5, R74, R10, RZ ;  /* 0x0000000a4a057227 */ /* 0x000fe200078e00ff */
[----:B------:R-:W-:-:S03]  /*3aa0*/  IABS R14, R17 ;  /* 0x00000011000e7213 */ /* 0x000fc60000000000 */
[----:B------:R-:W-:Y:S01]  /*3ab0*/  @!P6 IMAD.IADD R4, R4, 0x1, -R83 ;  /* 0x000000010404e824 */ /* 0x000fe200078e0a53 */
[----:B------:R-:W-:Y:S01]  /*3ac0*/  ISETP.GT.U32.AND P6, PT, R83, R6, PT ;  /* 0x000000065300720c */ /* 0x000fe20003fc4070 */
[----:B------:R-:W-:Y:S02]  /*3ad0*/  IMAD.MOV R9, RZ, RZ, -R5 ;  /* 0x000000ffff097224 */ /* 0x000fe400078e0a05 */
[----:B------:R-:W-:-:S04]  /*3ae0*/  IMAD.HI.U32 R5, R74, R12, RZ ;  /* 0x0000000c4a057227 */ /* 0x000fc800078e00ff */
[C---:B------:R-:W-:Y:S02]  /*3af0*/  IMAD R10, R83.reuse, R9, R10 ;  /* 0x00000009530a7224 */ /* 0x040fe400078e020a */
[----:B------:R-:W-:Y:S02]  /*3b00*/  IMAD.MOV R11, RZ, RZ, -R5 ;  /* 0x000000ffff0b7224 */ /* 0x000fe400078e0a05 */
[--C-:B------:R-:W-:Y:S01]  /*3b10*/  @!P3 IMAD.IADD R0, R0, 0x1, -R83.reuse ;  /* 0x000000010000b824 */ /* 0x100fe200078e0a53 */
[C---:B------:R-:W-:Y:S01]  /*3b20*/  ISETP.GT.U32.AND P3, PT, R83.reuse, R10, PT ;  /* 0x0000000a5300720c */ /* 0x040fe20003f64070 */
[C---:B------:R-:W-:Y:S02]  /*3b30*/  IMAD R12, R83.reuse, R11, R12 ;  /* 0x0000000b530c7224 */ /* 0x040fe400078e020c */
[----:B------:R-:W-:Y:S02]  /*3b40*/  @!P6 IMAD.IADD R6, R6, 0x1, -R83 ;  /* 0x000000010606e824 */ /* 0x000fe400078e0a53 */
[----:B------:R-:W-:Y:S01]  /*3b50*/  IMAD.HI.U32 R7, R74, R14, RZ ;  /* 0x0000000e4a077227 */ /* 0x000fe200078e00ff */
[----:B------:R-:W-:-:S03]  /*3b60*/  ISETP.GT.U32.AND P6, PT, R83, R12, PT ;  /* 0x0000000c5300720c */ /* 0x000fc60003fc4070 */
[----:B------:R-:W-:Y:S01]  /*3b70*/  @!P0 IMAD.MOV R42, RZ, RZ, -R42 ;  /* 0x000000ffff2a8224 */ /* 0x000fe200078e0a2a */
[C---:B------:R-:W-:Y:S01]  /*3b80*/  ISETP.GT.U32.AND P0, PT, R83.reuse, R6, PT ;  /* 0x000000065300720c */ /* 0x040fe20003f04070 */
[----:B------:R-:W-:Y:S02]  /*3b90*/  @!P4 IMAD.MOV R2, RZ, RZ, -R2 ;  /* 0x000000ffff02c224 */ /* 0x000fe400078e0a02 */
[----:B------:R-:W-:Y:S01]  /*3ba0*/  IMAD.MOV R7, RZ, RZ, -R7 ;  /* 0x000000ffff077224 */ /* 0x000fe200078e0a07 */
[----:B------:R-:W-:Y:S01]  /*3bb0*/  STL [R1+0x2e4], R42 ;  /* 0x0002e42a01007387 */ /* 0x000fe20000100800 */
[--C-:B------:R-:W-:Y:S01]  /*3bc0*/  @!P3 IMAD.IADD R10, R10, 0x1, -R83.reuse ;  /* 0x000000010a0ab824 */ /* 0x100fe200078e0a53 */
[C---:B------:R-:W-:Y:S01]  /*3bd0*/  ISETP.GT.U32.AND P3, PT, R83.reuse, R0, PT ;  /* 0x000000005300720c */ /* 0x040fe20003f64070 */
[C---:B------:R-:W-:Y:S01]  /*3be0*/  IMAD R14, R83.reuse, R7, R14 ;  /* 0x00000007530e7224 */ /* 0x040fe200078e020e */
[----:B------:R0:W-:Y:S01]  /*3bf0*/  STL [R1+0x2e0], R2 ;  /* 0x0002e00201007387 */ /* 0x0001e20000100800 */
[----:B------:R-:W-:Y:S01]  /*3c00*/  @!P6 IMAD.IADD R12, R12, 0x1, -R83 ;  /* 0x000000010c0ce824 */ /* 0x000fe200078e0a53 */
[----:B------:R-:W-:Y:S01]  /*3c10*/  ISETP.GT.U32.AND P6, PT, R83, R10, PT ;  /* 0x0000000a5300720c */ /* 0x000fe20003fc4070 */
[----:B------:R-:W-:-:S03]  /*3c20*/  IMAD.HI.U32 R5, R74, R18, RZ ;  /* 0x000000124a057227 */ /* 0x000fc600078e00ff */
[----:B------:R-:W-:Y:S01]  /*3c30*/  ISETP.GT.U32.AND P4, PT, R83, R12, PT ;  /* 0x0000000c5300720c */ /* 0x000fe20003f84070 */
[----:B------:R-:W-:-:S04]  /*3c40*/  IMAD.HI.U32 R9, R74, R16, RZ ;  /* 0x000000104a097227 */ /* 0x000fc800078e00ff */
[----:B0-----:R-:W-:Y:S02]  /*3c50*/  IMAD.MOV.U32 R2, RZ, RZ, R4 ;  /* 0x000000ffff027224 */ /* 0x001fe400078e0004 */
[----:B------:R-:W-:Y:S02]  /*3c60*/  IMAD.MOV R5, RZ, RZ, -R5 ;  /* 0x000000ffff057224 */ /* 0x000fe400078e0a05 */
[----:B------:R-:W-:Y:S01]  /*3c70*/  @!P2 IMAD.MOV R2, RZ, RZ, -R2 ;  /* 0x000000ffff02a224 */ /* 0x000fe200078e0a02 */
[C---:B------:R-:W-:Y:S01]  /*3c80*/  ISETP.GT.U32.AND P2, PT, R83.reuse, R14, PT ;  /* 0x0000000e5300720c */ /* 0x040fe20003f44070 */
[----:B------:R-:W-:Y:S02]  /*3c90*/  IMAD.MOV R9, RZ, RZ, -R9 ;  /* 0x000000ffff097224 */ /* 0x000fe400078e0a09 */
[C---:B------:R-:W-:Y:S01]  /*3ca0*/  IMAD R18, R83.reuse, R5, R18 ;  /* 0x0000000553127224 */ /* 0x040fe200078e0212 */
[----:B------:R0:W-:Y:S01]  /*3cb0*/  STL [R1+0x2dc], R2 ;  /* 0x0002dc0201007387 */ /* 0x0001e20000100800 */
[----:B------:R-:W-:-:S02]  /*3cc0*/  IMAD R16, R83, R9, R16 ;  /* 0x0000000953107224 */ /* 0x000fc400078e0210 */
[----:B------:R-:W-:Y:S02]  /*3cd0*/  VIADD R8, R3, 0x1d1 ;  /* 0x000001d103087836 */ /* 0x000fe40000000000 */
[--C-:B------:R-:W-:Y:S01]  /*3ce0*/  @!P3 IMAD.IADD R0, R0, 0x1, -R83.reuse ;  /* 0x000000010000b824 */ /* 0x100fe200078e0a53 */
[----:B------:R-:W-:Y:S01]  /*3cf0*/  ISETP.GT.U32.AND P3, PT, R83, R16, PT ;  /* 0x000000105300720c */ /* 0x000fe20003f64070 */
[----:B------:R-:W-:Y:S01]  /*3d00*/  VIADD R9, R3, 0x1d2 ;  /* 0x000001d203097836 */ /* 0x000fe20000000000 */
[----:B------:R-:W-:Y:S01]  /*3d10*/  IABS R7, R8 ;  /* 0x0000000800077213 */ /* 0x000fe20000000000 */
[--C-:B------:R-:W-:Y:S01]  /*3d20*/  @!P6 IMAD.IADD R10, R10, 0x1, -R83.reuse ;  /* 0x000000010a0ae824 */ /* 0x100fe200078e0a53 */
[----:B------:R-:W-:Y:S01]  /*3d30*/  ISETP.GT.U32.AND P6, PT, R83, R18, PT ;  /* 0x000000125300720c */ /* 0x000fe20003fc4070 */
[--C-:B------:R-:W-:Y:S01]  /*3d40*/  @!P2 IMAD.IADD R14, R14, 0x1, -R83.reuse ;  /* 0x000000010e0ea824 */ /* 0x100fe200078e0a53 */
[----:B------:R-:W-:Y:S01]  /*3d50*/  IABS R5, R9 ;  /* 0x0000000900057213 */ /* 0x000fe20000000000 */
[----:B------:R-:W-:Y:S01]  /*3d60*/  IMAD.MOV.U32 R42, RZ, RZ, R0 ;  /* 0x000000ffff2a7224 */ /* 0x000fe200078e0000 */
[----:B------:R-:W-:Y:S01]  /*3d70*/  ISETP.GE.AND P2, PT, R17, RZ, PT ;  /* 0x000000ff1100720c */ /* 0x000fe20003f46270 */
[----:B------:R-:W-:Y:S01]  /*3d80*/  @!P0 IMAD.IADD R6, R6, 0x1, -R83 ;  /* 0x0000000106068824 */ /* 0x000fe200078e0a53 */
[----:B------:R-:W-:Y:S01]  /*3d90*/  ISETP.GE.AND P0, PT, R13, RZ, PT ;  /* 0x000000ff0d00720c */ /* 0x000fe20003f06270 */
[----:B------:R-:W-:Y:S01]  /*3da0*/  @!P5 IMAD.MOV R42, RZ, RZ, -R42 ;  /* 0x000000ffff2ad224 */ /* 0x000fe200078e0a2a */
[----:B------:R-:W-:Y:S01]  /*3db0*/  ISETP.GT.U32.AND P5, PT, R83, R14, PT ;  /* 0x0000000e5300720c */ /* 0x000fe20003fa4070 */
[----:B------:R-:W-:-:S03]  /*3dc0*/  IMAD.HI.U32 R4, R74, R7, RZ ;  /* 0x000000074a047227 */ /* 0x000fc600078e00ff */
[----:B------:R-:W-:Y:S01]  /*3dd0*/  STL [R1+0x2d8], R42 ;  /* 0x0002d82a01007387 */ /* 0x000fe20000100800 */
[----:B------:R-:W-:Y:S01]  /*3de0*/  @!P4 IMAD.IADD R12, R12, 0x1, -R83 ;  /* 0x000000010c0cc824 */ /* 0x000fe200078e0a53 */
[----:B------:R-:W-:Y:S01]  /*3df0*/  ISETP.GE.AND P4, PT, R15, RZ, PT ;  /* 0x000000ff0f00720c */ /* 0x000fe20003f86270 */
[----:B0-----:R-:W-:-:S04]  /*3e00*/  IMAD.HI.U32 R2, R74, R5, RZ ;  /* 0x000000054a027227 */ /* 0x001fc800078e00ff */
[----:B------:R-:W-:Y:S02]  /*3e10*/  IMAD.MOV R4, RZ, RZ, -R4 ;  /* 0x000000ffff047224 */ /* 0x000fe400078e0a04 */
[----:B------:R-:W-:Y:S02]  /*3e20*/  IMAD.MOV.U32 R11, RZ, RZ, R6 ;  /* 0x000000ffff0b7224 */ /* 0x000fe400078e0006 */
[----:B------:R-:W-:Y:S02]  /*3e30*/  IMAD.MOV R2, RZ, RZ, -R2 ;  /* 0x000000ffff027224 */ /* 0x000fe400078e0a02 */
[----:B------:R-:W-:Y:S02]  /*3e40*/  IMAD.MOV.U32 R6, RZ, RZ, R10 ;  /* 0x000000ffff067224 */ /* 0x000fe400078e000a */
[--C-:B------:R-:W-:Y:S02]  /*3e50*/  @!P6 IMAD.IADD R18, R18, 0x1, -R83.reuse ;  /* 0x000000011212e824 */ /* 0x100fe400078e0a53 */
[----:B------:R-:W-:Y:S01]  /*3e60*/  @!P3 IMAD.IADD R16, R16, 0x1, -R83 ;  /* 0x000000011010b824 */ /* 0x000fe200078e0a53 */
[----:B------:R-:W-:Y:S01]  /*3e70*/  ISETP.GE.AND P3, PT, R19, RZ, PT ;  /* 0x000000ff1300720c */ /* 0x000fe20003f66270 */
[C---:B------:R-:W-:Y:S01]  /*3e80*/  IMAD R4, R83.reuse, R4, R7 ;  /* 0x0000000453047224 */ /* 0x040fe200078e0207 */
[C---:B------:R-:W-:Y:S01]  /*3e90*/  ISETP.GT.U32.AND P6, PT, R83.reuse, R18, PT ;  /* 0x000000125300720c */ /* 0x040fe20003fc4070 */
[----:B------:R-:W-:Y:S01]  /*3ea0*/  @!P1 IMAD.MOV R11, RZ, RZ, -R11 ;  /* 0x000000ffff0b9224 */ /* 0x000fe200078e0a0b */
[C---:B------:R-:W-:Y:S01]  /*3eb0*/  ISETP.GT.U32.AND P1, PT, R83.reuse, R16, PT ;  /* 0x000000105300720c */ /* 0x040fe20003f24070 */
[----:B------:R-:W-:-:S02]  /*3ec0*/  IMAD R2, R83, R2, R5 ;  /* 0x0000000253027224 */ /* 0x000fc400078e0205 */
[----:B------:R-:W-:Y:S01]  /*3ed0*/  @!P0 IMAD.MOV R6, RZ, RZ, -R6 ;  /* 0x000000ffff068224 */ /* 0x000fe200078e0a06 */
[----:B------:R-:W-:Y:S01]  /*3ee0*/  STL [R1+0x2d4], R11 ;  /* 0x0002d40b01007387 */ /* 0x000fe20000100800 */
[----:B------:R-:W-:Y:S01]  /*3ef0*/  VIADD R5, R3, 0x1d0 ;  /* 0x000001d003057836 */ /* 0x000fe20000000000 */
[C---:B------:R-:W-:Y:S01]  /*3f00*/  ISETP.GT.U32.AND P0, PT, R83.reuse, R2, PT ;  /* 0x000000025300720c */ /* 0x040fe20003f04070 */
[----:B------:R-:W-:Y:S01]  /*3f10*/  IMAD.MOV.U32 R0, RZ, RZ, R12 ;  /* 0x000000ffff007224 */ /* 0x000fe200078e000c */
[----:B------:R0:W-:Y:S01]  /*3f20*/  STL [R1+0x2d0], R6 ;  /* 0x0002d00601007387 */ /* 0x0001e20000100800 */
[----:B------:R-:W-:Y:S01]  /*3f30*/  @!P5 IMAD.IADD R14, R14, 0x1, -R83 ;  /* 0x000000010e0ed824 */ /* 0x000fe200078e0a53 */
[----:B------:R-:W-:Y:S01]  /*3f40*/  ISETP.GT.U32.AND P5, PT, R83, R4, PT ;  /* 0x000000045300720c */ /* 0x000fe20003fa4070 */
[----:B------:R-:W-:Y:S01]  /*3f50*/  @!P4 IMAD.MOV R0, RZ, RZ, -R0 ;  /* 0x000000ffff00c224 */ /* 0x000fe200078e0a00 */
[----:B------:R-:W-:Y:S01]  /*3f60*/  ISETP.GE.AND P4, PT, R20, RZ, PT ;  /* 0x000000ff1400720c */ /* 0x000fe20003f86270 */
[----:B------:R-:W-:-:S02]  /*3f70*/  VIADD R10, R3, 0x1cf ;  /* 0x000001cf030a7836 */ /* 0x000fc40000000000 */
[--C-:B------:R-:W-:Y:S01]  /*3f80*/  @!P6 IMAD.IADD R18, R18, 0x1, -R83.reuse ;  /* 0x000000011212e824 */ /* 0x100fe200078e0a53 */
[----:B------:R1:W-:Y:S01]  /*3f90*/  STL [R1+0x2cc], R0 ;  /* 0x0002cc0001007387 */ /* 0x0003e20000100800 */
[--C-:B------:R-:W-:Y:S01]  /*3fa0*/  @!P1 IMAD.IADD R16, R16, 0x1, -R83.reuse ;  /* 0x0000000110109824 */ /* 0x100fe200078e0a53 */
[----:B0-----:R-:W-:Y:S01]  /*3fb0*/  IABS R6, R5 ;  /* 0x0000000500067213 */ /* 0x001fe20000000000 */
[--C-:B------:R-:W-:Y:S01]  /*3fc0*/  @!P0 IMAD.IADD R2, R2, 0x1, -R83.reuse ;  /* 0x0000000102028824 */ /* 0x100fe200078e0a53 */
[----:B------:R-:W-:Y:S01]  /*3fd0*/  IABS R7, R10 ;  /* 0x0000000a00077213 */ /* 0x000fe20000000000 */
[----:B------:R-:W-:Y:S01]  /*3fe0*/  IMAD.MOV.U32 R12, RZ, RZ, R14 ;  /* 0x000000ffff0c7224 */ /* 0x000fe200078e000e */
[----:B------:R-:W-:Y:S01]  /*3ff0*/  ISETP.GE.AND P1, PT, R9, RZ, PT ;  /* 0x000000ff0900720c */ /* 0x000fe20003f26270 */
[----:B------:R-:W-:Y:S01]  /*4000*/  @!P5 IMAD.IADD R4, R4, 0x1, -R83 ;  /* 0x000000010404d824 */ /* 0x000fe200078e0a53 */
[----:B------:R-:W-:Y:S01]  /*4010*/  ISETP.GE.AND P0, PT, R5, RZ, PT ;  /* 0x000000ff0500720c */ /* 0x000fe20003f06270 */
[----:B------:R-:W-:Y:S01]  /*4020*/  IMAD.MOV.U32 R9, RZ, RZ, R18 ;  /* 0x000000ffff097224 */ /* 0x000fe200078e0012 */
[----:B------:R-:W-:Y:S01]  /*4030*/  ISETP.GE.AND P6, PT, R8, RZ, PT ;  /* 0x000000ff0800720c */ /* 0x000fe20003fc6270 */
[----:B-1----:R-:W-:Y:S01]  /*4040*/  IMAD.HI.U32 R0, R74, R6, RZ ;  /* 0x000000064a007227 */ /* 0x002fe200078e00ff */
[----:B------:R-:W-:-:S03]  /*4050*/  ISETP.GT.U32.AND P5, PT, R83, R4, PT ;  /* 0x000000045300720c */ /* 0x000fc60003fa4070 */
[----:B------:R-:W-:Y:S02]  /*4060*/  IMAD.MOV R0, RZ, RZ, -R0 ;  /* 0x000000ffff007224 */ /* 0x000fe400078e0a00 */
[----:B------:R-:W-:-:S04]  /*4070*/  IMAD.HI.U32 R5, R74, R7, RZ ;  /* 0x000000074a057227 */ /* 0x000fc800078e00ff */
[C---:B------:R-:W-:Y:S02]  /*4080*/  IMAD R0, R83.reuse, R0, R6 ;  /* 0x0000000053007224 */ /* 0x040fe400078e0206 */
[----:B------:R-:W-:Y:S02]  /*4090*/  @!P4 IMAD.MOV R9, RZ, RZ, -R9 ;  /* 0x000000ffff09c224 */ /* 0x000fe400078e0a09 */
[----:B------:R-:W-:Y:S01]  /*40a0*/  @!P2 IMAD.MOV R12, RZ, RZ, -R12 ;  /* 0x000000ffff0ca224 */ /* 0x000fe200078e0a0c */
[C---:B------:R-:W-:Y:S01]  /*40b0*/  ISETP.GT.U32.AND P4, PT, R83.reuse, R0, PT ;  /* 0x000000005300720c */ /* 0x040fe20003f84070 */
[----:B------:R-:W-:Y:S01]  /*40c0*/  IMAD.MOV R8, RZ, RZ, -R5 ;  /* 0x000000ffff087224 */ /* 0x000fe200078e0a05 */
[----:B------:R-:W-:Y:S01]  /*40d0*/  ISETP.GT.U32.AND P2, PT, R83, R2, PT ;  /* 0x000000025300720c */ /* 0x000fe20003f44070 */
[----:B------:R-:W-:Y:S01]  /*40e0*/  VIADD R5, R3, 0x1ce ;  /* 0x000001ce03057836 */ /* 0x000fe20000000000 */
[----:B------:R0:W-:Y:S01]  /*40f0*/  STL [R1+0x2c8], R12 ;  /* 0x0002c80c01007387 */ /* 0x0001e20000100800 */
[----:B------:R-:W-:-:S02]  /*4100*/  IMAD R6, R83, R8, R7 ;  /* 0x0000000853067224 */ /* 0x000fc400078e0207 */
[--C-:B------:R-:W-:Y:S01]  /*4110*/  @!P5 IMAD.IADD R4, R4, 0x1, -R83.reuse ;  /* 0x000000010404d824 */ /* 0x100fe200078e0a53 */
[----:B------:R-:W-:Y:S01]  /*4120*/  IABS R8, R5 ;  /* 0x0000000500087213 */ /* 0x000fe20000000000 */
[----:B------:R-:W-:Y:S01]  /*4130*/  IMAD.MOV.U32 R11, RZ, RZ, R16 ;  /* 0x000000ffff0b7224 */ /* 0x000fe200078e0010 */
[----:B------:R-:W-:Y:S01]  /*4140*/  ISETP.GT.U32.AND P5, PT, R83, R6, PT ;  /* 0x000000065300720c */ /* 0x000fe20003fa4070 */
[----:B------:R-:W-:Y:S02]  /*4150*/  VIADD R7, R3, 0x1cd ;  /* 0x000001cd03077836 */ /* 0x000fe40000000000 */
[--C-:B------:R-:W-:Y:S02]  /*4160*/  @!P4 IMAD.IADD R0, R0, 0x1, -R83.reuse ;  /* 0x000000010000c824 */ /* 0x100fe400078e0a53 */
[----:B------:R-:W-:Y:S01]  /*4170*/  @!P2 IMAD.IADD R2, R2, 0x1, -R83 ;  /* 0x000000010202a824 */ /* 0x000fe200078e0a53 */
[----:B------:R-:W-:Y:S01]  /*4180*/  ISETP.GE.AND P2, PT, R5, RZ, PT ;  /* 0x000000ff0500720c */ /* 0x000fe20003f46270 */
[----:B------:R-:W-:Y:S01]  /*4190*/  @!P3 IMAD.MOV R11, RZ, RZ, -R11 ;  /* 0x000000ffff0bb224 */ /* 0x000fe200078e0a0b */
[----:B------:R-:W-:Y:S01]  /*41a0*/  ISETP.GT.U32.AND P4, PT, R83, R0, PT ;  /* 0x000000005300720c */ /* 0x000fe20003f84070 */
[----:B0-----:R-:W-:Y:S01]  /*41b0*/  IMAD.MOV.U32 R12, RZ, RZ, R2 ;  /* 0x000000ffff0c7224 */ /* 0x001fe200078e0002 */
[----:B------:R-:W-:Y:S01]  /*41c0*/  ISETP.GE.AND P3, PT, R10, RZ, PT ;  /* 0x000000ff0a00720c */ /* 0x000fe20003f66270 */
[----:B------:R-:W-:Y:S01]  /*41d0*/  IMAD.HI.U32 R2, R74, R8, RZ ;  /* 0x000000084a027227 */ /* 0x000fe200078e00ff */
[----:B------:R0:W-:Y:S03]  /*41e0*/  STL [R1+0x2c4], R11 ;  /* 0x0002c40b01007387 */ /* 0x0001e60000100800 */
[----:B------:R-:W-:Y:S01]  /*41f0*/  IMAD.MOV R2, RZ, RZ, -R2 ;  /* 0x000000ffff027224 */ /* 0x000fe200078e0a02 */
[----:B------:R1:W-:Y:S01]  /*4200*/  STL [R1+0x2c0], R9 ;  /* 0x0002c00901007387 */ /* 0x0003e20000100800 */
[----:B------:R-:W-:Y:S01]  /*4210*/  @!P1 IMAD.MOV R12, RZ, RZ, -R12 ;  /* 0x000000ffff0c9224 */ /* 0x000fe200078e0a0c */
[----:B------:R-:W-:Y:S01]  /*4220*/  ISETP.GE.AND P1, PT, R7, RZ, PT ;  /* 0x000000ff0700720c */ /* 0x000fe20003f26270 */
[----:B------:R-:W-:-:S02]  /*4230*/  @!P5 IMAD.IADD R6, R6, 0x1, -R83 ;  /* 0x000000010606d824 */ /* 0x000fc400078e0a53 */
[----:B------:R-:W-:Y:S01]  /*4240*/  IMAD R2, R83, R2, R8 ;  /* 0x0000000253027224 */ /* 0x000fe200078e0208 */
[----:B------:R2:W-:Y:S01]  /*4250*/  STL [R1+0x2bc], R12 ;  /* 0x0002bc0c01007387 */ /* 0x0005e20000100800 */
[----:B0-----:R-:W-:Y:S01]  /*4260*/  VIADD R11, R3, 0x1cc ;  /* 0x000001cc030b7836 */ /* 0x001fe20000000000 */
[----:B------:R-:W-:Y:S01]  /*4270*/  ISETP.GT.U32.AND P5, PT, R83, R6, PT ;  /* 0x000000065300720c */ /* 0x000fe20003fa4070 */
[----:B------:R-:W-:Y:S01]  /*4280*/  @!P4 IMAD.IADD R0, R0, 0x1, -R83 ;  /* 0x000000010000c824 */ /* 0x000fe200078e0a53 */
[----:B-1----:R-:W-:Y:S01]  /*4290*/  IABS R9, R7 ;  /* 0x0000000700097213 */ /* 0x002fe20000000000 */
[----:B------:R-:W-:Y:S01]  /*42a0*/  VIADD R14, R3, 0x1ca ;  /* 0x000001ca030e7836 */ /* 0x000fe20000000000 */
[----:B------:R-:W-:Y:S01]  /*42b0*/  IABS R10, R11 ;  /* 0x0000000b000a7213 */ /* 0x000fe20000000000 */
[----:B------:R-:W-:Y:S01]  /*42c0*/  IMAD.MOV.U32 R17, RZ, RZ, R0 ;  /* 0x000000ffff117224 */ /* 0x000fe200078e0000 */
[----:B------:R-:W-:Y:S01]  /*42d0*/  ISETP.GT.U32.AND P4, PT, R83, R2, PT ;  /* 0x000000025300720c */ /* 0x000fe20003f84070 */
[----:B------:R-:W-:-:S04]  /*42e0*/  IMAD.HI.U32 R5, R74, R9, RZ ;  /* 0x000000094a057227 */ /* 0x000fc800078e00ff */
[----:B--2---:R-:W-:Y:S02]  /*42f0*/  IMAD.MOV.U32 R12, RZ, RZ, R4 ;  /* 0x000000ffff0c7224 */ /* 0x004fe400078e0004 */
[----:B------:R-:W-:-:S04]  /*4300*/  IMAD.HI.U32 R7, R74, R10, RZ ;  /* 0x0000000a4a077227 */ /* 0x000fc800078e00ff */
[----:B------:R-:W-:Y:S02]  /*4310*/  IMAD.MOV R4, RZ, RZ, -R5 ;  /* 0x000000ffff047224 */ /* 0x000fe400078e0a05 */
[----:B------:R-:W-:Y:S01]  /*4320*/  @!P6 IMAD.MOV R12, RZ, RZ, -R12 ;  /* 0x000000ffff0ce224 */ /* 0x000fe200078e0a0c */
[----:B------:R-:W-:Y:S01]  /*4330*/  ISETP.GE.AND P6, PT, R11, RZ, PT ;  /* 0x000000ff0b00720c */ /* 0x000fe20003fc6270 */
[----:B------:R-:W-:Y:S02]  /*4340*/  IMAD.MOV R7, RZ, RZ, -R7 ;  /* 0x000000ffff077224 */ /* 0x000fe400078e0a07 */
[C---:B------:R-:W-:Y:S01]  /*4350*/  IMAD R4, R83.reuse, R4, R9 ;  /* 0x0000000453047224 */ /* 0x040fe200078e0209 */
[----:B------:R0:W-:Y:S01]  /*4360*/  STL [R1+0x2b8], R12 ;  /* 0x0002b80c01007387 */ /* 0x0001e20000100800 */
[C---:B------:R-:W-:Y:S01]  /*4370*/  IMAD R8, R83.reuse, R7, R10 ;  /* 0x0000000753087224 */ /* 0x040fe200078e020a */
[----:B------:R-:W-:Y:S01]  /*4380*/  IABS R9, R14 ;  /* 0x0000000e00097213 */ /* 0x000fe20000000000 */
[--C-:B------:R-:W-:Y:S01]  /*4390*/  @!P5 IMAD.IADD R6, R6, 0x1, -R83.reuse ;  /* 0x000000010606d824 */ /* 0x100fe200078e0a53 */
[----:B------:R-:W-:Y:S01]  /*43a0*/  ISETP.GT.U32.AND P5, PT, R83, R4, PT ;  /* 0x000000045300720c */ /* 0x000fe20003fa4070 */
[----:B------:R-:W-:-:S02]  /*43b0*/  @!P4 IMAD.IADD R2, R2, 0x1, -R83 ;  /* 0x000000010202c824 */ /* 0x000fc400078e0a53 */
[----:B------:R-:W-:Y:S01]  /*43c0*/  @!P0 IMAD.MOV R17, RZ, RZ, -R17 ;  /* 0x000000ffff118224 */ /* 0x000fe200078e0a11 */
[----:B------:R-:W-:Y:S01]  /*43d0*/  ISETP.GT.U32.AND P0, PT, R83, R8, PT ;  /* 0x000000085300720c */ /* 0x000fe20003f04070 */
[----:B------:R-:W-:Y:S01]  /*43e0*/  VIADD R15, R3, 0x1c9 ;  /* 0x000001c9030f7836 */ /* 0x000fe20000000000 */
[----:B------:R-:W-:Y:S01]  /*43f0*/  ISETP.GT.U32.AND P4, PT, R83, R2, PT ;  /* 0x000000025300720c */ /* 0x000fe20003f84070 */
[C---:B0-----:R-:W-:Y:S01]  /*4400*/  VIADD R12, R3.reuse, 0x1cb ;  /* 0x000001cb030c7836 */ /* 0x041fe20000000000 */
[----:B------:R-:W-:Y:S01]  /*4410*/  STL [R1+0x2b4], R17 ;  /* 0x0002b41101007387 */ /* 0x000fe20000100800 */
[----:B------:R-:W-:Y:S01]  /*4420*/  VIADD R16, R3, 0x1c8 ;  /* 0x000001c803107836 */ /* 0x000fe20000000000 */
[----:B------:R-:W-:Y:S01]  /*4430*/  IABS R11, R15 ;  /* 0x0000000f000b7213 */ /* 0x000fe20000000000 */
[----:B------:R-:W-:Y:S01]  /*4440*/  @!P3 IMAD.MOV R6, RZ, RZ, -R6 ;  /* 0x000000ffff06b224 */ /* 0x000fe200078e0a06 */
[----:B------:R-:W-:Y:S01]  /*4450*/  IABS R5, R12 ;  /* 0x0000000c00057213 */ /* 0x000fe20000000000 */
[----:B------:R-:W-:Y:S01]  /*4460*/  @!P5 IMAD.IADD R4, R4, 0x1, -R83 ;  /* 0x000000010404d824 */ /* 0x000fe200078e0a53 */
[----:B------:R-:W-:Y:S01]  /*4470*/  IABS R13, R16 ;  /* 0x00000010000d7213 */ /* 0x000fe20000000000 */
[----:B------:R-:W-:Y:S01]  /*4480*/  IMAD.HI.U32 R170, R74, R243, RZ ;  /* 0x000000f34aaa7227 */ /* 0x000fe200078e00ff */
[----:B------:R0:W-:Y:S01]  /*4490*/  STL [R1+0x2b0], R6 ;  /* 0x0002b00601007387 */ /* 0x0001e20000100800 */
[----:B------:R-:W-:-:S02]  /*44a0*/  ISETP.GE.AND P3, PT, R12, RZ, PT ;  /* 0x000000ff0c00720c */ /* 0x000fc40003f66270 */
[----:B------:R-:W-:Y:S01]  /*44b0*/  IMAD.HI.U32 R0, R74, R5, RZ ;  /* 0x000000054a007227 */ /* 0x000fe200078e00ff */
[----:B------:R-:W-:-:S03]  /*44c0*/  ISETP.GT.U32.AND P5, PT, R83, R4, PT ;  /* 0x000000045300720c */ /* 0x000fc60003fa4070 */
[----:B------:R-:W-:Y:S02]  /*44d0*/  IMAD.MOV R0, RZ, RZ, -R0 ;  /* 0x000000ffff007224 */ /* 0x000fe400078e0a00 */
[----:B------:R-:W-:Y:S02]  /*44e0*/  @!P0 IMAD.IADD R8, R8, 0x1, -R83 ;  /* 0x0000000108088824 */ /* 0x000fe400078e0a53 */
[C---:B------:R-:W-:Y:S02]  /*44f0*/  IMAD R0, R83.reuse, R0, R5 ;  /* 0x0000000053007224 */ /* 0x040fe400078e0205 */
[----:B------:R-:W-:Y:S01]  /*4500*/  @!P4 IMAD.IADD R2, R2, 0x1, -R83 ;  /* 0x000000010202c824 */ /* 0x000fe200078e0a53 */
[C---:B------:R-:W-:Y:S01]  /*4510*/  ISETP.GT.U32.AND P0, PT, R83.reuse, R8, PT ;  /* 0x000000085300720c */ /* 0x040fe20003f04070 */
[----:B------:R-:W-:Y:S01]  /*4520*/  IMAD.HI.U32 R5, R74, R9, RZ ;  /* 0x000000094a057227 */ /* 0x000fe200078e00ff */
[----:B------:R-:W-:-:S03]  /*4530*/  ISETP.GT.U32.AND P4, PT, R83, R0, PT ;  /* 0x000000005300720c */ /* 0x000fc60003f84070 */
[----:B0-----:R-:W-:-:S04]  /*4540*/  IMAD.HI.U32 R6, R74, R11, RZ ;  /* 0x0000000b4a067227 */ /* 0x001fc800078e00ff */
[----:B------:R-:W-:Y:S02]  /*4550*/  IMAD.MOV R10, RZ, RZ, -R5 ;  /* 0x000000ffff0a7224 */ /* 0x000fe400078e0a05 */
[----:B------:R-:W-:-:S04]  /*4560*/  IMAD.HI.U32 R7, R74, R13, RZ ;  /* 0x0000000d4a077227 */ /* 0x000fc800078e00ff */
[----:B------:R-:W-:Y:S02]  /*4570*/  IMAD.MOV R12, RZ, RZ, -R6 ;  /* 0x000000ffff0c7224 */ /* 0x000fe400078e0a06 */
[----:B------:R-:W-:Y:S01]  /*4580*/  @!P5 IMAD.IADD R4, R4, 0x1, -R83 ;  /* 0x000000010404d824 */ /* 0x000fe200078e0a53 */
[----:B------:R-:W-:Y:S01]  /*4590*/  ISETP.GE.AND P5, PT, R14, RZ, PT ;  /* 0x000000ff0e00720c */ /* 0x000fe20003fa6270 */
[C---:B------:R-:W-:Y:S02]  /*45a0*/  IMAD R6, R83.reuse, R10, R9 ;  /* 0x0000000a53067224 */ /* 0x040fe400078e0209 */
[----:B------:R-:W-:Y:S02]  /*45b0*/  IMAD.MOV R14, RZ, RZ, -R7 ;  /* 0x000000ffff0e7224 */ /* 0x000fe400078e0a07 */
[----:B------:R-:W-:Y:S02]  /*45c0*/  IMAD R10, R83, R12, R11 ;  /* 0x0000000c530a7224 */ /* 0x000fe400078e020b */
[----:B------:R-:W-:-:S02]  /*45d0*/  @!P4 IMAD.IADD R0, R0, 0x1, -R83 ;  /* 0x000000010000c824 */ /* 0x000fc400078e0a53 */
[----:B------:R-:W-:Y:S01]  /*45e0*/  @!P0 IMAD.IADD R8, R8, 0x1, -R83 ;  /* 0x0000000108088824 */ /* 0x000fe200078e0a53 */
[C---:B------:R-:W-:Y:S01]  /*45f0*/  ISETP.GT.U32.AND P0, PT, R83.reuse, R10, PT ;  /* 0x0000000a5300720c */ /* 0x040fe20003f04070 */
[----:B------:R-:W-:Y:S01]  /*4600*/  IMAD.MOV.U32 R17, RZ, RZ, R2 ;  /* 0x000000ffff117224 */ /* 0x000fe200078e0002 */
[C---:B------:R-:W-:Y:S01]  /*4610*/  ISETP.GT.U32.AND P4, PT, R83.reuse, R0, PT ;  /* 0x000000005300720c */ /* 0x040fe20003f84070 */
[----:B------:R-:W-:Y:S02]  /*4620*/  IMAD R2, R83, R14, R13 ;  /* 0x0000000e53027224 */ /* 0x000fe400078e020d */
[----:B------:R-:W-:Y:S02]  /*4630*/  IMAD.MOV.U32 R7, RZ, RZ, R8 ;  /* 0x000000ffff077224 */ /* 0x000fe400078e0008 */
[----:B------:R-:W-:Y:S02]  /*4640*/  VIADD R9, R3, 0x1c7 ;  /* 0x000001c703097836 */ /* 0x000fe40000000000 */
[----:B------:R-:W-:Y:S01]  /*4650*/  @!P2 IMAD.MOV R17, RZ, RZ, -R17 ;  /* 0x000000ffff11a224 */ /* 0x000fe200078e0a11 */
[C---:B------:R-:W-:Y:S01]  /*4660*/  ISETP.GT.U32.AND P2, PT, R83.reuse, R6, PT ;  /* 0x000000065300720c */ /* 0x040fe20003f44070 */
[----:B------:R-:W-:Y:S01]  /*4670*/  @!P6 IMAD.MOV R7, RZ, RZ, -R7 ;  /* 0x000000ffff07e224 */ /* 0x000fe200078e0a07 */
[----:B------:R-:W-:Y:S01]  /*4680*/  ISETP.GT.U32.AND P6, PT, R83, R2, PT ;  /* 0x000000025300720c */ /* 0x000fe20003fc4070 */
[----:B------:R-:W-:Y:S01]  /*4690*/  @!P1 IMAD.MOV R4, RZ, RZ, -R4 ;  /* 0x000000ffff049224 */ /* 0x000fe200078e0a04 */
[----:B------:R-:W-:Y:S01]  /*46a0*/  IABS R5, R9 ;  /* 0x0000000900057213 */ /* 0x000fe20000000000 */
[----:B------:R-:W-:Y:S01]  /*46b0*/  STL [R1+0x2ac], R17 ;  /* 0x0002ac1101007387 */ /* 0x000fe20000100800 */
[----:B------:R-:W-:Y:S01]  /*46c0*/  VIADD R8, R3, 0x1c6 ;  /* 0x000001c603087836 */ /* 0x000fe20000000000 */
[----:B------:R-:W-:Y:S01]  /*46d0*/  ISETP.GE.AND P1, PT, R15, RZ, PT ;  /* 0x000000ff0f00720c */ /* 0x000fe20003f26270 */
[--C-:B------:R-:W-:Y:S01]  /*46e0*/  @!P4 IMAD.IADD R0, R0, 0x1, -R83.reuse ;  /* 0x000000010000c824 */ /* 0x100fe200078e0a53 */
[----:B------:R0:W-:Y:S01]  /*46f0*/  STL [R1+0x2a8], R4 ;  /* 0x0002a80401007387 */ /* 0x0001e20000100800 */
[--C-:B------:R-:W-:Y:S01]  /*4700*/  @!P0 IMAD.IADD R10, R10, 0x1, -R83.reuse ;  /* 0x000000010a0a8824 */ /* 0x100fe200078e0a53 */
[----:B------:R-:W-:Y:S01]  /*4710*/  ISETP.GE.AND P4, PT, R16, RZ, PT ;  /* 0x000000ff1000720c */ /* 0x000fe20003f86270 */
[----:B------:R-:W-:Y:S01]  /*4720*/  IMAD.MOV.U32 R11, RZ, RZ, R0 ;  /* 0x000000ffff0b7224 */ /* 0x000fe200078e0000 */
[----:B------:R1:W-:Y:S01]  /*4730*/  STL [R1+0x2a4], R7 ;  /* 0x0002a40701007387 */ /* 0x0003e20000100800 */
[--C-:B------:R-:W-:Y:S01]  /*4740*/  @!P2 IMAD.IADD R6, R6, 0x1, -R83.reuse ;  /* 0x000000010606a824 */ /* 0x100fe200078e0a53 */
[----:B------:R-:W-:Y:S01]  /*4750*/  ISETP.GE.AND P2, PT, R9, RZ, PT ;  /* 0x000000ff0900720c */ /* 0x000fe20003f46270 */
[----:B------:R-:W-:Y:S01]  /*4760*/  @!P6 IMAD.IADD R2, R2, 0x1, -R83 ;  /* 0x000000010202e824 */ /* 0x000fe200078e0a53 */
[----:B------:R-:W-:Y:S01]  /*4770*/  ISETP.GT.U32.AND P6, PT, R83, R10, PT ;  /* 0x0000000a5300720c */ /* 0x000fe20003fc4070 */
[----:B------:R-:W-:Y:S01]  /*4780*/  VIADD R12, R3, 0x1c5 ;  /* 0x000001c5030c7836 */ /* 0x000fe20000000000 */
[----:B------:R-:W-:Y:S01]  /*4790*/  ISETP.GT.U32.AND P0, PT, R83, R6, PT ;  /* 0x000000065300720c */ /* 0x000fe20003f04070 */
[----:B0-----:R-:W-:Y:S01]  /*47a0*/  IMAD.HI.U32 R4, R74, R5, RZ ;  /* 0x000000054a047227 */ /* 0x001fe200078e00ff */
[----:B-1----:R-:W-:-:S03]  /*47b0*/  IABS R7, R8 ;  /* 0x0000000800077213 */ /* 0x002fc60000000000 */
[----:B------:R-:W-:Y:S01]  /*47c0*/  IMAD.MOV R4, RZ, RZ, -R4 ;  /* 0x000000ffff047224 */ /* 0x000fe200078e0a04 */
[----:B------:R-:W-:Y:S01]  /*47d0*/  IABS R9, R12 ;  /* 0x0000000c00097213 */ /* 0x000fe20000000000 */
[----:B------:R-:W-:Y:S01]  /*47e0*/  @!P3 IMAD.MOV R11, RZ, RZ, -R11 ;  /* 0x000000ffff0bb224 */ /* 0x000fe200078e0a0b */
[C---:B------:R-:W-:Y:S01]  /*47f0*/  ISETP.GT.U32.AND P3, PT, R83.reuse, R2, PT ;  /* 0x000000025300720c */ /* 0x040fe20003f64070 */
[----:B------:R-:W-:Y:S02]  /*4800*/  IMAD R0, R83, R4, R5 ;  /* 0x0000000453007224 */ /* 0x000fe400078e0205 */
[----:B------:R-:W-:Y:S01]  /*4810*/  IMAD.HI.U32 R4, R74, R7, RZ ;  /* 0x000000074a047227 */ /* 0x000fe200078e00ff */
[----:B------:R0:W-:Y:S03]  /*4820*/  STL [R1+0x2a0], R11 ;  /* 0x0002a00b01007387 */ /* 0x0001e60000100800 */
[----:B------:R-:W-:-:S02]  /*4830*/  IMAD.MOV R4, RZ, RZ, -R4 ;  /* 0x000000ffff047224 */ /* 0x000fc400078e0a04 */
[----:B------:R-:W-:Y:S02]  /*4840*/  @!P6 IMAD.IADD R10, R10, 0x1, -R83 ;  /* 0x000000010a0ae824 */ /* 0x000fe400078e0a53 */
[C---:B------:R-:W-:Y:S02]  /*4850*/  IMAD R4, R83.reuse, R4, R7 ;  /* 0x0000000453047224 */ /* 0x040fe400078e0207 */
[----:B------:R-:W-:Y:S01]  /*4860*/  @!P0 IMAD.IADD R6, R6, 0x1, -R83 ;  /* 0x0000000106068824 */ /* 0x000fe200078e0a53 */
[----:B------:R-:W-:Y:S01]  /*4870*/  ISETP.GT.U32.AND P0, PT, R83, R0, PT ;  /* 0x000000005300720c */ /* 0x000fe20003f04070 */
[----:B------:R-:W-:Y:S01]  /*4880*/  VIADD R15, R3, 0x1c4 ;  /* 0x000001c4030f7836 */ /* 0x000fe20000000000 */
[----:B------:R-:W-:Y:S01]  /*4890*/  ISETP.GT.U32.AND P6, PT, R83, R4, PT ;  /* 0x000000045300720c */ /* 0x000fe20003fc4070 */
[----:B------:R-:W-:Y:S02]  /*48a0*/  VIADD R16, R3, 0x1c3 ;  /* 0x000001c303107836 */ /* 0x000fe40000000000 */
[----:B------:R-:W-:Y:S01]  /*48b0*/  IMAD.HI.U32 R5, R74, R9, RZ ;  /* 0x000000094a057227 */ /* 0x000fe200078e00ff */
[----:B0-----:R-:W-:-:S02]  /*48c0*/  IABS R11, R15 ;  /* 0x0000000f000b7213 */ /* 0x001fc40000000000 */
[----:B------:R-:W-:Y:S01]  /*48d0*/  IABS R13, R16 ;  /* 0x00000010000d7213 */ /* 0x000fe20000000000 */
[----:B------:R-:W-:Y:S02]  /*48e0*/  IMAD.MOV.U32 R14, RZ, RZ, R6 ;  /* 0x000000ffff0e7224 */ /* 0x000fe400078e0006 */
[----:B------:R-:W-:-:S04]  /*48f0*/  IMAD.HI.U32 R7, R74, R11, RZ ;  /* 0x0000000b4a077227 */ /* 0x000fc800078e00ff */
[----:B------:R-:W-:Y:S02]  /*4900*/  @!P6 IMAD.IADD R4, R4, 0x1, -R83 ;  /* 0x000000010404e824 */ /* 0x000fe400078e0a53 */
[----:B------:R-:W-:Y:S02]  /*4910*/  IMAD.MOV R6, RZ, RZ, -R5 ;  /* 0x000000ffff067224 */ /* 0x000fe400078e0a05 */
[--C-:B------:R-:W-:Y:S01]  /*4920*/  @!P3 IMAD.IADD R2, R2, 0x1, -R83.reuse ;  /* 0x000000010202b824 */ /* 0x100fe200078e0a53 */
[----:B------:R-:W-:Y:S01]  /*4930*/  ISETP.GE.AND P3, PT, R8, RZ, PT ;  /* 0x000000ff0800720c */ /* 0x000fe20003f66270 */
[----:B------:R-:W-:Y:S01]  /*4940*/  @!P0 IMAD.IADD R0, R0, 0x1, -R83 ;  /* 0x0000000100008824 */ /* 0x000fe200078e0a53 */
[----:B------:R-:W-:Y:S01]  /*4950*/  ISETP.GE.AND P0, PT, R12, RZ, PT ;  /* 0x000000ff0c00720c */ /* 0x000fe20003f06270 */
[----:B------:R-:W-:Y:S01]  /*4960*/  @!P5 IMAD.MOV R14, RZ, RZ, -R14 ;  /* 0x000000ffff0ed224 */ /* 0x000fe200078e0a0e */
[C---:B------:R-:W-:Y:S01]  /*4970*/  ISETP.GT.U32.AND P6, PT, R83.reuse, R4, PT ;  /* 0x000000045300720c */ /* 0x040fe20003fc4070 */
[----:B------:R-:W-:Y:S01]  /*4980*/  IMAD.HI.U32 R8, R74, R13, RZ ;  /* 0x0000000d4a087227 */ /* 0x000fe200078e00ff */
[----:B------:R-:W-:-:S02]  /*4990*/  ISETP.GT.U32.AND P5, PT, R83, R0, PT ;  /* 0x000000005300720c */ /* 0x000fc40003fa4070 */
[----:B------:R0:W-:Y:S01]  /*49a0*/  STL [R1+0x29c], R14 ;  /* 0x00029c0e01007387 */ /* 0x0001e20000100800 */
[----:B------:R-:W-:Y:S02]  /*49b0*/  IMAD.MOV R12, RZ, RZ, -R7 ;  /* 0x000000ffff0c7224 */ /* 0x000fe400078e0a07 */
[C---:B------:R-:W-:Y:S02]  /*49c0*/  IMAD R6, R83.reuse, R6, R9 ;  /* 0x0000000653067224 */ /* 0x040fe400078e0209 */
[----:B------:R-:W-:Y:S02]  /*49d0*/  IMAD.MOV.U32 R7, RZ, RZ, R10 ;  /* 0x000000ffff077224 */ /* 0x000fe400078e000a */
[----:B------:R-:W-:Y:S02]  /*49e0*/  IMAD.MOV.U32 R5, RZ, RZ, R2 ;  /* 0x000000ffff057224 */ /* 0x000fe400078e0002 */
[----:B------:R-:W-:Y:S01]  /*49f0*/  @!P1 IMAD.MOV R7, RZ, RZ, -R7 ;  /* 0x000000ffff079224 */ /* 0x000fe200078e0a07 */
[----:B------:R-:W-:Y:S01]  /*4a00*/  ISETP.GT.U32.AND P1, PT, R83, R6, PT ;  /* 0x000000065300720c */ /* 0x000fe20003f24070 */
[----:B0-----:R-:W-:-:S02]  /*4a10*/  IMAD.MOV R14, RZ, RZ, -R8 ;  /* 0x000000ffff0e7224 */ /* 0x001fc400078e0a08 */
[C---:B------:R-:W-:Y:S01]  /*4a20*/  IMAD R8, R83.reuse, R12, R11 ;  /* 0x0000000c53087224 */ /* 0x040fe200078e020b */
[----:B------:R0:W-:Y:S01]  /*4a30*/  STL [R1+0x298], R7 ;  /* 0x0002980701007387 */ /* 0x0001e20000100800 */
[C---:B------:R-:W-:Y:S02]  /*4a40*/  IMAD R2, R83.reuse, R14, R13 ;  /* 0x0000000e53027224 */ /* 0x040fe400078e020d */
[----:B------:R-:W-:Y:S01]  /*4a50*/  @!P4 IMAD.MOV R5, RZ, RZ, -R5 ;  /* 0x000000ffff05c224 */ /* 0x000fe200078e0a05 */
[C---:B------:R-:W-:Y:S01]  /*4a60*/  ISETP.GT.U32.AND P4, PT, R83.reuse, R8, PT ;  /* 0x000000085300720c */ /* 0x040fe20003f84070 */
[----:B------:R-:W-:Y:S01]  /*4a70*/  @!P6 IMAD.IADD R4, R4, 0x1, -R83 ;  /* 0x000000010404e824 */ /* 0x000fe200078e0a53 */
[----:B------:R-:W-:Y:S01]  /*4a80*/  ISETP.GT.U32.AND P6, PT, R83, R2, PT ;  /* 0x000000025300720c */ /* 0x000fe20003fc4070 */
[C---:B------:R-:W-:Y:S01]  /*4a90*/  VIADD R11, R3.reuse, 0x1c2 ;  /* 0x000001c2030b7836 */ /* 0x040fe20000000000 */
[----:B------:R1:W-:Y:S01]  /*4aa0*/  STL [R1+0x294], R5 ;  /* 0x0002940501007387 */ /* 0x0003e20000100800 */
[----:B------:R-:W-:-:S02]  /*4ab0*/  VIADD R13, R3, 0x1c1 ;  /* 0x000001c1030d7836 */ /* 0x000fc40000000000 */
[--C-:B------:R-:W-:Y:S01]  /*4ac0*/  @!P1 IMAD.IADD R6, R6, 0x1, -R83.reuse ;  /* 0x0000000106069824 */ /* 0x100fe200078e0a53 */
[----:B0-----:R-:W-:Y:S01]  /*4ad0*/  IABS R7, R11 ;  /* 0x0000000b00077213 */ /* 0x001fe20000000000 */
[--C-:B------:R-:W-:Y:S01]  /*4ae0*/  @!P5 IMAD.IADD R0, R0, 0x1, -R83.reuse ;  /* 0x000000010000d824 */ /* 0x100fe200078e0a53 */
[----:B------:R-:W-:Y:S01]  /*4af0*/  IABS R10, R13 ;  /* 0x0000000d000a7213 */ /* 0x000fe20000000000 */
[----:B------:R-:W-:Y:S01]  /*4b00*/  @!P3 IMAD.MOV R4, RZ, RZ, -R4 ;  /* 0x000000ffff04b224 */ /* 0x000fe200078e0a04 */
[----:B------:R-:W-:Y:S01]  /*4b10*/  ISETP.GE.AND P5, PT, R15, RZ, PT ;  /* 0x000000ff0f00720c */ /* 0x000fe20003fa6270 */
[----:B------:R-:W-:Y:S01]  /*4b20*/  @!P4 IMAD.IADD R8, R8, 0x1, -R83 ;  /* 0x000000010808c824 */ /* 0x000fe200078e0a53 */
[----:B------:R-:W-:Y:S01]  /*4b30*/  ISETP.GT.U32.AND P4, PT, R83, R6, PT ;  /* 0x000000065300720c */ /* 0x000fe20003f84070 */
[----:B-1----:R-:W-:Y:S01]  /*4b40*/  IMAD.HI.U32 R5, R74, R7, RZ ;  /* 0x000000074a057227 */ /* 0x002fe200078e00ff */
[----:B------:R-:W-:-:S03]  /*4b50*/  ISETP.GE.AND P1, PT, R16, RZ, PT ;  /* 0x000000ff1000720c */ /* 0x000fc60003f26270 */
[----:B------:R-:W-:Y:S02]  /*4b60*/  IMAD.MOV.U32 R9, RZ, RZ, R0 ;  /* 0x000000ffff097224 */ /* 0x000fe400078e0000 */
        /* <DEDUP_REMOVED lines=8> */
[----:B------:R-:W-:Y:S02]  /*4bf0*/  IMAD R10, R83, R5, R10 ;  /* 0x00000005530a7224 */ /* 0x000fe400078e020a */
[----:B------:R-:W-:Y:S02]  /*4c00*/  @!P6 IMAD.IADD R8, R8, 0x1, -R83 ;  /* 0x000000010808e824 */ /* 0x000fe400078e0a53 */
[----:B------:R-:W-:Y:S01]  /*4c10*/  VIADD R15, R3, 0x1c0 ;  /* 0x000001c0030f7836 */ /* 0x000fe20000000000 */
[C---:B------:R-:W-:Y:S01]  /*4c20*/  ISETP.GT.U32.AND P6, PT, R83.reuse, R10, PT ;  /* 0x0000000a5300720c */ /* 0x040fe20003fc4070 */
[----:B------:R-:W-:Y:S01]  /*4c30*/  @!P2 IMAD.MOV R9, RZ, RZ, -R9 ;  /* 0x000000ffff09a224 */ /* 0x000fe200078e0a09 */
[----:B------:R-:W-:Y:S01]  /*4c40*/  ISETP.GT.U32.AND P2, PT, R83, R2, PT ;  /* 0x000000025300720c */ /* 0x000fe20003f44070 */
[C---:B------:R-:W-:Y:S01]  /*4c50*/  VIADD R16, R3.reuse, 0x1bf ;  /* 0x000001bf03107836 */ /* 0x040fe20000000000 */
[----:B------:R-:W-:Y:S01]  /*4c60*/  IABS R12, R15 ;  /* 0x0000000f000c7213 */ /* 0x000fe20000000000 */
[----:B------:R-:W-:Y:S01]  /*4c70*/  VIADD R17, R3, 0x1be ;  /* 0x000001be03117836 */ /* 0x000fe20000000000 */
[----:B------:R0:W-:Y:S01]  /*4c80*/  STL [R1+0x290], R9 ;  /* 0x0002900901007387 */ /* 0x0001e20000100800 */
[--C-:B------:R-:W-:Y:S01]  /*4c90*/  @!P4 IMAD.IADD R0, R0, 0x1, -R83.reuse ;  /* 0x000000010000c824 */ /* 0x100fe200078e0a53 */
[----:B------:R-:W-:Y:S01]  /*4ca0*/  ISETP.GE.AND P4, PT, R13, RZ, PT ;  /* 0x000000ff0d00720c */ /* 0x000fe20003f86270 */
[----:B------:R-:W-:Y:S01]  /*4cb0*/  IMAD.HI.U32 R5, R74, R12, RZ ;  /* 0x0000000c4a057227 */ /* 0x000fe200078e00ff */
[----:B------:R1:W-:Y:S03]  /*4cc0*/  STL [R1+0x28c], R4 ;  /* 0x00028c0401007387 */ /* 0x0003e60000100800 */
[----:B------:R-:W-:Y:S01]  /*4cd0*/  @!P6 IMAD.IADD R10, R10, 0x1, -R83 ;  /* 0x000000010a0ae824 */ /* 0x000fe200078e0a53 */
[----:B------:R-:W-:Y:S01]  /*4ce0*/  ISETP.GT.U32.AND P6, PT, R83, R0, PT ;  /* 0x000000005300720c */ /* 0x000fe20003fc4070 */
[----:B------:R-:W-:Y:S01]  /*4cf0*/  IMAD.MOV R7, RZ, RZ, -R5 ;  /* 0x000000ffff077224 */ /* 0x000fe200078e0a05 */
[----:B0-----:R-:W-:Y:S01]  /*4d00*/  IABS R9, R16 ;  /* 0x0000001000097213 */ /* 0x001fe20000000000 */
[----:B------:R-:W-:Y:S01]  /*4d10*/  @!P2 IMAD.IADD R2, R2, 0x1, -R83 ;  /* 0x000000010202a824 */ /* 0x000fe200078e0a53 */
[----:B------:R-:W-:Y:S01]  /*4d20*/  ISETP.GE.AND P2, PT, R11, RZ, PT ;  /* 0x000000ff0b00720c */ /* 0x000fe20003f46270 */
[----:B------:R-:W-:Y:S01]  /*4d30*/  IMAD R12, R83, R7, R12 ;  /* 0x00000007530c7224 */ /* 0x000fe200078e020c */
[----:B------:R-:W-:Y:S01]  /*4d40*/  IABS R11, R17 ;  /* 0x00000011000b7213 */ /* 0x000fe20000000000 */
[----:B------:R-:W-:-:S03]  /*4d50*/  IMAD.HI.U32 R5, R74, R9, RZ ;  /* 0x000000094a057227 */ /* 0x000fc600078e00ff */
[C---:B------:R-:W-:Y:S01]  /*4d60*/  ISETP.GT.U32.AND P3, PT, R83.reuse, R12, PT ;  /* 0x0000000c5300720c */ /* 0x040fe20003f64070 */
[----:B------:R-:W-:Y:S02]  /*4d70*/  IMAD.MOV R14, RZ, RZ, -R5 ;  /* 0x000000ffff0e7224 */ /* 0x000fe400078e0a05 */
[----:B------:R-:W-:Y:S02]  /*4d80*/  IMAD.MOV.U32 R18, RZ, RZ, R6 ;  /* 0x000000ffff127224 */ /* 0x000fe400078e0006 */
[----:B------:R-:W-:Y:S02]  /*4d90*/  IMAD.MOV.U32 R5, RZ, RZ, R2 ;  /* 0x000000ffff057224 */ /* 0x000fe400078e0002 */
[----:B-1----:R-:W-:Y:S02]  /*4da0*/  IMAD.MOV.U32 R4, RZ, RZ, R8 ;  /* 0x000000ffff047224 */ /* 0x002fe400078e0008 */
[----:B------:R-:W-:Y:S01]  /*4db0*/  @!P0 IMAD.MOV R18, RZ, RZ, -R18 ;  /* 0x000000ffff128224 */ /* 0x000fe200078e0a12 */
[C---:B------:R-:W-:Y:S01]  /*4dc0*/  ISETP.GT.U32.AND P0, PT, R83.reuse, R10, PT ;  /* 0x0000000a5300720c */ /* 0x040fe20003f04070 */
[----:B------:R-:W-:-:S02]  /*4dd0*/  IMAD R2, R83, R14, R9 ;  /* 0x0000000e53027224 */ /* 0x000fc400078e0209 */
[----:B------:R-:W-:Y:S01]  /*4de0*/  @!P5 IMAD.MOV R4, RZ, RZ, -R4 ;  /* 0x000000ffff04d224 */ /* 0x000fe200078e0a04 */
[----:B------:R-:W-:Y:S01]  /*4df0*/  STL [R1+0x288], R18 ;  /* 0x0002881201007387 */ /* 0x000fe20000100800 */
[----:B------:R-:W-:Y:S01]  /*4e00*/  @!P6 IMAD.IADD R0, R0, 0x1, -R83 ;  /* 0x000000010000e824 */ /* 0x000fe200078e0a53 */
[----:B------:R-:W-:Y:S01]  /*4e10*/  ISETP.GT.U32.AND P6, PT, R83, R2, PT ;  /* 0x000000025300720c */ /* 0x000fe20003fc4070 */
[----:B------:R-:W-:Y:S01]  /*4e20*/  IMAD.MOV.U32 R7, RZ, RZ, R11 ;  /* 0x000000ffff077224 */ /* 0x000fe200078e000b */
[----:B------:R0:W-:Y:S01]  /*4e30*/  STL [R1+0x284], R4 ;  /* 0x0002840401007387 */ /* 0x0001e20000100800 */
[----:B------:R-:W-:Y:S01]  /*4e40*/  @!P1 IMAD.MOV R5, RZ, RZ, -R5 ;  /* 0x000000ffff059224 */ /* 0x000fe200078e0a05 */
[----:B------:R-:W-:Y:S01]  /*4e50*/  ISETP.GE.AND P5, PT, R15, RZ, PT ;  /* 0x000000ff0f00720c */ /* 0x000fe20003fa6270 */
[----:B------:R-:W-:Y:S01]  /*4e60*/  VIADD R6, R3, 0x1bd ;  /* 0x000001bd03067836 */ /* 0x000fe20000000000 */
[----:B------:R-:W-:Y:S01]  /*4e70*/  ISETP.GE.AND P1, PT, R16, RZ, PT ;  /* 0x000000ff1000720c */ /* 0x000fe20003f26270 */
[--C-:B------:R-:W-:Y:S01]  /*4e80*/  @!P0 IMAD.IADD R10, R10, 0x1, -R83.reuse ;  /* 0x000000010a0a8824 */ /* 0x100fe200078e0a53 */
[----:B------:R1:W-:Y:S01]  /*4e90*/  STL [R1+0x280], R5 ;  /* 0x0002800501007387 */ /* 0x0003e20000100800 */
[----:B------:R-:W-:Y:S01]  /*4ea0*/  @!P3 IMAD.IADD R12, R12, 0x1, -R83 ;  /* 0x000000010c0cb824 */ /* 0x000fe200078e0a53 */
[----:B------:R-:W-:Y:S01]  /*4eb0*/  ISETP.GE.AND P3, PT, R6, RZ, PT ;  /* 0x000000ff0600720c */ /* 0x000fe20003f66270 */
[----:B------:R-:W-:Y:S01]  /*4ec0*/  IMAD.MOV.U32 R9, RZ, RZ, R0 ;  /* 0x000000ffff097224 */ /* 0x000fe200078e0000 */
[----:B------:R-:W-:Y:S01]  /*4ed0*/  ISETP.GE.AND P0, PT, R17, RZ, PT ;  /* 0x000000ff1100720c */ /* 0x000fe20003f06270 */
[----:B0-----:R-:W-:-:S04]  /*4ee0*/  IMAD.HI.U32 R4, R74, R7, RZ ;  /* 0x000000074a047227 */ /* 0x001fc800078e00ff */
[----:B------:R-:W-:Y:S01]  /*4ef0*/  IMAD.MOV R4, RZ, RZ, -R4 ;  /* 0x000000ffff047224 */ /* 0x000fe200078e0a04 */
[----:B-1----:R-:W-:Y:S01]  /*4f00*/  IABS R5, R6 ;  /* 0x0000000600057213 */ /* 0x002fe20000000000 */
[----:B------:R-:W-:Y:S01]  /*4f10*/  @!P6 IMAD.IADD R2, R2, 0x1, -R83 ;  /* 0x000000010202e824 */ /* 0x000fe200078e0a53 */
[C---:B------:R-:W-:Y:S01]  /*4f20*/  ISETP.GT.U32.AND P6, PT, R83.reuse, R12, PT ;  /* 0x0000000c5300720c */ /* 0x040fe20003fc4070 */
[----:B------:R-:W-:Y:S02]  /*4f30*/  IMAD R4, R83, R4, R7 ;  /* 0x0000000453047224 */ /* 0x000fe400078e0207 */
[----:B------:R-:W-:Y:S02]  /*4f40*/  IMAD.MOV.U32 R6, RZ, RZ, R10 ;  /* 0x000000ffff067224 */ /* 0x000fe400078e000a */
[----:B------:R-:W-:-:S04]  /*4f50*/  IMAD.HI.U32 R0, R74, R5, RZ ;  /* 0x000000054a007227 */ /* 0x000fc800078e00ff */
[----:B------:R-:W-:Y:S01]  /*4f60*/  @!P4 IMAD.MOV R6, RZ, RZ, -R6 ;  /* 0x000000ffff06c224 */ /* 0x000fe200078e0a06 */
[C---:B------:R-:W-:Y:S01]  /*4f70*/  ISETP.GT.U32.AND P4, PT, R83.reuse, R4, PT ;  /* 0x000000045300720c */ /* 0x040fe20003f84070 */
[----:B------:R-:W-:Y:S01]  /*4f80*/  @!P2 IMAD.MOV R9, RZ, RZ, -R9 ;  /* 0x000000ffff09a224 */ /* 0x000fe200078e0a09 */
[----:B------:R-:W-:Y:S01]  /*4f90*/  ISETP.GT.U32.AND P2, PT, R83, R2, PT ;  /* 0x000000025300720c */ /* 0x000fe20003f44070 */
[----:B------:R-:W-:Y:S02]  /*4fa0*/  IMAD.MOV R0, RZ, RZ, -R0 ;  /* 0x000000ffff007224 */ /* 0x000fe400078e0a00 */
[----:B------:R-:W-:Y:S01]  /*4fb0*/  VIADD R8, R3, 0x1bc ;  /* 0x000001bc03087836 */ /* 0x000fe20000000000 */
[----:B------:R0:W-:Y:S01]  /*4fc0*/  STL [R1+0x27c], R9 ;  /* 0x00027c0901007387 */ /* 0x0001e20000100800 */
[----:B------:R-:W-:Y:S02]  /*4fd0*/  IMAD R0, R83, R0, R5 ;  /* 0x0000000053007224 */ /* 0x000fe400078e0205 */
[----:B------:R-:W-:Y:S01]  /*4fe0*/  VIADD R13, R3, 0x1bb ;  /* 0x000001bb030d7836 */ /* 0x000fe20000000000 */
[----:B------:R-:W-:Y:S01]  /*4ff0*/  IABS R7, R8 ;  /* 0x0000000800077213 */ /* 0x000fe20000000000 */
[--C-:B------:R-:W-:Y:S01]  /*5000*/  @!P6 IMAD.IADD R12, R12, 0x1, -R83.reuse ;  /* 0x000000010c0ce824 */ /* 0x100fe200078e0a53 */
[----:B------:R-:W-:Y:S01]  /*5010*/  ISETP.GT.U32.AND P6, PT, R83, R0, PT ;  /* 0x000000005300720c */ /* 0x000fe20003fc4070 */
[----:B------:R-:W-:Y:S01]  /*5020*/  @!P4 IMAD.IADD R4, R4, 0x1, -R83 ;  /* 0x000000010404c824 */ /* 0x000fe200078e0a53 */
[----:B------:R1:W-:Y:S01]  /*5030*/  STL [R1+0x278], R6 ;  /* 0x0002780601007387 */ /* 0x0003e20000100800 */
[----:B------:R-:W-:Y:S01]  /*5040*/  IMAD.MOV.U32 R15, RZ, RZ, R12 ;  /* 0x000000ffff0f7224 */ /* 0x000fe200078e000c */
[----:B0-----:R-:W-:Y:S01]  /*5050*/  IABS R9, R13 ;  /* 0x0000000d00097213 */ /* 0x001fe20000000000 */
[----:B------:R-:W-:Y:S01]  /*5060*/  IMAD.HI.U32 R5, R74, R7, RZ ;  /* 0x000000074a057227 */ /* 0x000fe200078e00ff */
[----:B------:R-:W-:-:S03]  /*5070*/  ISETP.GE.AND P4, PT, R13, RZ, PT ;  /* 0x000000ff0d00720c */ /* 0x000fc60003f86270 */
[----:B------:R-:W-:Y:S01]  /*5080*/  @!P2 IMAD.IADD R2, R2, 0x1, -R83 ;  /* 0x000000010202a824 */ /* 0x000fe200078e0a53 */
[----:B------:R-:W-:Y:S01]  /*5090*/  ISETP.GE.AND P2, PT, R8, RZ, PT ;  /* 0x000000ff0800720c */ /* 0x000fe20003f46270 */
[----:B------:R-:W-:Y:S01]  /*50a0*/  @!P5 IMAD.MOV R15, RZ, RZ, -R15 ;  /* 0x000000ffff0fd224 */ /* 0x000fe200078e0a0f */
[----:B------:R-:W-:Y:S01]  /*50b0*/  ISETP.GT.U32.AND P5, PT, R83, R4, PT ;  /* 0x000000045300720c */ /* 0x000fe20003fa4070 */
[----:B-1----:R-:W-:-:S03]  /*50c0*/  IMAD.HI.U32 R6, R74, R9, RZ ;  /* 0x000000094a067227 */ /* 0x002fc600078e00ff */
[----:B------:R0:W-:Y:S01]  /*50d0*/  STL [R1+0x274], R15 ;  /* 0x0002740f01007387 */ /* 0x0001e20000100800 */
[----:B------:R-:W-:Y:S02]  /*50e0*/  IMAD.MOV R8, RZ, RZ, -R5 ;  /* 0x000000ffff087224 */ /* 0x000fe400078e0a05 */
[----:B------:R-:W-:Y:S02]  /*50f0*/  VIADD R14, R3, 0x1ba ;  /* 0x000001ba030e7836 */ /* 0x000fe40000000000 */
[----:B------:R-:W-:Y:S02]  /*5100*/  IMAD.MOV R10, RZ, RZ, -R6 ;  /* 0x000000ffff0a7224 */ /* 0x000fe400078e0a06 */
[C---:B------:R-:W-:Y:S01]  /*5110*/  IMAD R6, R83.reuse, R8, R7 ;  /* 0x0000000853067224 */ /* 0x040fe200078e0207 */
[----:B------:R-:W-:Y:S01]  /*5120*/  IABS R11, R14 ;  /* 0x0000000e000b7213 */ /* 0x000fe20000000000 */
[----:B------:R-:W-:Y:S02]  /*5130*/  @!P6 IMAD.IADD R0, R0, 0x1, -R83 ;  /* 0x000000010000e824 */ /* 0x000fe400078e0a53 */
[----:B------:R-:W-:-:S02]  /*5140*/  IMAD R8, R83, R10, R9 ;  /* 0x0000000a53087224 */ /* 0x000fc400078e0209 */
[----:B------:R-:W-:Y:S01]  /*5150*/  @!P1 IMAD.MOV R2, RZ, RZ, -R2 ;  /* 0x000000ffff029224 */ /* 0x000fe200078e0a02 */
[C---:B------:R-:W-:Y:S01]  /*5160*/  ISETP.GT.U32.AND P1, PT, R83.reuse, R6, PT ;  /* 0x000000065300720c */ /* 0x040fe20003f24070 */
[----:B------:R-:W-:Y:S01]  /*5170*/  IMAD.HI.U32 R5, R74, R11, RZ ;  /* 0x0000000b4a057227 */ /* 0x000fe200078e00ff */
[C---:B------:R-:W-:Y:S02]  /*5180*/  ISETP.GT.U32.AND P6, PT, R83.reuse, R0, PT ;  /* 0x000000005300720c */ /* 0x040fe40003fc4070 */
[----:B------:R1:W-:Y:S01]  /*5190*/  STL [R1+0x270], R2 ;  /* 0x0002700201007387 */ /* 0x0003e20000100800 */
[----:B------:R-:W-:Y:S01]  /*51a0*/  @!P5 IMAD.IADD R4, R4, 0x1, -R83 ;  /* 0x000000010404d824 */ /* 0x000fe200078e0a53 */
[----:B------:R-:W-:Y:S01]  /*51b0*/  ISETP.GT.U32.AND P5, PT, R83, R8, PT ;  /* 0x000000085300720c */ /* 0x000fe20003fa4070 */
[----:B------:R-:W-:Y:S02]  /*51c0*/  IMAD.MOV R12, RZ, RZ, -R5 ;  /* 0x000000ffff0c7224 */ /* 0x000fe400078e0a05 */
[----:B------:R-:W-:-:S02]  /*51d0*/  VIADD R13, R3, 0x1b9 ;  /* 0x000001b9030d7836 */ /* 0x000fc40000000000 */
[C---:B------:R-:W-:Y:S02]  /*51e0*/  IMAD R10, R83.reuse, R12, R11 ;  /* 0x0000000c530a7224 */ /* 0x040fe400078e020b */
[--C-:B------:R-:W-:Y:S01]  /*51f0*/  @!P1 IMAD.IADD R6, R6, 0x1, -R83.reuse ;  /* 0x0000000106069824 */ /* 0x100fe200078e0a53 */
[----:B------:R-:W-:Y:S01]  /*5200*/  IABS R7, R13 ;  /* 0x0000000d00077213 */ /* 0x000fe20000000000 */
[--C-:B------:R-:W-:Y:S01]  /*5210*/  @!P6 IMAD.IADD R0, R0, 0x1, -R83.reuse ;  /* 0x000000010000e824 */ /* 0x100fe200078e0a53 */
[----:B------:R-:W-:Y:S01]  /*5220*/  ISETP.GT.U32.AND P6, PT, R83, R10, PT ;  /* 0x0000000a5300720c */ /* 0x000fe20003fc4070 */
[----:B0-----:R-:W-:Y:S01]  /*5230*/  VIADD R15, R3, 0x1b8 ;  /* 0x000001b8030f7836 */ /* 0x001fe20000000000 */
[----:B------:R-:W-:Y:S01]  /*5240*/  ISETP.GE.AND P1, PT, R14, RZ, PT ;  /* 0x000000ff0e00720c */ /* 0x000fe20003f26270 */
[----:B------:R-:W-:Y:S01]  /*5250*/  @!P5 IMAD.IADD R8, R8, 0x1, -R83 ;  /* 0x000000010808d824 */ /* 0x000fe200078e0a53 */
[----:B------:R-:W-:Y:S01]  /*5260*/  ISETP.GT.U32.AND P5, PT, R83, R6, PT ;  /* 0x000000065300720c */ /* 0x000fe20003fa4070 */
[----:B-1----:R-:W-:Y:S01]  /*5270*/  IMAD.HI.U32 R2, R74, R7, RZ ;  /* 0x000000074a027227 */ /* 0x002fe200078e00ff */
[----:B------:R-:W-:-:S03]  /*5280*/  IABS R9, R15 ;  /* 0x0000000f00097213 */ /* 0x000fc60000000000 */
[----:B------:R-:W-:Y:S02]  /*5290*/  IMAD.MOV R2, RZ, RZ, -R2 ;  /* 0x000000ffff027224 */ /* 0x000fe400078e0a02 */
[----:B------:R-:W-:Y:S02]  /*52a0*/  IMAD.MOV.U32 R18, RZ, RZ, R0 ;  /* 0x000000ffff127224 */ /* 0x000fe400078e0000 */
[C---:B------:R-:W-:Y:S02]  /*52b0*/  IMAD R0, R83.reuse, R2, R7 ;  /* 0x0000000253007224 */ /* 0x040fe400078e0207 */
[----:B------:R-:W-:Y:S01]  /*52c0*/  @!P6 IMAD.IADD R10, R10, 0x1, -R83 ;  /* 0x000000010a0ae824 */ /* 0x000fe200078e0a53 */
[----:B------:R-:W-:Y:S01]  /*52d0*/  ISETP.GT.U32.AND P6, PT, R83, R8, PT ;  /* 0x000000085300720c */ /* 0x000fe20003fc4070 */
[----:B------:R-:W-:Y:S02]  /*52e0*/  VIADD R17, R3, 0x1b6 ;  /* 0x000001b603117836 */ /* 0x000fe40000000000 */
[----:B------:R-:W-:-:S03]  /*52f0*/  IMAD.HI.U32 R5, R74, R9, RZ ;  /* 0x000000094a057227 */ /* 0x000fc600078e00ff */
[----:B------:R-:W-:Y:S01]  /*5300*/  IABS R12, R17 ;  /* 0x00000011000c7213 */ /* 0x000fe20000000000 */
[----:B------:R-:W-:Y:S01]  /*5310*/  @!P5 IMAD.IADD R6, R6, 0x1, -R83 ;  /* 0x000000010606d824 */ /* 0x000fe200078e0a53 */
[----:B------:R-:W-:Y:S01]  /*5320*/  ISETP.GT.U32.AND P5, PT, R83, R0, PT ;  /* 0x000000005300720c */ /* 0x000fe20003fa4070 */
[----:B------:R-:W-:Y:S02]  /*5330*/  IMAD.MOV.U32 R19, RZ, RZ, R4 ;  /* 0x000000ffff137224 */ /* 0x000fe400078e0004 */
[----:B------:R-:W-:Y:S02]  /*5340*/  IMAD.MOV R4, RZ, RZ, -R5 ;  /* 0x000000ffff047224 */ /* 0x000fe400078e0a05 */
[----:B------:R-:W-:Y:S02]  /*5350*/  VIADD R16, R3, 0x1b7 ;  /* 0x000001b703107836 */ /* 0x000fe40000000000 */
[----:B------:R-:W-:Y:S02]  /*5360*/  IMAD R2, R83, R4, R9 ;  /* 0x0000000453027224 */ /* 0x000fe400078e0209 */
[----:B------:R-:W-:Y:S01]  /*5370*/  IMAD.HI.U32 R5, R74, R12, RZ ;  /* 0x0000000c4a057227 */ /* 0x000fe200078e00ff */
[----:B------:R-:W-:-:S03]  /*5380*/  IABS R11, R16 ;  /* 0x00000010000b7213 */ /* 0x000fc60000000000 */
[----:B------:R-:W-:Y:S01]  /*5390*/  @!P0 IMAD.MOV R19, RZ, RZ, -R19 ;  /* 0x000000ffff138224 */ /* 0x000fe200078e0a13 */
[C---:B------:R-:W-:Y:S01]  /*53a0*/  ISETP.GT.U32.AND P0, PT, R83.reuse, R10, PT ;  /* 0x0000000a5300720c */ /* 0x040fe20003f04070 */
[----:B------:R-:W-:Y:S01]  /*53b0*/  @!P6 IMAD.IADD R8, R8, 0x1, -R83 ;  /* 0x000000010808e824 */ /* 0x000fe200078e0a53 */
[----:B------:R-:W-:Y:S01]  /*53c0*/  ISETP.GT.U32.AND P6, PT, R83, R2, PT ;  /* 0x000000025300720c */ /* 0x000fe20003fc4070 */
[----:B------:R-:W-:Y:S01]  /*53d0*/  IMAD.MOV R5, RZ, RZ, -R5 ;  /* 0x000000ffff057224 */ /* 0x000fe200078e0a05 */
[----:B------:R-:W-:Y:S01]  /*53e0*/  STL [R1+0x26c], R19 ;  /* 0x00026c1301007387 */ /* 0x000fe20000100800 */
[----:B------:R-:W-:Y:S02]  /*53f0*/  @!P5 IMAD.IADD R0, R0, 0x1, -R83 ;  /* 0x000000010000d824 */ /* 0x000fe400078e0a53 */
[----:B------:R-:W-:Y:S02]  /*5400*/  IMAD.MOV.U32 R14, RZ, RZ, R6 ;  /* 0x000000ffff0e7224 */ /* 0x000fe400078e0006 */
[----:B------:R-:W-:-:S04]  /*5410*/  IMAD.HI.U32 R4, R74, R11, RZ ;  /* 0x0000000b4a047227 */ /* 0x000fc800078e00ff */
[C---:B------:R-:W-:Y:S02]  /*5420*/  IMAD R12, R83.reuse, R5, R12 ;  /* 0x00000005530c7224 */ /* 0x040fe400078e020c */
[----:B------:R-:W-:Y:S01]  /*5430*/  @!P2 IMAD.MOV R14, RZ, RZ, -R14 ;  /* 0x000000ffff0ea224 */ /* 0x000fe200078e0a0e */
[----:B------:R-:W-:Y:S01]  /*5440*/  ISETP.GT.U32.AND P2, PT, R83, R0, PT ;  /* 0x000000005300720c */ /* 0x000fe20003f44070 */
[----:B------:R-:W-:Y:S01]  /*5450*/  @!P3 IMAD.MOV R18, RZ, RZ, -R18 ;  /* 0x000000ffff12b224 */ /* 0x000fe200078e0a12 */
[----:B------:R-:W-:Y:S01]  /*5460*/  ISETP.GE.AND P3, PT, R13, RZ, PT ;  /* 0x000000ff0d00720c */ /* 0x000fe20003f66270 */
[----:B------:R-:W-:Y:S02]  /*5470*/  VIADD R13, R3, 0x1b5 ;  /* 0x000001b5030d7836 */ /* 0x000fe40000000000 */
[----:B------:R-:W-:Y:S01]  /*5480*/  IMAD.MOV R4, RZ, RZ, -R4 ;  /* 0x000000ffff047224 */ /* 0x000fe200078e0a04 */
[----:B------:R-:W-:Y:S01]  /*5490*/  STL [R1+0x268], R18 ;  /* 0x0002681201007387 */ /* 0x000fe20000100800 */
[----:B------:R-:W-:Y:S01]  /*54a0*/  @!P4 IMAD.MOV R8, RZ, RZ, -R8 ;  /* 0x000000ffff08c224 */ /* 0x000fe200078e0a08 */
[C---:B------:R-:W-:Y:S01]  /*54b0*/  ISETP.GT.U32.AND P4, PT, R83.reuse, R12, PT ;  /* 0x0000000c5300720c */ /* 0x040fe20003f84070 */
[----:B------:R-:W-:Y:S01]  /*54c0*/  @!P0 IMAD.IADD R10, R10, 0x1, -R83 ;  /* 0x000000010a0a8824 */ /* 0x000fe200078e0a53 */
[----:B------:R-:W-:Y:S01]  /*54d0*/  IABS R7, R13 ;  /* 0x0000000d00077213 */ /* 0x000fe20000000000 */
[----:B------:R-:W-:Y:S01]  /*54e0*/  IMAD R4, R83, R4, R11 ;  /* 0x0000000453047224 */ /* 0x000fe200078e020b */
[----:B------:R-:W-:Y:S01]  /*54f0*/  STL [R1+0x264], R14 ;  /* 0x0002640e01007387 */ /* 0x000fe20000100800 */
[--C-:B------:R-:W-:Y:S01]  /*5500*/  @!P6 IMAD.IADD R2, R2, 0x1, -R83.reuse ;  /* 0x000000010202e824 */ /* 0x100fe200078e0a53 */
[----:B------:R-:W-:Y:S01]  /*5510*/  ISETP.GE.AND P0, PT, R15, RZ, PT ;  /* 0x000000ff0f00720c */ /* 0x000fe20003f06270 */
[----:B------:R-:W-:Y:S01]  /*5520*/  VIADD R11, R3, 0x1b4 ;  /* 0x000001b4030b7836 */ /* 0x000fe20000000000 */
[C---:B------:R-:W-:Y:S01]  /*5530*/  ISETP.GT.U32.AND P5, PT, R83.reuse, R4, PT ;  /* 0x000000045300720c */ /* 0x040fe20003fa4070 */
[----:B------:R-:W-:Y:S01]  /*5540*/  @!P1 IMAD.MOV R10, RZ, RZ, -R10 ;  /* 0x000000ffff0a9224 */ /* 0x000fe200078e0a0a */
[----:B------:R-:W-:Y:S01]  /*5550*/  ISETP.GT.U32.AND P6, PT, R83, R2, PT ;  /* 0x000000025300720c */ /* 0x000fe20003fc4070 */
[----:B------:R-:W-:Y:S01]  /*5560*/  IMAD.HI.U32 R5, R74, R7, RZ ;  /* 0x000000074a057227 */ /* 0x000fe200078e00ff */
[----:B------:R-:W-:Y:S01]  /*5570*/  IABS R9, R11 ;  /* 0x0000000b00097213 */ /* 0x000fe20000000000 */
[----:B------:R0:W-:Y:S01]  /*5580*/  STL [R1+0x260], R8 ;  /* 0x0002600801007387 */ /* 0x0001e20000100800 */
[----:B------:R-:W-:Y:S01]  /*5590*/  ISETP.GE.AND P1, PT, R16, RZ, PT ;  /* 0x000000ff1000720c */ /* 0x000fe20003f26270 */
[----:B------:R-:W-:Y:S01]  /*55a0*/  @!P2 IMAD.IADD R0, R0, 0x1, -R83 ;  /* 0x000000010000a824 */ /* 0x000fe200078e0a53 */
[----:B------:R-:W-:Y:S01]  /*55b0*/  ISETP.GE.AND P2, PT, R17, RZ, PT ;  /* 0x000000ff1100720c */ /* 0x000fe20003f46270 */
[----:B------:R1:W-:Y:S01]  /*55c0*/  STL [R1+0x25c], R10 ;  /* 0x00025c0a01007387 */ /* 0x0003e20000100800 */
[----:B------:R-:W-:-:S02]  /*55d0*/  IMAD.MOV R6, RZ, RZ, -R5 ;  /* 0x000000ffff067224 */ /* 0x000fc400078e0a05 */
[----:B------:R-:W-:Y:S01]  /*55e0*/  @!P4 IMAD.IADD R12, R12, 0x1, -R83 ;  /* 0x000000010c0cc824 */ /* 0x000fe200078e0a53 */
[----:B------:R-:W-:Y:S01]  /*55f0*/  ISETP.GE.AND P4, PT, R13, RZ, PT ;  /* 0x000000ff0d00720c */ /* 0x000fe20003f86270 */
[C---:B------:R-:W-:Y:S02]  /*5600*/  IMAD R6, R83.reuse, R6, R7 ;  /* 0x0000000653067224 */ /* 0x040fe400078e0207 */
[----:B0-----:R-:W-:Y:S02]  /*5610*/  IMAD.MOV.U32 R8, RZ, RZ, R9 ;  /* 0x000000ffff087224 */ /* 0x001fe400078e0009 */
[----:B------:R-:W-:Y:S02]  /*5620*/  @!P5 IMAD.IADD R4, R4, 0x1, -R83 ;  /* 0x000000010404d824 */ /* 0x000fe400078e0a53 */
[----:B-1----:R-:W-:Y:S02]  /*5630*/  IMAD.MOV.U32 R10, RZ, RZ, R0 ;  /* 0x000000ffff0a7224 */ /* 0x002fe400078e0000 */
[----:B------:R-:W-:Y:S01]  /*5640*/  IMAD.HI.U32 R5, R74, R8, RZ ;  /* 0x000000084a057227 */ /* 0x000fe200078e00ff */
[----:B------:R-:W-:-:S03]  /*5650*/  ISETP.GT.U32.AND P5, PT, R83, R4, PT ;  /* 0x000000045300720c */ /* 0x000fc60003fa4070 */
[----:B------:R-:W-:Y:S01]  /*5660*/  @!P3 IMAD.MOV R10, RZ, RZ, -R10 ;  /* 0x000000ffff0ab224 */ /* 0x000fe200078e0a0a */
[C---:B------:R-:W-:Y:S01]  /*5670*/  ISETP.GT.U32.AND P3, PT, R83.reuse, R12, PT ;  /* 0x0000000c5300720c */ /* 0x040fe20003f64070 */
[----:B------:R-:W-:Y:S01]  /*5680*/  @!P6 IMAD.IADD R2, R2, 0x1, -R83 ;  /* 0x000000010202e824 */ /* 0x000fe200078e0a53 */
[C---:B------:R-:W-:Y:S01]  /*5690*/  ISETP.GT.U32.AND P6, PT, R83.reuse, R6, PT ;  /* 0x000000065300720c */ /* 0x040fe20003fc4070 */
[----:B------:R-:W-:Y:S01]  /*56a0*/  IMAD.MOV R5, RZ, RZ, -R5 ;  /* 0x000000ffff057224 */ /* 0x000fe200078e0a05 */
[----:B------:R0:W-:Y:S01]  /*56b0*/  STL [R1+0x258], R10 ;  /* 0x0002580a01007387 */ /* 0x0001e20000100800 */
[----:B------:R-:W-:Y:S02]  /*56c0*/  IMAD.MOV.U32 R9, RZ, RZ, R2 ;  /* 0x000000ffff097224 */ /* 0x000fe400078e0002 */
[----:B------:R-:W-:Y:S02]  /*56d0*/  IMAD R0, R83, R5, R8 ;  /* 0x0000000553007224 */ /* 0x000fe400078e0208 */
[----:B------:R-:W-:-:S02]  /*56e0*/  @!P0 IMAD.MOV R9, RZ, RZ, -R9 ;  /* 0x000000ffff098224 */ /* 0x000fc400078e0a09 */
[--C-:B------:R-:W-:Y:S01]  /*56f0*/  @!P5 IMAD.IADD R4, R4, 0x1, -R83.reuse ;  /* 0x000000010404d824 */ /* 0x100fe200078e0a53 */
[----:B------:R-:W-:Y:S01]  /*5700*/  ISETP.GE.AND P5, PT, R11, RZ, PT ;  /* 0x000000ff0b00720c */ /* 0x000fe20003fa6270 */
[--C-:B------:R-:W-:Y:S01]  /*5710*/  @!P3 IMAD.IADD R12, R12, 0x1, -R83.reuse ;  /* 0x000000010c0cb824 */ /* 0x100fe200078e0a53 */
[----:B------:R-:W-:Y:S01]  /*5720*/  ISETP.GT.U32.AND P3, PT, R83, R0, PT ;  /* 0x000000005300720c */ /* 0x000fe20003f64070 */
[----:B------:R-:W-:Y:S01]  /*5730*/  @!P6 IMAD.IADD R6, R6, 0x1, -R83 ;  /* 0x000000010606e824 */ /* 0x000fe200078e0a53 */
[----:B------:R1:W-:Y:S01]  /*5740*/  STL [R1+0x254], R9 ;  /* 0x0002540901007387 */ /* 0x0003e20000100800 */
[----:B------:R-:W-:Y:S02]  /*5750*/  VIADD R5, R3, 0x1b3 ;  /* 0x000001b303057836 */ /* 0x000fe40000000000 */
[----:B0-----:R-:W-:Y:S01]  /*5760*/  IMAD.MOV.U32 R10, RZ, RZ, R12 ;  /* 0x000000ffff0a7224 */ /* 0x001fe200078e000c */
[----:B------:R-:W-:Y:S01]  /*5770*/  ISETP.GT.U32.AND P6, PT, R83, R6, PT ;  /* 0x000000065300720c */ /* 0x000fe20003fc4070 */
[----:B------:R-:W-:Y:S01]  /*5780*/  VIADD R2, R3, 0x1b1 ;  /* 0x000001b103027836 */ /* 0x000fe20000000000 */
[----:B------:R-:W-:Y:S01]  /*5790*/  ISETP.GE.AND P0, PT, R5, RZ, PT ;  /* 0x000000ff0500720c */ /* 0x000fe20003f06270 */
[----:B------:R-:W-:-:S02]  /*57a0*/  @!P2 IMAD.MOV R10, RZ, RZ, -R10 ;  /* 0x000000ffff0aa224 */ /* 0x000fc400078e0a0a */
[----:B------:R-:W-:Y:S01]  /*57b0*/  VIADD R7, R3, 0x1b2 ;  /* 0x000001b203077836 */ /* 0x000fe20000000000 */
[----:B------:R-:W-:Y:S01]  /*57c0*/  ISETP.GE.AND P2, PT, R2, RZ, PT ;  /* 0x000000ff0200720c */ /* 0x000fe20003f46270 */
[----:B-1----:R-:W-:Y:S01]  /*57d0*/  IMAD.MOV.U32 R9, RZ, RZ, R4 ;  /* 0x000000ffff097224 */ /* 0x002fe200078e0004 */
[----:B------:R-:W-:Y:S01]  /*57e0*/  IABS R4, R5 ;  /* 0x0000000500047213 */ /* 0x000fe20000000000 */
[----:B------:R-:W-:Y:S01]  /*57f0*/  @!P3 IMAD.IADD R0, R0, 0x1, -R83 ;  /* 0x000000010000b824 */ /* 0x000fe200078e0a53 */
[----:B------:R-:W-:Y:S01]  /*5800*/  IABS R5, R2 ;  /* 0x0000000200057213 */ /* 0x000fe20000000000 */
[----:B------:R-:W-:Y:S01]  /*5810*/  @!P1 IMAD.MOV R9, RZ, RZ, -R9 ;  /* 0x000000ffff099224 */ /* 0x000fe200078e0a09 */
[----:B------:R-:W-:Y:S01]  /*5820*/  ISETP.GE.AND P1, PT, R7, RZ, PT ;  /* 0x000000ff0700720c */ /* 0x000fe20003f26270 */
[----:B------:R-:W-:Y:S01]  /*5830*/  VIADD R8, R3, 0x1b0 ;  /* 0x000001b003087836 */ /* 0x000fe20000000000 */
[----:B------:R-:W-:Y:S01]  /*5840*/  ISETP.GT.U32.AND P3, PT, R83, R0, PT ;  /* 0x000000005300720c */ /* 0x000fe20003f64070 */
[----:B------:R-:W-:Y:S01]  /*5850*/  IMAD.HI.U32 R2, R74, R4, RZ ;  /* 0x000000044a027227 */ /* 0x000fe200078e00ff */
[----:B------:R0:W-:Y:S03]  /*5860*/  STL [R1+0x250], R9 ;  /* 0x0002500901007387 */ /* 0x0001e60000100800 */
[----:B------:R-:W-:Y:S01]  /*5870*/  @!P6 IMAD.IADD R6, R6, 0x1, -R83 ;  /* 0x000000010606e824 */ /* 0x000fe200078e0a53 */
[----:B------:R1:W-:Y:S01]  /*5880*/  STL [R1+0x248], R10 ;  /* 0x0002480a01007387 */ /* 0x0003e20000100800 */
[----:B------:R-:W-:Y:S01]  /*5890*/  ISETP.GE.AND P6, PT, R8, RZ, PT ;  /* 0x000000ff0800720c */ /* 0x000fe20003fc6270 */
[----:B------:R-:W-:-:S02]  /*58a0*/  VIADD R13, R3, 0x1af ;  /* 0x000001af030d7836 */ /* 0x000fc40000000000 */
[----:B------:R-:W-:Y:S01]  /*58b0*/  IMAD.MOV.U32 R11, RZ, RZ, R6 ;  /* 0x000000ffff0b7224 */ /* 0x000fe200078e0006 */
[----:B0-----:R-:W-:Y:S01]  /*58c0*/  IABS R9, R7 ;  /* 0x0000000700097213 */ /* 0x001fe20000000000 */
[----:B------:R-:W-:Y:S02]  /*58d0*/  IMAD.MOV R7, RZ, RZ, -R2 ;  /* 0x000000ffff077224 */ /* 0x000fe400078e0a02 */
[----:B------:R-:W-:Y:S01]  /*58e0*/  @!P4 IMAD.MOV R11, RZ, RZ, -R11 ;  /* 0x000000ffff0bc224 */ /* 0x000fe200078e0a0b */
[----:B-1----:R-:W-:Y:S01]  /*58f0*/  IABS R10, R8 ;  /* 0x00000008000a7213 */ /* 0x002fe20000000000 */
[----:B------:R-:W-:Y:S02]  /*5900*/  IMAD.MOV.U32 R8, RZ, RZ, R5 ;  /* 0x000000ffff087224 */ /* 0x000fe400078e0005 */
[----:B------:R-:W-:Y:S01]  /*5910*/  IMAD R4, R83, R7, R4 ;  /* 0x0000000753047224 */ /* 0x000fe200078e0204 */
[----:B------:R-:W-:Y:S01]  /*5920*/  STL [R1+0x244], R11 ;  /* 0x0002440b01007387 */ /* 0x000fe20000100800 */
[----:B------:R-:W-:-:S03]  /*5930*/  IMAD.HI.U32 R5, R74, R8, RZ ;  /* 0x000000084a057227 */ /* 0x000fc600078e00ff */
[C---:B------:R-:W-:Y:S01]  /*5940*/  ISETP.GT.U32.AND P4, PT, R83.reuse, R4, PT ;  /* 0x000000045300720c */ /* 0x040fe20003f84070 */
[----:B------:R-:W-:Y:S02]  /*5950*/  IMAD.MOV R5, RZ, RZ, -R5 ;  /* 0x000000ffff057224 */ /* 0x000fe400078e0a05 */
[----:B------:R-:W-:Y:S02]  /*5960*/  @!P3 IMAD.IADD R0, R0, 0x1, -R83 ;  /* 0x000000010000b824 */ /* 0x000fe400078e0a53 */
[----:B------:R-:W-:Y:S01]  /*5970*/  IMAD R8, R83, R5, R8 ;  /* 0x0000000553087224 */ /* 0x000fe200078e0208 */
[----:B------:R-:W-:Y:S01]  /*5980*/  IABS R5, R13 ;  /* 0x0000000d00057213 */ /* 0x000fe20000000000 */
[----:B------:R-:W-:Y:S02]  /*5990*/  IMAD.MOV.U32 R7, RZ, RZ, R0 ;  /* 0x000000ffff077224 */ /* 0x000fe400078e0000 */
[----:B------:R-:W-:-:S04]  /*59a0*/  IMAD.HI.U32 R2, R74, R9, RZ ;  /* 0x000000094a027227 */ /* 0x000fc800078e00ff */
[----:B------:R-:W-:Y:S01]  /*59b0*/  @!P5 IMAD.MOV R7, RZ, RZ, -R7 ;  /* 0x000000ffff07d224 */ /* 0x000fe200078e0a07 */
[C---:B------:R-:W-:Y:S01]  /*59c0*/  ISETP.GT.U32.AND P5, PT, R83.reuse, R8, PT ;  /* 0x000000085300720c */ /* 0x040fe20003fa4070 */
[----:B------:R-:W-:Y:S02]  /*59d0*/  IMAD.MOV R6, RZ, RZ, -R2 ;  /* 0x000000ffff067224 */ /* 0x000fe400078e0a02 */
[----:B------:R-:W-:Y:S01]  /*59e0*/  @!P4 IMAD.IADD R4, R4, 0x1, -R83 ;  /* 0x000000010404c824 */ /* 0x000fe200078e0a53 */
[----:B------:R0:W-:Y:S01]  /*59f0*/  STL [R1+0x240], R7 ;  /* 0x0002400701007387 */ /* 0x0001e20000100800 */
[----:B------:R-:W-:Y:S02]  /*5a00*/  IMAD R6, R83, R6, R9 ;  /* 0x0000000653067224 */ /* 0x000fe400078e0209 */
[----:B------:R-:W-:Y:S01]  /*5a10*/  VIADD R14, R3, 0x1ae ;  /* 0x000001ae030e7836 */ /* 0x000fe20000000000 */
[C---:B------:R-:W-:Y:S01]  /*5a20*/  ISETP.GT.U32.AND P4, PT, R83.reuse, R4, PT ;  /* 0x000000045300720c */ /* 0x040fe20003f84070 */
[----:B------:R-:W-:Y:S01]  /*5a30*/  IMAD.HI.U32 R2, R74, R10, RZ ;  /* 0x0000000a4a027227 */ /* 0x000fe200078e00ff */
[----:B------:R-:W-:-:S03]  /*5a40*/  ISETP.GT.U32.AND P3, PT, R83, R6, PT ;  /* 0x000000065300720c */ /* 0x000fc60003f64070 */
[----:B------:R-:W-:Y:S01]  /*5a50*/  @!P5 IMAD.IADD R8, R8, 0x1, -R83 ;  /* 0x000000010808d824 */ /* 0x000fe200078e0a53 */
[----:B0-----:R-:W-:Y:S01]  /*5a60*/  IABS R7, R14 ;  /* 0x0000000e00077213 */ /* 0x001fe20000000000 */
[----:B------:R-:W-:Y:S02]  /*5a70*/  IMAD.MOV R2, RZ, RZ, -R2 ;  /* 0x000000ffff027224 */ /* 0x000fe400078e0a02 */
[----:B------:R-:W-:Y:S01]  /*5a80*/  IMAD.HI.U32 R0, R74, R5, RZ ;  /* 0x000000054a007227 */ /* 0x000fe200078e00ff */
[----:B------:R-:W-:-:S03]  /*5a90*/  ISETP.GT.U32.AND P5, PT, R83, R8, PT ;  /* 0x000000085300720c */ /* 0x000fc60003fa4070 */
[----:B------:R-:W-:Y:S02]  /*5aa0*/  IMAD R10, R83, R2, R10 ;  /* 0x00000002530a7224 */ /* 0x000fe400078e020a */
[----:B------:R-:W-:-:S04]  /*5ab0*/  IMAD.HI.U32 R2, R74, R7, RZ ;  /* 0x000000074a027227 */ /* 0x000fc800078e00ff */
[----:B------:R-:W-:Y:S02]  /*5ac0*/  IMAD.MOV R0, RZ, RZ, -R0 ;  /* 0x000000ffff007224 */ /* 0x000fe400078e0a00 */
[--C-:B------:R-:W-:Y:S02]  /*5ad0*/  @!P3 IMAD.IADD R6, R6, 0x1, -R83.reuse ;  /* 0x000000010606b824 */ /* 0x100fe400078e0a53 */
[----:B------:R-:W-:Y:S02]  /*5ae0*/  IMAD.MOV R12, RZ, RZ, -R2 ;  /* 0x000000ffff0c7224 */ /* 0x000fe400078e0a02 */
[----:B------:R-:W-:Y:S01]  /*5af0*/  @!P4 IMAD.IADD R4, R4, 0x1, -R83 ;  /* 0x000000010404c824 */ /* 0x000fe200078e0a53 */
[C---:B------:R-:W-:Y:S01]  /*5b00*/  ISETP.GT.U32.AND P4, PT, R83.reuse, R10, PT ;  /* 0x0000000a5300720c */ /* 0x040fe20003f84070 */
[C---:B------:R-:W-:Y:S01]  /*5b10*/  IMAD R2, R83.reuse, R0, R5 ;  /* 0x0000000053027224 */ /* 0x040fe200078e0205 */
[C---:B------:R-:W-:Y:S01]  /*5b20*/  ISETP.GT.U32.AND P3, PT, R83.reuse, R6, PT ;  /* 0x000000065300720c */ /* 0x040fe20003f64070 */
[----:B------:R-:W-:-:S02]  /*5b30*/  IMAD R0, R83, R12, R7 ;  /* 0x0000000c53007224 */ /* 0x000fc400078e0207 */
[--C-:B------:R-:W-:Y:S02]  /*5b40*/  @!P5 IMAD.IADD R8, R8, 0x1, -R83.reuse ;  /* 0x000000010808d824 */ /* 0x100fe400078e0a53 */
[----:B------:R-:W-:Y:S01]  /*5b50*/  VIADD R16, R3, 0x1ac ;  /* 0x000001ac03107836 */ /* 0x000fe20000000000 */
[----:B------:R-:W-:Y:S01]  /*5b60*/  ISETP.GT.U32.AND P5, PT, R83, R0, PT ;  /* 0x000000005300720c */ /* 0x000fe20003fa4070 */
[C---:B------:R-:W-:Y:S02]  /*5b70*/  VIADD R15, R3.reuse, 0x1ad ;  /* 0x000001ad030f7836 */ /* 0x040fe40000000000 */
[----:B------:R-:W-:Y:S01]  /*5b80*/  VIADD R17, R3, 0x1ab ;  /* 0x000001ab03117836 */ /* 0x000fe20000000000 */
[----:B------:R-:W-:Y:S01]  /*5b90*/  IABS R11, R16 ;  /* 0x00000010000b7213 */ /* 0x000fe20000000000 */
[----:B------:R-:W-:Y:S01]  /*5ba0*/  IMAD.MOV.U32 R18, RZ, RZ, R4 ;  /* 0x000000ffff127224 */ /* 0x000fe200078e0004 */
[----:B------:R-:W-:Y:S01]  /*5bb0*/  IABS R9, R15 ;  /* 0x0000000f00097213 */ /* 0x000fe20000000000 */
[--C-:B------:R-:W-:Y:S01]  /*5bc0*/  @!P4 IMAD.IADD R10, R10, 0x1, -R83.reuse ;  /* 0x000000010a0ac824 */ /* 0x100fe200078e0a53 */
[----:B------:R-:W-:Y:S01]  /*5bd0*/  ISETP.GE.AND P4, PT, R13, RZ, PT ;  /* 0x000000ff0d00720c */ /* 0x000fe20003f86270 */
[----:B------:R-:W-:Y:S01]  /*5be0*/  @!P3 IMAD.IADD R6, R6, 0x1, -R83 ;  /* 0x000000010606b824 */ /* 0x000fe200078e0a53 */
[C---:B------:R-:W-:Y:S01]  /*5bf0*/  ISETP.GT.U32.AND P3, PT, R83.reuse, R2, PT ;  /* 0x000000025300720c */ /* 0x040fe20003f64070 */
[----:B------:R-:W-:Y:S01]  /*5c00*/  @!P0 IMAD.MOV R18, RZ, RZ, -R18 ;  /* 0x000000ffff128224 */ /* 0x000fe200078e0a12 */
[----:B------:R-:W-:Y:S01]  /*5c10*/  IABS R13, R17 ;  /* 0x00000011000d7213 */ /* 0x000fe20000000000 */
[----:B------:R-:W-:Y:S01]  /*5c20*/  IMAD.HI.U32 R7, R74, R11, RZ ;  /* 0x0000000b4a077227 */ /* 0x000fe200078e00ff */
[----:B------:R-:W-:-:S02]  /*5c30*/  ISETP.GT.U32.AND P0, PT, R83, R10, PT ;  /* 0x0000000a5300720c */ /* 0x000fc40003f04070 */
[----:B------:R0:W-:Y:S01]  /*5c40*/  STL [R1+0x23c], R18 ;  /* 0x00023c1201007387 */ /* 0x0001e20000100800 */
[----:B------:R-:W-:Y:S02]  /*5c50*/  @!P5 IMAD.IADD R0, R0, 0x1, -R83 ;  /* 0x000000010000d824 */ /* 0x000fe400078e0a53 */
[----:B------:R-:W-:-:S03]  /*5c60*/  IMAD.HI.U32 R5, R74, R9, RZ ;  /* 0x000000094a057227 */ /* 0x000fc600078e00ff */
[----:B------:R-:W-:Y:S01]  /*5c70*/  ISETP.GT.U32.AND P5, PT, R83, R0, PT ;  /* 0x000000005300720c */ /* 0x000fe20003fa4070 */
[----:B------:R-:W-:Y:S02]  /*5c80*/  IMAD.MOV R12, RZ, RZ, -R7 ;  /* 0x000000ffff0c7224 */ /* 0x000fe400078e0a07 */
[----:B------:R-:W-:Y:S02]  /*5c90*/  IMAD.MOV.U32 R7, RZ, RZ, R13 ;  /* 0x000000ffff077224 */ /* 0x000fe400078e000d */
[----:B------:R-:W-:Y:S02]  /*5ca0*/  IMAD.MOV R4, RZ, RZ, -R5 ;  /* 0x000000ffff047224 */ /* 0x000fe400078e0a05 */
[----:B------:R-:W-:-:S04]  /*5cb0*/  IMAD.HI.U32 R5, R74, R7, RZ ;  /* 0x000000074a057227 */ /* 0x000fc800078e00ff */
[----:B0-----:R-:W-:Y:S02]  /*5cc0*/  IMAD.MOV.U32 R18, RZ, RZ, R6 ;  /* 0x000000ffff127224 */ /* 0x001fe400078e0006 */
[C---:B------:R-:W-:Y:S02]  /*5cd0*/  IMAD R6, R83.reuse, R12, R11 ;  /* 0x0000000c53067224 */ /* 0x040fe400078e020b */
[----:B------:R-:W-:Y:S02]  /*5ce0*/  IMAD.MOV.U32 R11, RZ, RZ, R8 ;  /* 0x000000ffff0b7224 */ /* 0x000fe400078e0008 */
[----:B------:R-:W-:Y:S01]  /*5cf0*/  @!P3 IMAD.IADD R2, R2, 0x1, -R83 ;  /* 0x000000010202b824 */ /* 0x000fe200078e0a53 */
[----:B------:R-:W-:Y:S01]  /*5d00*/  ISETP.GE.AND P3, PT, R14, RZ, PT ;  /* 0x000000ff0e00720c */ /* 0x000fe20003f66270 */
[----:B------:R-:W-:Y:S02]  /*5d10*/  IMAD R4, R83, R4, R9 ;  /* 0x0000000453047224 */ /* 0x000fe400078e0209 */
[----:B------:R-:W-:-:S02]  /*5d20*/  @!P0 IMAD.IADD R10, R10, 0x1, -R83 ;  /* 0x000000010a0a8824 */ /* 0x000fc400078e0a53 */
[----:B------:R-:W-:Y:S01]  /*5d30*/  IMAD.MOV R8, RZ, RZ, -R5 ;  /* 0x000000ffff087224 */ /* 0x000fe200078e0a05 */
[C---:B------:R-:W-:Y:S01]  /*5d40*/  ISETP.GT.U32.AND P0, PT, R83.reuse, R4, PT ;  /* 0x000000045300720c */ /* 0x040fe20003f04070 */
[----:B------:R-:W-:Y:S01]  /*5d50*/  @!P1 IMAD.MOV R18, RZ, RZ, -R18 ;  /* 0x000000ffff129224 */ /* 0x000fe200078e0a12 */
[C---:B------:R-:W-:Y:S01]  /*5d60*/  ISETP.GT.U32.AND P1, PT, R83.reuse, R2, PT ;  /* 0x000000025300720c */ /* 0x040fe20003f24070 */
[----:B------:R-:W-:Y:S02]  /*5d70*/  IMAD.MOV.U32 R9, RZ, RZ, R10 ;  /* 0x000000ffff097224 */ /* 0x000fe400078e000a */
[C---:B------:R-:W-:Y:S01]  /*5d80*/  IMAD R8, R83.reuse, R8, R7 ;  /* 0x0000000853087224 */ /* 0x040fe200078e0207 */
[----:B------:R-:W-:Y:S01]  /*5d90*/  STL [R1+0x238], R18 ;  /* 0x0002381201007387 */ /* 0x000fe20000100800 */
[----:B------:R-:W-:Y:S01]  /*5da0*/  @!P6 IMAD.MOV R9, RZ, RZ, -R9 ;  /* 0x000000ffff09e224 */ /* 0x000fe200078e0a09 */
[C---:B------:R-:W-:Y:S01]  /*5db0*/  ISETP.GT.U32.AND P6, PT, R83.reuse, R6, PT ;  /* 0x000000065300720c */ /* 0x040fe20003fc4070 */
[----:B------:R-:W-:Y:S01]  /*5dc0*/  @!P5 IMAD.IADD R0, R0, 0x1, -R83 ;  /* 0x000000010000d824 */ /* 0x000fe200078e0a53 */
[----:B------:R-:W-:Y:S01]  /*5dd0*/  ISETP.GT.U32.AND P5, PT, R83, R8, PT ;  /* 0x000000085300720c */ /* 0x000fe20003fa4070 */
[----:B------:R-:W-:-:S02]  /*5de0*/  VIADD R13, R3, 0x1aa ;  /* 0x000001aa030d7836 */ /* 0x000fc40000000000 */
[----:B------:R-:W-:Y:S01]  /*5df0*/  @!P2 IMAD.MOV R11, RZ, RZ, -R11 ;  /* 0x000000ffff0ba224 */ /* 0x000fe200078e0a0b */
[----:B------:R-:W-:Y:S01]  /*5e00*/  ISETP.GE.AND P2, PT, R15, RZ, PT ;  /* 0x000000ff0f00720c */ /* 0x000fe20003f46270 */
[--C-:B------:R-:W-:Y:S01]  /*5e10*/  @!P1 IMAD.IADD R2, R2, 0x1, -R83.reuse ;  /* 0x0000000102029824 */ /* 0x100fe200078e0a53 */
[----:B------:R-:W-:Y:S01]  /*5e20*/  IABS R10, R13 ;  /* 0x0000000d000a7213 */ /* 0x000fe20000000000 */
[----:B------:R-:W-:Y:S01]  /*5e30*/  VIADD R15, R3, 0x1a9 ;  /* 0x000001a9030f7836 */ /* 0x000fe20000000000 */
[----:B------:R-:W-:Y:S01]  /*5e40*/  STL [R1+0x234], R11 ;  /* 0x0002340b01007387 */ /* 0x000fe20000100800 */
[--C-:B------:R-:W-:Y:S01]  /*5e50*/  @!P0 IMAD.IADD R4, R4, 0x1, -R83.reuse ;  /* 0x0000000104048824 */ /* 0x100fe200078e0a53 */
[----:B------:R-:W-:Y:S01]  /*5e60*/  ISETP.GE.AND P1, PT, R16, RZ, PT ;  /* 0x000000ff1000720c */ /* 0x000fe20003f26270 */
[--C-:B------:R-:W-:Y:S01]  /*5e70*/  @!P6 IMAD.IADD R6, R6, 0x1, -R83.reuse ;  /* 0x000000010606e824 */ /* 0x100fe200078e0a53 */
[----:B------:R-:W-:Y:S01]  /*5e80*/  IABS R14, R15 ;  /* 0x0000000f000e7213 */ /* 0x000fe20000000000 */
[----:B------:R-:W-:Y:S01]  /*5e90*/  IMAD.MOV.U32 R7, RZ, RZ, R2 ;  /* 0x000000ffff077224 */ /* 0x000fe200078e0002 */
[C---:B------:R-:W-:Y:S01]  /*5ea0*/  ISETP.GT.U32.AND P6, PT, R83.reuse, R4, PT ;  /* 0x000000045300720c */ /* 0x040fe20003fc4070 */
[----:B------:R-:W-:Y:S01]  /*5eb0*/  @!P5 IMAD.IADD R8, R8, 0x1, -R83 ;  /* 0x000000010808d824 */ /* 0x000fe200078e0a53 */
[----:B------:R0:W-:Y:S01]  /*5ec0*/  STL [R1+0x230], R9 ;  /* 0x0002300901007387 */ /* 0x0001e20000100800 */
[----:B------:R-:W-:Y:S01]  /*5ed0*/  IMAD.HI.U32 R5, R74, R10, RZ ;  /* 0x0000000a4a057227 */ /* 0x000fe200078e00ff */
[----:B------:R-:W-:-:S02]  /*5ee0*/  ISETP.GT.U32.AND P5, PT, R83, R6, PT ;  /* 0x000000065300720c */ /* 0x000fc40003fa4070 */
[----:B------:R-:W-:Y:S01]  /*5ef0*/  ISETP.GE.AND P0, PT, R17, RZ, PT ;  /* 0x000000ff1100720c */ /* 0x000fe20003f06270 */
[----:B------:R-:W-:Y:S01]  /*5f00*/  @!P4 IMAD.MOV R7, RZ, RZ, -R7 ;  /* 0x000000ffff07c224 */ /* 0x000fe200078e0a07 */
[C---:B------:R-:W-:Y:S01]  /*5f10*/  ISETP.GT.U32.AND P4, PT, R83.reuse, R8, PT ;  /* 0x000000085300720c */ /* 0x040fe20003f84070 */
[----:B------:R-:W-:Y:S02]  /*5f20*/  IMAD.MOV R5, RZ, RZ, -R5 ;  /* 0x000000ffff057224 */ /* 0x000fe400078e0a05 */
[----:B------:R-:W-:Y:S01]  /*5f30*/  IMAD.HI.U32 R2, R74, R14, RZ ;  /* 0x0000000e4a027227 */ /* 0x000fe200078e00ff */
[----:B------:R1:W-:Y:S03]  /*5f40*/  STL [R1+0x22c], R7 ;  /* 0x00022c0701007387 */ /* 0x0003e60000100800 */
[----:B------:R-:W-:Y:S02]  /*5f50*/  IMAD R10, R83, R5, R10 ;  /* 0x00000005530a7224 */ /* 0x000fe400078e020a */
[----:B------:R-:W-:-:S02]  /*5f60*/  IMAD.MOV R2, RZ, RZ, -R2 ;  /* 0x000000ffff027224 */ /* 0x000fc400078e0a02 */
[--C-:B------:R-:W-:Y:S01]  /*5f70*/  @!P6 IMAD.IADD R4, R4, 0x1, -R83.reuse ;  /* 0x000000010404e824 */ /* 0x100fe200078e0a53 */
[C---:B------:R-:W-:Y:S01]  /*5f80*/  ISETP.GT.U32.AND P6, PT, R83.reuse, R10, PT ;  /* 0x0000000a5300720c */ /* 0x040fe20003fc4070 */
[----:B------:R-:W-:Y:S02]  /*5f90*/  IMAD R14, R83, R2, R14 ;  /* 0x00000002530e7224 */ /* 0x000fe400078e020e */
[--C-:B------:R-:W-:Y:S02]  /*5fa0*/  @!P4 IMAD.IADD R8, R8, 0x1, -R83.reuse ;  /* 0x000000010808c824 */ /* 0x100fe400078e0a53 */
[----:B0-----:R-:W-:Y:S01]  /*5fb0*/  VIADD R9, R3, 0x1a8 ;  /* 0x000001a803097836 */ /* 0x001fe20000000000 */
[----:B------:R-:W-:Y:S01]  /*5fc0*/  ISETP.GT.U32.AND P4, PT, R83, R14, PT ;  /* 0x0000000e5300720c */ /* 0x000fe20003f84070 */
[C---:B------:R-:W-:Y:S02]  /*5fd0*/  VIADD R11, R3.reuse, 0x1a7 ;  /* 0x000001a7030b7836 */ /* 0x040fe40000000000 */
[----:B------:R-:W-:Y:S01]  /*5fe0*/  VIADD R17, R3, 0x1a6 ;  /* 0x000001a603117836 */ /* 0x000fe20000000000 */
[----:B------:R-:W-:Y:S01]  /*5ff0*/  IABS R12, R9 ;  /* 0x00000009000c7213 */ /* 0x000fe20000000000 */
[--C-:B------:R-:W-:Y:S01]  /*6000*/  @!P5 IMAD.IADD R6, R6, 0x1, -R83.reuse ;  /* 0x000000010606d824 */ /* 0x100fe200078e0a53 */
[----:B-1----:R-:W-:Y:S01]  /*6010*/  IABS R7, R11 ;  /* 0x0000000b00077213 */ /* 0x002fe20000000000 */
[----:B------:R-:W-:Y:S01]  /*6020*/  @!P6 IMAD.IADD R10, R10, 0x1, -R83 ;  /* 0x000000010a0ae824 */ /* 0x000fe200078e0a53 */
[----:B------:R-:W-:Y:S01]  /*6030*/  ISETP.GE.AND P5, PT, R13, RZ, PT ;  /* 0x000000ff0d00720c */ /* 0x000fe20003fa6270 */
[----:B------:R-:W-:Y:S01]  /*6040*/  IMAD.HI.U32 R2, R74, R12, RZ ;  /* 0x0000000c4a027227 */ /* 0x000fe200078e00ff */
[----:B------:R-:W-:-:S03]  /*6050*/  ISETP.GE.AND P6, PT, R15, RZ, PT ;  /* 0x000000ff0f00720c */ /* 0x000fc60003fc6270 */
[----:B------:R-:W-:-:S04]  /*6060*/  IMAD.HI.U32 R5, R74, R7, RZ ;  /* 0x000000074a057227 */ /* 0x000fc800078e00ff */
[----:B------:R-:W-:Y:S01]  /*6070*/  @!P4 IMAD.IADD R14, R14, 0x1, -R83 ;  /* 0x000000010e0ec824 */ /* 0x000fe200078e0a53 */
[----:B------:R-:W-:Y:S01]  /*6080*/  ISETP.GT.U32.AND P4, PT, R83, R10, PT ;  /* 0x0000000a5300720c */ /* 0x000fe20003f84070 */
[----:B------:R-:W-:Y:S02]  /*6090*/  IMAD.MOV R2, RZ, RZ, -R2 ;  /* 0x000000ffff027224 */ /* 0x000fe400078e0a02 */
[----:B------:R-:W-:Y:S01]  /*60a0*/  IMAD.MOV R16, RZ, RZ, -R5 ;  /* 0x000000ffff107224 */ /* 0x000fe200078e0a05 */
[----:B------:R-:W-:Y:S01]  /*60b0*/  IABS R5, R17 ;  /* 0x0000001100057213 */ /* 0x000fe20000000000 */
[----:B------:R-:W-:Y:S02]  /*60c0*/  VIADD R13, R3, 0x1a5 ;  /* 0x000001a5030d7836 */ /* 0x000fe40000000000 */
[----:B------:R-:W-:Y:S01]  /*60d0*/  @!P3 IMAD.MOV R0, RZ, RZ, -R0 ;  /* 0x000000ffff00b224 */ /* 0x000fe200078e0a00 */
[C---:B------:R-:W-:Y:S01]  /*60e0*/  ISETP.GT.U32.AND P3, PT, R83.reuse, R14, PT ;  /* 0x0000000e5300720c */ /* 0x040fe20003f64070 */
[----:B------:R-:W-:-:S02]  /*60f0*/  IMAD R12, R83, R2, R12 ;  /* 0x00000002530c7224 */ /* 0x000fc400078e020c */
[----:B------:R-:W-:Y:S01]  /*6100*/  IMAD.MOV.U32 R18, RZ, RZ, R4 ;  /* 0x000000ffff127224 */ /* 0x000fe200078e0004 */
[----:B------:R0:W-:Y:S01]  /*6110*/  STL [R1+0x228], R0 ;  /* 0x0002280001007387 */ /* 0x0001e20000100800 */
[C---:B------:R-:W-:Y:S01]  /*6120*/  IMAD R2, R83.reuse, R16, R7 ;  /* 0x0000001053027224 */ /* 0x040fe200078e0207 */
[----:B------:R-:W-:Y:S01]  /*6130*/  IABS R7, R13 ;  /* 0x0000000d00077213 */ /* 0x000fe20000000000 */
[----:B------:R-:W-:Y:S01]  /*6140*/  @!P2 IMAD.MOV R18, RZ, RZ, -R18 ;  /* 0x000000ffff12a224 */ /* 0x000fe200078e0a12 */
[C---:B------:R-:W-:Y:S01]  /*6150*/  ISETP.GT.U32.AND P2, PT, R83.reuse, R12, PT ;  /* 0x0000000c5300720c */ /* 0x040fe20003f44070 */
[----:B------:R-:W-:Y:S01]  /*6160*/  @!P1 IMAD.MOV R6, RZ, RZ, -R6 ;  /* 0x000000ffff069224 */ /* 0x000fe200078e0a06 */
[----:B------:R-:W-:Y:S01]  /*6170*/  ISETP.GT.U32.AND P1, PT, R83, R2, PT ;  /* 0x000000025300720c */ /* 0x000fe20003f24070 */
[C---:B------:R-:W-:Y:S01]  /*6180*/  IMAD.HI.U32 R4, R74.reuse, R7, RZ ;  /* 0x000000074a047227 */ /* 0x040fe200078e00ff */
[----:B------:R-:W-:Y:S03]  /*6190*/  STL [R1+0x224], R18 ;  /* 0x0002241201007387 */ /* 0x000fe60000100800 */
[----:B0-----:R-:W-:Y:S01]  /*61a0*/  IMAD.HI.U32 R0, R74, R5, RZ ;  /* 0x000000054a007227 */ /* 0x001fe200078e00ff */
[----:B------:R0:W-:Y:S03]  /*61b0*/  STL [R1+0x220], R6 ;  /* 0x0002200601007387 */ /* 0x0001e60000100800 */
[----:B------:R-:W-:Y:S01]  /*61c0*/  @!P4 IMAD.IADD R10, R10, 0x1, -R83 ;  /* 0x000000010a0ac824 */ /* 0x000fe200078e0a53 */
[----:B------:R-:W-:Y:S01]  /*61d0*/  ISETP.GE.AND P4, PT, R11, RZ, PT ;  /* 0x000000ff0b00720c */ /* 0x000fe20003f86270 */
[----:B------:R-:W-:-:S02]  /*61e0*/  IMAD.MOV R0, RZ, RZ, -R0 ;  /* 0x000000ffff007224 */ /* 0x000fc400078e0a00 */
[----:B------:R-:W-:Y:S01]  /*61f0*/  @!P0 IMAD.MOV R8, RZ, RZ, -R8 ;  /* 0x000000ffff088224 */ /* 0x000fe200078e0a08 */
[----:B------:R-:W-:Y:S01]  /*6200*/  ISETP.GE.AND P0, PT, R9, RZ, PT ;  /* 0x000000ff0900720c */ /* 0x000fe20003f06270 */
[----:B------:R-:W-:Y:S01]  /*6210*/  @!P3 IMAD.IADD R14, R14, 0x1, -R83 ;  /* 0x000000010e0eb824 */ /* 0x000fe200078e0a53 */
[----:B------:R-:W-:Y:S01]  /*6220*/  ISETP.GE.AND P3, PT, R17, RZ, PT ;  /* 0x000000ff1100720c */ /* 0x000fe20003f66270 */
[----:B0-----:R-:W-:Y:S01]  /*6230*/  IMAD.MOV R6, RZ, RZ, -R4 ;  /* 0x000000ffff067224 */ /* 0x001fe200078e0a04 */
[----:B------:R0:W-:Y:S01]  /*6240*/  STL [R1+0x21c], R8 ;  /* 0x00021c0801007387 */ /* 0x0001e20000100800 */
[C---:B------:R-:W-:Y:S02]  /*6250*/  IMAD R4, R83.reuse, R0, R5 ;  /* 0x0000000053047224 */ /* 0x040fe400078e0205 */
[----:B------:R-:W-:Y:S02]  /*6260*/  IMAD.MOV.U32 R15, RZ, RZ, R10 ;  /* 0x000000ffff0f7224 */ /* 0x000fe400078e000a */
[----:B------:R-:W-:-:S02]  /*6270*/  IMAD R0, R83, R6, R7 ;  /* 0x0000000653007224 */ /* 0x000fc400078e0207 */
[----:B------:R-:W-:Y:S01]  /*6280*/  @!P5 IMAD.MOV R15, RZ, RZ, -R15 ;  /* 0x000000ffff0fd224 */ /* 0x000fe200078e0a0f */
[C---:B------:R-:W-:Y:S01]  /*6290*/  ISETP.GT.U32.AND P5, PT, R83.reuse, R4, PT ;  /* 0x000000045300720c */ /* 0x040fe20003fa4070 */
[--C-:B------:R-:W-:Y:S02]  /*62a0*/  @!P1 IMAD.IADD R2, R2, 0x1, -R83.reuse ;  /* 0x0000000102029824 */ /* 0x100fe400078e0a53 */
[----:B0-----:R-:W-:Y:S01]  /*62b0*/  IMAD.MOV.U32 R8, RZ, RZ, R14 ;  /* 0x000000ffff087224 */ /* 0x001fe200078e000e */
[----:B------:R0:W-:Y:S01]  /*62c0*/  STL [R1+0x218], R15 ;  /* 0x0002180f01007387 */ /* 0x0001e20000100800 */
[--C-:B------:R-:W-:Y:S01]  /*62d0*/  @!P2 IMAD.IADD R12, R12, 0x1, -R83.reuse ;  /* 0x000000010c0ca824 */ /* 0x100fe200078e0a53 */
[C---:B------:R-:W-:Y:S01]  /*62e0*/  ISETP.GT.U32.AND P1, PT, R83.reuse, R2, PT ;  /* 0x000000025300720c */ /* 0x040fe20003f24070 */
[----:B------:R-:W-:Y:S01]  /*62f0*/  @!P6 IMAD.MOV R8, RZ, RZ, -R8 ;  /* 0x000000ffff08e224 */ /* 0x000fe200078e0a08 */
[----:B------:R-:W-:Y:S01]  /*6300*/  ISETP.GT.U32.AND P6, PT, R83, R0, PT ;  /* 0x000000005300720c */ /* 0x000fe20003fc4070 */
[----:B------:R-:W-:Y:S01]  /*6310*/  VIADD R6, R3, 0x1a4 ;  /* 0x000001a403067836 */ /* 0x000fe20000000000 */
[----:B------:R-:W-:Y:S01]  /*6320*/  ISETP.GT.U32.AND P2, PT, R83, R12, PT ;  /* 0x0000000c5300720c */ /* 0x000fe20003f44070 */
[C---:B------:R-:W-:Y:S01]  /*6330*/  VIADD R9, R3.reuse, 0x1a3 ;  /* 0x000001a303097836 */ /* 0x040fe20000000000 */
[----:B------:R1:W-:Y:S01]  /*6340*/  STL [R1+0x214], R8 ;  /* 0x0002140801007387 */ /* 0x0003e20000100800 */
[----:B------:R-:W-:Y:S01]  /*6350*/  @!P5 IMAD.IADD R4, R4, 0x1, -R83 ;  /* 0x000000010404d824 */ /* 0x000fe200078e0a53 */
[----:B------:R-:W-:Y:S01]  /*6360*/  IABS R10, R6 ;  /* 0x00000006000a7213 */ /* 0x000fe20000000000 */
[----:B0-----:R-:W-:Y:S01]  /*6370*/  VIADD R15, R3, 0x19e ;  /* 0x0000019e030f7836 */ /* 0x001fe20000000000 */
[----:B------:R-:W-:-:S02]  /*6380*/  IABS R7, R9 ;  /* 0x0000000900077213 */ /* 0x000fc40000000000 */
[----:B------:R-:W-:Y:S01]  /*6390*/  ISETP.GT.U32.AND P5, PT, R83, R4, PT ;  /* 0x000000045300720c */ /* 0x000fe20003fa4070 */
[----:B------:R-:W-:-:S04]  /*63a0*/  IMAD.HI.U32 R5, R74, R10, RZ ;  /* 0x0000000a4a057227 */ /* 0x000fc800078e00ff */
[--C-:B------:R-:W-:Y:S02]  /*63b0*/  @!P6 IMAD.IADD R0, R0, 0x1, -R83.reuse ;  /* 0x000000010000e824 */ /* 0x100fe400078e0a53 */
[----:B------:R-:W-:Y:S01]  /*63c0*/  @!P1 IMAD.IADD R2, R2, 0x1, -R83 ;  /* 0x0000000102029824 */ /* 0x000fe200078e0a53 */
[----:B------:R-:W-:Y:S01]  /*63d0*/  ISETP.GE.AND P1, PT, R6, RZ, PT ;  /* 0x000000ff0600720c */ /* 0x000fe20003f26270 */
[----:B------:R-:W-:Y:S01]  /*63e0*/  IMAD.HI.U32 R6, R74, R7, RZ ;  /* 0x000000074a067227 */ /* 0x000fe200078e00ff */
[----:B------:R-:W-:-:S03]  /*63f0*/  ISETP.GT.U32.AND P6, PT, R83, R0, PT ;  /* 0x000000005300720c */ /* 0x000fc60003fc4070 */
[----:B------:R-:W-:Y:S02]  /*6400*/  IMAD.MOV R5, RZ, RZ, -R5 ;  /* 0x000000ffff057224 */ /* 0x000fe400078e0a05 */
[----:B------:R-:W-:Y:S01]  /*6410*/  @!P2 IMAD.IADD R12, R12, 0x1, -R83 ;  /* 0x000000010c0ca824 */ /* 0x000fe200078e0a53 */
[----:B------:R-:W-:Y:S01]  /*6420*/  ISETP.GE.AND P2, PT, R13, RZ, PT ;  /* 0x000000ff0d00720c */ /* 0x000fe20003f46270 */
[----:B------:R-:W-:Y:S02]  /*6430*/  IMAD.MOV R6, RZ, RZ, -R6 ;  /* 0x000000ffff067224 */ /* 0x000fe400078e0a06 */
[C---:B------:R-:W-:Y:S02]  /*6440*/  IMAD R10, R83.reuse, R5, R10 ;  /* 0x00000005530a7224 */ /* 0x040fe400078e020a */
[----:B------:R-:W-:Y:S02]  /*6450*/  IMAD.MOV.U32 R11, RZ, RZ, R12 ;  /* 0x000000ffff0b7224 */ /* 0x000fe400078e000c */
[----:B------:R-:W-:-:S02]  /*6460*/  IMAD R6, R83, R6, R7 ;  /* 0x0000000653067224 */ /* 0x000fc400078e0207 */
[----:B------:R-:W-:Y:S01]  /*6470*/  @!P5 IMAD.IADD R4, R4, 0x1, -R83 ;  /* 0x000000010404d824 */ /* 0x000fe200078e0a53 */
[----:B------:R-:W-:Y:S01]  /*6480*/  ISETP.GT.U32.AND P5, PT, R83, R10, PT ;  /* 0x0000000a5300720c */ /* 0x000fe20003fa4070 */
[----:B-1----:R-:W-:Y:S02]  /*6490*/  VIADD R8, R3, 0x1a2 ;  /* 0x000001a203087836 */ /* 0x002fe40000000000 */
[----:B------:R-:W-:Y:S01]  /*64a0*/  @!P0 IMAD.MOV R11, RZ, RZ, -R11 ;  /* 0x000000ffff0b8224 */ /* 0x000fe200078e0a0b */
[----:B------:R-:W-:Y:S01]  /*64b0*/  ISETP.GE.AND P0, PT, R9, RZ, PT ;  /* 0x000000ff0900720c */ /* 0x000fe20003f06270 */
[----:B------:R-:W-:Y:S01]  /*64c0*/  @!P6 IMAD.IADD R0, R0, 0x1, -R83 ;  /* 0x000000010000e824 */ /* 0x000fe200078e0a53 */
[----:B------:R-:W-:Y:S01]  /*64d0*/  ISETP.GT.U32.AND P6, PT, R83, R6, PT ;  /* 0x000000065300720c */ /* 0x000fe20003fc4070 */
[C---:B------:R-:W-:Y:S01]  /*64e0*/  VIADD R13, R3.reuse, 0x1a0 ;  /* 0x000001a0030d7836 */ /* 0x040fe20000000000 */
[----:B------:R-:W-:Y:S01]  /*64f0*/  IABS R14, R8 ;  /* 0x00000008000e7213 */ /* 0x000fe20000000000 */
[----:B------:R0:W-:Y:S01]  /*6500*/  STL [R1+0x210], R11 ;  /* 0x0002100b01007387 */ /* 0x0001e20000100800 */
[----:B------:R-:W-:-:S02]  /*6510*/  VIADD R9, R3, 0x19f ;  /* 0x0000019f03097836 */ /* 0x000fc40000000000 */
[----:B------:R-:W-:Y:S01]  /*6520*/  IABS R16, R13 ;  /* 0x0000000d00107213 */ /* 0x000fe20000000000 */
[----:B------:R-:W-:Y:S02]  /*6530*/  IMAD.HI.U32 R5, R74, R14, RZ ;  /* 0x0000000e4a057227 */ /* 0x000fe400078e00ff */
[----:B------:R-:W-:Y:S02]  /*6540*/  IABS R17, R9 ;  /* 0x0000000900117213 */ /* 0x000fe40000000000 */
[----:B------:R-:W-:Y:S02]  /*6550*/  @!P5 IMAD.IADD R10, R10, 0x1, -R83 ;  /* 0x000000010a0ad824 */ /* 0x000fe400078e0a53 */
[----:B0-----:R-:W-:Y:S02]  /*6560*/  VIADD R11, R3, 0x1a1 ;  /* 0x000001a1030b7836 */ /* 0x001fe40000000000 */
[----:B------:R-:W-:Y:S02]  /*6570*/  IMAD.MOV R5, RZ, RZ, -R5 ;  /* 0x000000ffff057224 */ /* 0x000fe400078e0a05 */
[----:B------:R-:W-:Y:S01]  /*6580*/  @!P6 IMAD.IADD R6, R6, 0x1, -R83 ;  /* 0x000000010606e824 */ /* 0x000fe200078e0a53 */
[----:B------:R-:W-:Y:S01]  /*6590*/  IABS R12, R11 ;  /* 0x0000000b000c7213 */ /* 0x000fe20000000000 */
[C---:B------:R-:W-:Y:S01]  /*65a0*/  IMAD R14, R83.reuse, R5, R14 ;  /* 0x00000005530e7224 */ /* 0x040fe200078e020e */
[C---:B------:R-:W-:Y:S01]  /*65b0*/  ISETP.GT.U32.AND P6, PT, R83.reuse, R10, PT ;  /* 0x0000000a5300720c */ /* 0x040fe20003fc4070 */
[----:B------:R-:W-:Y:S01]  /*65c0*/  @!P4 IMAD.MOV R2, RZ, RZ, -R2 ;  /* 0x000000ffff02c224 */ /* 0x000fe200078e0a02 */
[----:B------:R-:W-:Y:S01]  /*65d0*/  ISETP.GE.AND P4, PT, R8, RZ, PT ;  /* 0x000000ff0800720c */ /* 0x000fe20003f86270 */
[----:B------:R-:W-:Y:S01]  /*65e0*/  IMAD.HI.U32 R5, R74, R12, RZ ;  /* 0x0000000c4a057227 */ /* 0x000fe200078e00ff */
[----:B------:R-:W-:-:S02]  /*65f0*/  ISETP.GT.U32.AND P5, PT, R83, R14, PT ;  /* 0x0000000e5300720c */ /* 0x000fc40003fa4070 */
[----:B------:R0:W-:Y:S01]  /*6600*/  STL [R1+0x20c], R2 ;  /* 0x00020c0201007387 */ /* 0x0001e20000100800 */
[----:B------:R-:W-:-:S04]  /*6610*/  IMAD.HI.U32 R7, R74, R16, RZ ;  /* 0x000000104a077227 */ /* 0x000fc800078e00ff */
[----:B------:R-:W-:Y:S02]  /*6620*/  IMAD.MOV R5, RZ, RZ, -R5 ;  /* 0x000000ffff057224 */ /* 0x000fe400078e0a05 */
[----:B------:R-:W-:Y:S02]  /*6630*/  IMAD.MOV R7, RZ, RZ, -R7 ;  /* 0x000000ffff077224 */ /* 0x000fe400078e0a07 */
[C---:B------:R-:W-:Y:S01]  /*6640*/  IMAD R12, R83.reuse, R5, R12 ;  /* 0x00000005530c7224 */ /* 0x040fe200078e020c */
[----:B0-----:R-:W-:Y:S01]  /*6650*/  IABS R2, R15 ;  /* 0x0000000f00027213 */ /* 0x001fe20000000000 */
[----:B------:R-:W-:Y:S02]  /*6660*/  IMAD.MOV.U32 R5, RZ, RZ, R17 ;  /* 0x000000ffff057224 */ /* 0x000fe400078e0011 */
[----:B------:R-:W-:Y:S02]  /*6670*/  IMAD R8, R83, R7, R16 ;  /* 0x0000000753087224 */ /* 0x000fe400078e0210 */
[----:B------:R-:W-:-:S02]  /*6680*/  IMAD.MOV.U32 R18, RZ, RZ, R4 ;  /* 0x000000ffff127224 */ /* 0x000fc400078e0004 */
[----:B------:R-:W-:Y:S01]  /*6690*/  @!P6 IMAD.IADD R10, R10, 0x1, -R83 ;  /* 0x000000010a0ae824 */ /* 0x000fe200078e0a53 */
[----:B------:R-:W-:Y:S01]  /*66a0*/  ISETP.GT.U32.AND P6, PT, R83, R12, PT ;  /* 0x0000000c5300720c */ /* 0x000fe20003fc4070 */
[----:B------:R-:W-:Y:S02]  /*66b0*/  IMAD.MOV.U32 R16, RZ, RZ, R0 ;  /* 0x000000ffff107224 */ /* 0x000fe400078e0000 */
[----:B------:R-:W-:Y:S02]  /*66c0*/  IMAD.MOV.U32 R4, RZ, RZ, R2 ;  /* 0x000000ffff047224 */ /* 0x000fe400078e0002 */
[----:B------:R-:W-:-:S04]  /*66d0*/  IMAD.HI.U32 R2, R74, R5, RZ ;  /* 0x000000054a027227 */ /* 0x000fc800078e00ff */
[----:B------:R-:W-:Y:S01]  /*66e0*/  @!P3 IMAD.MOV R18, RZ, RZ, -R18 ;  /* 0x000000ffff12b224 */ /* 0x000fe200078e0a12 */
[----:B------:R-:W-:Y:S01]  /*66f0*/  ISETP.GT.U32.AND P3, PT, R83, R6, PT ;  /* 0x000000065300720c */ /* 0x000fe20003f64070 */
[----:B------:R-:W-:Y:S01]  /*6700*/  @!P2 IMAD.MOV R16, RZ, RZ, -R16 ;  /* 0x000000ffff10a224 */ /* 0x000fe200078e0a10 */
[----:B------:R-:W-:Y:S01]  /*6710*/  ISETP.GE.AND P2, PT, R11, RZ, PT ;  /* 0x000000ff0b00720c */ /* 0x000fe20003f46270 */
[----:B------:R-:W-:Y:S01]  /*6720*/  IMAD.MOV R2, RZ, RZ, -R2 ;  /* 0x000000ffff027224 */ /* 0x000fe200078e0a02 */
[----:B------:R-:W-:Y:S01]  /*6730*/  STL [R1+0x208], R18 ;  /* 0x0002081201007387 */ /* 0x000fe20000100800 */
[----:B------:R-:W-:Y:S02]  /*6740*/  IMAD.MOV.U32 R7, RZ, RZ, R10 ;  /* 0x000000ffff077224 */ /* 0x000fe400078e000a */
[----:B------:R-:W-:Y:S01]  /*6750*/  @!P6 IMAD.IADD R12, R12, 0x1, -R83 ;  /* 0x000000010c0ce824 */ /* 0x000fe200078e0a53 */
[----:B------:R0:W-:Y:S01]  /*6760*/  STL [R1+0x204], R16 ;  /* 0x0002041001007387 */ /* 0x0001e20000100800 */
[----:B------:R-:W-:Y:S01]  /*6770*/  @!P1 IMAD.MOV R7, RZ, RZ, -R7 ;  /* 0x000000ffff079224 */ /* 0x000fe200078e0a07 */
[----:B------:R-:W-:Y:S01]  /*6780*/  ISETP.GT.U32.AND P1, PT, R83, R8, PT ;  /* 0x000000085300720c */ /* 0x000fe20003f24070 */
[----:B------:R-:W-:-:S02]  /*6790*/  VIADD R17, R3, 0x19d ;  /* 0x0000019d03117836 */ /* 0x000fc40000000000 */
[--C-:B------:R-:W-:Y:S01]  /*67a0*/  @!P3 IMAD.IADD R6, R6, 0x1, -R83.reuse ;  /* 0x000000010606b824 */ /* 0x100fe200078e0a53 */
[----:B------:R1:W-:Y:S01]  /*67b0*/  STL [R1+0x200], R7 ;  /* 0x0002000701007387 */ /* 0x0003e20000100800 */
[----:B------:R-:W-:Y:S01]  /*67c0*/  @!P5 IMAD.IADD R14, R14, 0x1, -R83 ;  /* 0x000000010e0ed824 */ /* 0x000fe200078e0a53 */
[----:B------:R-:W-:Y:S01]  /*67d0*/  ISETP.GE.AND P3, PT, R13, RZ, PT ;  /* 0x000000ff0d00720c */ /* 0x000fe20003f66270 */
[----:B------:R-:W-:-:S03]  /*67e0*/  IMAD.HI.U32 R0, R74, R4, RZ ;  /* 0x000000044a007227 */ /* 0x000fc600078e00ff */
[C---:B------:R-:W-:Y:S01]  /*67f0*/  ISETP.GT.U32.AND P5, PT, R83.reuse, R14, PT ;  /* 0x0000000e5300720c */ /* 0x040fe20003fa4070 */
[C---:B0-----:R-:W-:Y:S01]  /*6800*/  IMAD R16, R83.reuse, R2, R5 ;  /* 0x0000000253107224 */ /* 0x041fe200078e0205 */
[----:B------:R-:W-:Y:S01]  /*6810*/  IABS R5, R17 ;  /* 0x0000001100057213 */ /* 0x000fe20000000000 */
[----:B------:R-:W-:Y:S02]  /*6820*/  IMAD.MOV R0, RZ, RZ, -R0 ;  /* 0x000000ffff007224 */ /* 0x000fe400078e0a00 */
[----:B-1----:R-:W-:Y:S01]  /*6830*/  IMAD.MOV.U32 R7, RZ, RZ, R6 ;  /* 0x000000ffff077224 */ /* 0x002fe200078e0006 */
[C---:B------:R-:W-:Y:S01]  /*6840*/  ISETP.GT.U32.AND P6, PT, R83.reuse, R16, PT ;  /* 0x000000105300720c */ /* 0x040fe20003fc4070 */
[C---:B------:R-:W-:Y:S02]  /*6850*/  IMAD R10, R83.reuse, R0, R4 ;  /* 0x00000000530a7224 */ /* 0x040fe400078e0204 */
[----:B------:R-:W-:Y:S01]  /*6860*/  @!P0 IMAD.MOV R7, RZ, RZ, -R7 ;  /* 0x000000ffff078224 */ /* 0x000fe200078e0a07 */
[----:B------:R-:W-:Y:S01]  /*6870*/  ISETP.GT.U32.AND P0, PT, R83, R12, PT ;  /* 0x0000000c5300720c */ /* 0x000fe20003f04070 */
[----:B------:R-:W-:-:S03]  /*6880*/  IMAD.HI.U32 R4, R74, R5, RZ ;  /* 0x000000054a047227 */ /* 0x000fc600078e00ff */
[----:B------:R0:W-:Y:S01]  /*6890*/  STL [R1+0x1fc], R7 ;  /* 0x0001fc0701007387 */ /* 0x0001e20000100800 */
[----:B------:R-:W-:Y:S02]  /*68a0*/  IMAD.MOV R4, RZ, RZ, -R4 ;  /* 0x000000ffff047224 */ /* 0x000fe400078e0a04 */
[--C-:B------:R-:W-:Y:S02]  /*68b0*/  @!P1 IMAD.IADD R8, R8, 0x1, -R83.reuse ;  /* 0x0000000108089824 */ /* 0x100fe400078e0a53 */
[----:B------:R-:W-:Y:S02]  /*68c0*/  @!P6 IMAD.IADD R16, R16, 0x1, -R83 ;  /* 0x000000011010e824 */ /* 0x000fe400078e0a53 */
[C---:B------:R-:W-:Y:S01]  /*68d0*/  IMAD R4, R83.reuse, R4, R5 ;  /* 0x0000000453047224 */ /* 0x040fe200078e0205 */
[C---:B------:R-:W-:Y:S01]  /*68e0*/  ISETP.GT.U32.AND P1, PT, R83.reuse, R8, PT ;  /* 0x000000085300720c */ /* 0x040fe20003f24070 */
[--C-:B------:R-:W-:Y:S01]  /*68f0*/  @!P0 IMAD.IADD R12, R12, 0x1, -R83.reuse ;  /* 0x000000010c0c8824 */ /* 0x100fe200078e0a53 */
[C---:B------:R-:W-:Y:S01]  /*6900*/  ISETP.GT.U32.AND P6, PT, R83.reuse, R16, PT ;  /* 0x000000105300720c */ /* 0x040fe20003fc4070 */
[----:B------:R-:W-:Y:S01]  /*6910*/  @!P5 IMAD.IADD R14, R14, 0x1, -R83 ;  /* 0x000000010e0ed824 */ /* 0x000fe200078e0a53 */
[----:B------:R-:W-:Y:S01]  /*6920*/  ISETP.GT.U32.AND P0, PT, R83, R10, PT ;  /* 0x0000000a5300720c */ /* 0x000fe20003f04070 */
[----:B------:R-:W-:Y:S01]  /*6930*/  VIADD R11, R3, 0x19b ;  /* 0x0000019b030b7836 */ /* 0x000fe20000000000 */
[----:B------:R-:W-:Y:S01]  /*6940*/  ISETP.GE.AND P5, PT, R9, RZ, PT ;  /* 0x000000ff0900720c */ /* 0x000fe20003fa6270 */
[----:B------:R-:W-:-:S02]  /*6950*/  VIADD R9, R3, 0x19c ;  /* 0x0000019c03097836 */ /* 0x000fc40000000000 */
[----:B------:R-:W-:Y:S01]  /*6960*/  VIADD R13, R3, 0x19a ;  /* 0x0000019a030d7836 */ /* 0x000fe20000000000 */
[----:B------:R-:W-:Y:S01]  /*6970*/  IABS R0, R11 ;  /* 0x0000000b00007213 */ /* 0x000fe20000000000 */
[----:B------:R-:W-:Y:S01]  /*6980*/  IMAD.MOV.U32 R18, RZ, RZ, R12 ;  /* 0x000000ffff127224 */ /* 0x000fe200078e000c */
[----:B------:R-:W-:Y:S01]  /*6990*/  IABS R2, R9 ;  /* 0x0000000900027213 */ /* 0x000fe20000000000 */
[--C-:B------:R-:W-:Y:S01]  /*69a0*/  @!P1 IMAD.IADD R8, R8, 0x1, -R83.reuse ;  /* 0x0000000108089824 */ /* 0x100fe200078e0a53 */
[----:B------:R-:W-:Y:S01]  /*69b0*/  IABS R6, R13 ;  /* 0x0000000d00067213 */ /* 0x000fe20000000000 */
[----:B------:R-:W-:Y:S01]  /*69c0*/  @!P6 IMAD.IADD R16, R16, 0x1, -R83 ;  /* 0x000000011010e824 */ /* 0x000fe200078e0a53 */
[----:B------:R-:W-:Y:S01]  /*69d0*/  ISETP.GT.U32.AND P6, PT, R83, R4, PT ;  /* 0x000000045300720c */ /* 0x000fe20003fc4070 */
[----:B------:R-:W-:Y:S01]  /*69e0*/  IMAD.HI.U32 R5, R74, R2, RZ ;  /* 0x000000024a057227 */ /* 0x000fe200078e00ff */
[----:B------:R-:W-:-:S03]  /*69f0*/  ISETP.GE.AND P1, PT, R15, RZ, PT ;  /* 0x000000ff0f00720c */ /* 0x000fc60003f26270 */
[----:B------:R-:W-:Y:S01]  /*6a00*/  @!P0 IMAD.IADD R10, R10, 0x1, -R83 ;  /* 0x000000010a0a8824 */ /* 0x000fe200078e0a53 */
[----:B------:R-:W-:Y:S01]  /*6a10*/  ISETP.GE.AND P0, PT, R17, RZ, PT ;  /* 0x000000ff1100720c */ /* 0x000fe20003f06270 */
[----:B------:R-:W-:Y:S02]  /*6a20*/  IMAD.MOV R5, RZ, RZ, -R5 ;  /* 0x000000ffff057224 */ /* 0x000fe400078e0a05 */
[----:B0-----:R-:W-:-:S04]  /*6a30*/  IMAD.HI.U32 R7, R74, R0, RZ ;  /* 0x000000004a077227 */ /* 0x001fc800078e00ff */
[----:B------:R-:W-:Y:S01]  /*6a40*/  @!P6 IMAD.IADD R4, R4, 0x1, -R83 ;  /* 0x000000010404e824 */ /* 0x000fe200078e0a53 */
[----:B------:R-:W-:Y:S01]  /*6a50*/  ISETP.GT.U32.AND P6, PT, R83, R10, PT ;  /* 0x0000000a5300720c */ /* 0x000fe20003fc4070 */
[----:B------:R-:W-:-:S04]  /*6a60*/  IMAD.HI.U32 R15, R74, R6, RZ ;  /* 0x000000064a0f7227 */ /* 0x000fc800078e00ff */
[----:B------:R-:W-:Y:S02]  /*6a70*/  IMAD R2, R83, R5, R2 ;  /* 0x0000000553027224 */ /* 0x000fe400078e0202 */
[----:B------:R-:W-:Y:S02]  /*6a80*/  VIADD R5, R3, 0x199 ;  /* 0x0000019903057836 */ /* 0x000fe40000000000 */
[----:B------:R-:W-:Y:S02]  /*6a90*/  IMAD.MOV R7, RZ, RZ, -R7 ;  /* 0x000000ffff077224 */ /* 0x000fe400078e0a07 */
[----:B------:R-:W-:Y:S02]  /*6aa0*/  IMAD.MOV R15, RZ, RZ, -R15 ;  /* 0x000000ffff0f7224 */ /* 0x000fe400078e0a0f */
[----:B------:R-:W-:Y:S01]  /*6ab0*/  IMAD.MOV.U32 R19, RZ, RZ, R14 ;  /* 0x000000ffff137224 */ /* 0x000fe200078e000e */
[----:B------:R-:W-:Y:S01]  /*6ac0*/  IABS R14, R5 ;  /* 0x00000005000e7213 */ /* 0x000fe20000000000 */
[----:B------:R-:W-:Y:S01]  /*6ad0*/  @!P2 IMAD.MOV R18, RZ, RZ, -R18 ;  /* 0x000000ffff12a224 */ /* 0x000fe200078e0a12 */
[C---:B------:R-:W-:Y:S01]  /*6ae0*/  ISETP.GT.U32.AND P2, PT, R83.reuse, R4, PT ;  /* 0x000000045300720c */ /* 0x040fe20003f44070 */
[----:B------:R-:W-:-:S02]  /*6af0*/  IMAD R0, R83, R7, R0 ;  /* 0x0000000753007224 */ /* 0x000fc400078e0200 */
[----:B------:R-:W-:Y:S02]  /*6b00*/  IMAD R6, R83, R15, R6 ;  /* 0x0000000f53067224 */ /* 0x000fe400078e0206 */
[----:B------:R-:W-:Y:S02]  /*6b10*/  VIADD R7, R3, 0x198 ;  /* 0x0000019803077836 */ /* 0x000fe40000000000 */
[----:B------:R-:W-:Y:S01]  /*6b20*/  @!P4 IMAD.MOV R19, RZ, RZ, -R19 ;  /* 0x000000ffff13c224 */ /* 0x000fe200078e0a13 */
[C---:B------:R-:W-:Y:S01]  /*6b30*/  ISETP.GT.U32.AND P4, PT, R83.reuse, R2, PT ;  /* 0x000000025300720c */ /* 0x040fe20003f84070 */
[----:B------:R-:W-:Y:S01]  /*6b40*/  IMAD.MOV.U32 R17, RZ, RZ, R8 ;  /* 0x000000ffff117224 */ /* 0x000fe200078e0008 */
[----:B------:R-:W-:Y:S01]  /*6b50*/  IABS R15, R7 ;  /* 0x00000007000f7213 */ /* 0x000fe20000000000 */
[----:B------:R-:W-:Y:S01]  /*6b60*/  IMAD.MOV.U32 R12, RZ, RZ, R14 ;  /* 0x000000ffff0c7224 */ /* 0x000fe200078e000e */
[----:B------:R-:W-:Y:S01]  /*6b70*/  STL [R1+0x1f8], R19 ;  /* 0x0001f81301007387 */ /* 0x000fe20000100800 */
[----:B------:R-:W-:Y:S01]  /*6b80*/  @!P6 IMAD.IADD R10, R10, 0x1, -R83 ;  /* 0x000000010a0ae824 */ /* 0x000fe200078e0a53 */
[C---:B------:R-:W-:Y:S01]  /*6b90*/  ISETP.GT.U32.AND P6, PT, R83.reuse, R6, PT ;  /* 0x000000065300720c */ /* 0x040fe20003fc4070 */
[----:B------:R-:W-:Y:S01]  /*6ba0*/  IMAD.MOV.U32 R14, RZ, RZ, R16 ;  /* 0x000000ffff0e7224 */ /* 0x000fe200078e0010 */
[----:B------:R-:W-:Y:S01]  /*6bb0*/  STL [R1+0x1f4], R18 ;  /* 0x0001f41201007387 */ /* 0x000fe20000100800 */
[----:B------:R-:W-:Y:S01]  /*6bc0*/  @!P3 IMAD.MOV R17, RZ, RZ, -R17 ;  /* 0x000000ffff11b224 */ /* 0x000fe200078e0a11 */
[----:B------:R-:W-:Y:S01]  /*6bd0*/  ISETP.GT.U32.AND P3, PT, R83, R0, PT ;  /* 0x000000005300720c */ /* 0x000fe20003f64070 */
[----:B------:R-:W-:Y:S01]  /*6be0*/  @!P5 IMAD.MOV R14, RZ, RZ, -R14 ;  /* 0x000000ffff0ed224 */ /* 0x000fe200078e0a0e */
[----:B------:R-:W-:Y:S01]  /*6bf0*/  ISETP.GE.AND P5, PT, R9, RZ, PT ;  /* 0x000000ff0900720c */ /* 0x000fe20003fa6270 */
[----:B------:R-:W-:Y:S01]  /*6c00*/  IMAD.MOV.U32 R9, RZ, RZ, R15 ;  /* 0x000000ffff097224 */ /* 0x000fe200078e000f */
[----:B------:R-:W-:Y:S01]  /*6c10*/  STL [R1+0x1f0], R17 ;  /* 0x0001f01101007387 */ /* 0x000fe20000100800 */
[----:B------:R-:W-:-:S03]  /*6c20*/  IMAD.HI.U32 R8, R74, R12, RZ ;  /* 0x0000000c4a087227 */ /* 0x000fc600078e00ff */
[----:B------:R0:W-:Y:S01]  /*6c30*/  STL [R1+0x1ec], R14 ;  /* 0x0001ec0e01007387 */ /* 0x0001e20000100800 */
[--C-:B------:R-:W-:Y:S01]  /*6c40*/  @!P2 IMAD.IADD R4, R4, 0x1, -R83.reuse ;  /* 0x000000010404a824 */ /* 0x100fe200078e0a53 */
[----:B------:R-:W-:Y:S01]  /*6c50*/  ISETP.GE.AND P2, PT, R11, RZ, PT ;  /* 0x000000ff0b00720c */ /* 0x000fe20003f46270 */
[----:B------:R-:W-:Y:S01]  /*6c60*/  @!P4 IMAD.IADD R2, R2, 0x1, -R83 ;  /* 0x000000010202c824 */ /* 0x000fe200078e0a53 */
[----:B------:R-:W-:Y:S01]  /*6c70*/  ISETP.GE.AND P4, PT, R13, RZ, PT ;  /* 0x000000ff0d00720c */ /* 0x000fe20003f86270 */
[----:B------:R-:W-:-:S04]  /*6c80*/  IMAD.HI.U32 R11, R74, R9, RZ ;  /* 0x000000094a0b7227 */ /* 0x000fc800078e00ff */
[----:B------:R-:W-:Y:S02]  /*6c90*/  IMAD.MOV R8, RZ, RZ, -R8 ;  /* 0x000000ffff087224 */ /* 0x000fe400078e0a08 */
[----:B0-----:R-:W-:Y:S02]  /*6ca0*/  IMAD.MOV.U32 R14, RZ, RZ, R10 ;  /* 0x000000ffff0e7224 */ /* 0x001fe400078e000a */
[--C-:B------:R-:W-:Y:S02]  /*6cb0*/  @!P6 IMAD.IADD R6, R6, 0x1, -R83.reuse ;  /* 0x000000010606e824 */ /* 0x100fe400078e0a53 */
[----:B------:R-:W-:Y:S01]  /*6cc0*/  @!P3 IMAD.IADD R0, R0, 0x1, -R83 ;  /* 0x000000010000b824 */ /* 0x000fe200078e0a53 */
[C---:B------:R-:W-:Y:S01]  /*6cd0*/  ISETP.GT.U32.AND P3, PT, R83.reuse, R2, PT ;  /* 0x000000025300720c */ /* 0x040fe20003f64070 */
[----:B------:R-:W-:Y:S02]  /*6ce0*/  IMAD.MOV R10, RZ, RZ, -R11 ;  /* 0x000000ffff0a7224 */ /* 0x000fe400078e0a0b */
[C---:B------:R-:W-:Y:S01]  /*6cf0*/  IMAD R8, R83.reuse, R8, R12 ;  /* 0x0000000853087224 */ /* 0x040fe200078e020c */
[----:B------:R-:W-:Y:S01]  /*6d00*/  ISETP.GT.U32.AND P6, PT, R83, R0, PT ;  /* 0x000000005300720c */ /* 0x000fe20003fc4070 */
[----:B------:R-:W-:-:S02]  /*6d10*/  IMAD.MOV.U32 R11, RZ, RZ, R4 ;  /* 0x000000ffff0b7224 */ /* 0x000fc400078e0004 */
[----:B------:R-:W-:Y:S01]  /*6d20*/  @!P1 IMAD.MOV R14, RZ, RZ, -R14 ;  /* 0x000000ffff0e9224 */ /* 0x000fe200078e0a0e */
[C---:B------:R-:W-:Y:S01]  /*6d30*/  ISETP.GT.U32.AND P1, PT, R83.reuse, R6, PT ;  /* 0x000000065300720c */ /* 0x040fe20003f24070 */
[----:B------:R-:W-:Y:S01]  /*6d40*/  @!P0 IMAD.MOV R11, RZ, RZ, -R11 ;  /* 0x000000ffff0b8224 */ /* 0x000fe200078e0a0b */
[C---:B------:R-:W-:Y:S01]  /*6d50*/  ISETP.GT.U32.AND P0, PT, R83.reuse, R8, PT ;  /* 0x000000085300720c */ /* 0x040fe20003f04070 */
[----:B------:R-:W-:Y:S01]  /*6d60*/  IMAD R4, R83, R10, R9 ;  /* 0x0000000a53047224 */ /* 0x000fe200078e0209 */
[----:B------:R0:W-:Y:S01]  /*6d70*/  STL [R1+0x1e8], R14 ;  /* 0x0001e80e01007387 */ /* 0x0001e20000100800 */
[C---:B------:R-:W-:Y:S02]  /*6d80*/  VIADD R9, R3.reuse, 0x196 ;  /* 0x0000019603097836 */ /* 0x040fe40000000000 */
[----:B------:R-:W-:Y:S01]  /*6d90*/  VIADD R12, R3, 0x197 ;  /* 0x00000197030c7836 */ /* 0x000fe20000000000 */
[----:B------:R1:W-:Y:S01]  /*6da0*/  STL [R1+0x1e4], R11 ;  /* 0x0001e40b01007387 */ /* 0x0003e20000100800 */
[--C-:B------:R-:W-:Y:S01]  /*6db0*/  @!P3 IMAD.IADD R2, R2, 0x1, -R83.reuse ;  /* 0x000000010202b824 */ /* 0x100fe200078e0a53 */
[----:B------:R-:W-:Y:S01]  /*6dc0*/  ISETP.GE.AND P3, PT, R5, RZ, PT ;  /* 0x000000ff0500720c */ /* 0x000fe20003f66270 */
[--C-:B------:R-:W-:Y:S01]  /*6dd0*/  @!P6 IMAD.IADD R0, R0, 0x1, -R83.reuse ;  /* 0x000000010000e824 */ /* 0x100fe200078e0a53 */
[----:B------:R-:W-:Y:S01]  /*6de0*/  IABS R5, R9 ;  /* 0x0000000900057213 */ /* 0x000fe20000000000 */
[--C-:B------:R-:W-:Y:S01]  /*6df0*/  @!P1 IMAD.IADD R6, R6, 0x1, -R83.reuse ;  /* 0x0000000106069824 */ /* 0x100fe200078e0a53 */
[----:B------:R-:W-:Y:S01]  /*6e00*/  ISETP.GE.AND P1, PT, R7, RZ, PT ;  /* 0x000000ff0700720c */ /* 0x000fe20003f26270 */
[----:B------:R-:W-:Y:S01]  /*6e10*/  VIADD R7, R3, 0x195 ;  /* 0x0000019503077836 */ /* 0x000fe20000000000 */
[----:B------:R-:W-:Y:S01]  /*6e20*/  IABS R10, R12 ;  /* 0x0000000c000a7213 */ /* 0x000fe20000000000 */
[----:B------:R-:W-:Y:S01]  /*6e30*/  @!P0 IMAD.IADD R8, R8, 0x1, -R83 ;  /* 0x0000000108088824 */ /* 0x000fe200078e0a53 */
[----:B------:R-:W-:Y:S01]  /*6e40*/  ISETP.GT.U32.AND P6, PT, R83, R4, PT ;  /* 0x000000045300720c */ /* 0x000fe20003fc4070 */
[----:B------:R-:W-:Y:S01]  /*6e50*/  IMAD.MOV.U32 R15, RZ, RZ, R2 ;  /* 0x000000ffff0f7224 */ /* 0x000fe200078e0002 */
[----:B------:R-:W-:Y:S01]  /*6e60*/  ISETP.GE.AND P0, PT, R12, RZ, PT ;  /* 0x000000ff0c00720c */ /* 0x000fe20003f06270 */
[----:B------:R-:W-:Y:S01]  /*6e70*/  IMAD.HI.U32 R13, R74, R5, RZ ;  /* 0x000000054a0d7227 */ /* 0x000fe200078e00ff */
[----:B0-----:R-:W-:-:S03]  /*6e80*/  IABS R14, R7 ;  /* 0x00000007000e7213 */ /* 0x001fc60000000000 */
[----:B------:R-:W-:Y:S01]  /*6e90*/  @!P5 IMAD.MOV R15, RZ, RZ, -R15 ;  /* 0x000000ffff0fd224 */ /* 0x000fe200078e0a0f */
[----:B------:R-:W-:Y:S01]  /*6ea0*/  ISETP.GT.U32.AND P5, PT, R83, R8, PT ;  /* 0x000000085300720c */ /* 0x000fe20003fa4070 */
[----:B-1----:R-:W-:-:S03]  /*6eb0*/  IMAD.HI.U32 R11, R74, R10, RZ ;  /* 0x0000000a4a0b7227 */ /* 0x002fc600078e00ff */
[----:B------:R0:W-:Y:S01]  /*6ec0*/  STL [R1+0x1e0], R15 ;  /* 0x0001e00f01007387 */ /* 0x0001e20000100800 */
[----:B------:R-:W-:Y:S02]  /*6ed0*/  IMAD.MOV R12, RZ, RZ, -R13 ;  /* 0x000000ffff0c7224 */ /* 0x000fe400078e0a0d */
[----:B------:R-:W-:Y:S02]  /*6ee0*/  IMAD.MOV.U32 R13, RZ, RZ, R0 ;  /* 0x000000ffff0d7224 */ /* 0x000fe400078e0000 */
[----:B------:R-:W-:Y:S02]  /*6ef0*/  IMAD.MOV R2, RZ, RZ, -R11 ;  /* 0x000000ffff027224 */ /* 0x000fe400078e0a0b */
[----:B------:R-:W-:Y:S02]  /*6f00*/  IMAD.MOV.U32 R11, RZ, RZ, R14 ;  /* 0x000000ffff0b7224 */ /* 0x000fe400078e000e */
[----:B------:R-:W-:Y:S02]  /*6f10*/  @!P2 IMAD.MOV R13, RZ, RZ, -R13 ;  /* 0x000000ffff0da224 */ /* 0x000fe400078e0a0d */
[----:B------:R-:W-:Y:S01]  /*6f20*/  @!P4 IMAD.MOV R6, RZ, RZ, -R6 ;  /* 0x000000ffff06c224 */ /* 0x000fe200078e0a06 */
[----:B------:R-:W-:Y:S01]  /*6f30*/  ISETP.GE.AND P4, PT, R9, RZ, PT ;  /* 0x000000ff0900720c */ /* 0x000fe20003f86270 */
[----:B------:R-:W-:Y:S01]  /*6f40*/  IMAD R0, R83, R12, R5 ;  /* 0x0000000c53007224 */ /* 0x000fe200078e0205 */
[----:B------:R-:W-:Y:S01]  /*6f50*/  STL [R1+0x1dc], R13 ;  /* 0x0001dc0d01007387 */ /* 0x000fe20000100800 */
[----:B------:R-:W-:-:S03]  /*6f60*/  IMAD.HI.U32 R5, R74, R11, RZ ;  /* 0x0000000b4a057227 */ /* 0x000fc600078e00ff */
[----:B------:R1:W-:Y:S01]  /*6f70*/  STL [R1+0x1d8], R6 ;  /* 0x0001d80601007387 */ /* 0x0003e20000100800 */
[--C-:B------:R-:W-:Y:S02]  /*6f80*/  @!P6 IMAD.IADD R4, R4, 0x1, -R83.reuse ;  /* 0x000000010404e824 */ /* 0x100fe400078e0a53 */
[----:B------:R-:W-:Y:S01]  /*6f90*/  @!P5 IMAD.IADD R8, R8, 0x1, -R83 ;  /* 0x000000010808d824 */ /* 0x000fe200078e0a53 */
[C---:B------:R-:W-:Y:S01]  /*6fa0*/  ISETP.GT.U32.AND P5, PT, R83.reuse, R0, PT ;  /* 0x000000005300720c */ /* 0x040fe20003fa4070 */
[C---:B------:R-:W-:Y:S01]  /*6fb0*/  IMAD R2, R83.reuse, R2, R10 ;  /* 0x0000000253027224 */ /* 0x040fe200078e020a */
[----:B------:R-:W-:Y:S01]  /*6fc0*/  ISETP.GT.U32.AND P6, PT, R83, R4, PT ;  /* 0x000000045300720c */ /* 0x000fe20003fc4070 */
[----:B------:R-:W-:Y:S02]  /*6fd0*/  IMAD.MOV.U32 R12, RZ, RZ, R8 ;  /* 0x000000ffff0c7224 */ /* 0x000fe400078e0008 */
[----:B0-----:R-:W-:Y:S01]  /*6fe0*/  VIADD R15, R3, 0x191 ;  /* 0x00000191030f7836 */ /* 0x001fe20000000000 */
[----:B------:R-:W-:Y:S01]  /*6ff0*/  ISETP.GT.U32.AND P2, PT, R83, R2, PT ;  /* 0x000000025300720c */ /* 0x000fe20003f44070 */
[----:B-1----:R-:W-:-:S02]  /*7000*/  IMAD.MOV R6, RZ, RZ, -R5 ;  /* 0x000000ffff067224 */ /* 0x002fc400078e0a05 */
[----:B------:R-:W-:Y:S02]  /*7010*/  @!P3 IMAD.MOV R12, RZ, RZ, -R12 ;  /* 0x000000ffff0cb224 */ /* 0x000fe400078e0a0c */
[----:B------:R-:W-:Y:S02]  /*7020*/  IMAD R11, R83, R6, R11 ;  /* 0x00000006530b7224 */ /* 0x000fe400078e020b */
[----:B------:R-:W-:Y:S01]  /*7030*/  VIADD R5, R3, 0x194 ;  /* 0x0000019403057836 */ /* 0x000fe20000000000 */
[----:B------:R-:W-:Y:S01]  /*7040*/  STL [R1+0x1d4], R12 ;  /* 0x0001d40c01007387 */ /* 0x000fe20000100800 */
[--C-:B------:R-:W-:Y:S01]  /*7050*/  @!P6 IMAD.IADD R4, R4, 0x1, -R83.reuse ;  /* 0x000000010404e824 */ /* 0x100fe200078e0a53 */
[----:B------:R-:W-:Y:S01]  /*7060*/  ISETP.GT.U32.AND P3, PT, R83, R11, PT ;  /* 0x0000000b5300720c */ /* 0x000fe20003f64070 */
[--C-:B------:R-:W-:Y:S01]  /*7070*/  @!P5 IMAD.IADD R0, R0, 0x1, -R83.reuse ;  /* 0x000000010000d824 */ /* 0x100fe200078e0a53 */
[----:B------:R-:W-:Y:S01]  /*7080*/  ISETP.GE.AND P6, PT, R7, RZ, PT ;  /* 0x000000ff0700720c */ /* 0x000fe20003fc6270 */
[----:B------:R-:W-:Y:S01]  /*7090*/  VIADD R7, R3, 0x193 ;  /* 0x0000019303077836 */ /* 0x000fe20000000000 */
[----:B------:R-:W-:Y:S01]  /*70a0*/  IABS R17, R5 ;  /* 0x0000000500117213 */ /* 0x000fe20000000000 */
[----:B------:R-:W-:Y:S01]  /*70b0*/  IMAD.MOV.U32 R10, RZ, RZ, R4 ;  /* 0x000000ffff0a7224 */ /* 0x000fe200078e0004 */
[----:B------:R-:W-:Y:S01]  /*70c0*/  ISETP.GT.U32.AND P5, PT, R83, R0, PT ;  /* 0x000000005300720c */ /* 0x000fe20003fa4070 */
[--C-:B------:R-:W-:Y:S01]  /*70d0*/  @!P2 IMAD.IADD R2, R2, 0x1, -R83.reuse ;  /* 0x000000010202a824 */ /* 0x100fe200078e0a53 */
[----:B------:R-:W-:Y:S01]  /*70e0*/  IABS R18, R7 ;  /* 0x0000000700127213 */ /* 0x000fe20000000000 */
[----:B------:R-:W-:Y:S01]  /*70f0*/  @!P1 IMAD.MOV R10, RZ, RZ, -R10 ;  /* 0x000000ffff0a9224 */ /* 0x000fe200078e0a0a */
[----:B------:R-:W-:Y:S01]  /*7100*/  ISETP.GE.AND P1, PT, R5, RZ, PT ;  /* 0x000000ff0500720c */ /* 0x000fe20003f26270 */
[----:B------:R-:W-:Y:S01]  /*7110*/  VIADD R6, R3, 0x192 ;  /* 0x0000019203067836 */ /* 0x000fe20000000000 */
[----:B------:R-:W-:Y:S01]  /*7120*/  ISETP.GT.U32.AND P2, PT, R83, R2, PT ;  /* 0x000000025300720c */ /* 0x000fe20003f44070 */
[----:B------:R-:W-:Y:S01]  /*7130*/  @!P3 IMAD.IADD R11, R11, 0x1, -R83 ;  /* 0x000000010b0bb824 */ /* 0x000fe200078e0a53 */
[----:B------:R0:W-:Y:S01]  /*7140*/  STL [R1+0x1d0], R10 ;  /* 0x0001d00a01007387 */ /* 0x0001e20000100800 */
[----:B------:R-:W-:Y:S01]  /*7150*/  IMAD.HI.U32 R5, R74, R18, RZ ;  /* 0x000000124a057227 */ /* 0x000fe200078e00ff */
[----:B------:R-:W-:-:S02]  /*7160*/  IABS R16, R6 ;  /* 0x0000000600107213 */ /* 0x000fc40000000000 */
[----:B------:R-:W-:Y:S01]  /*7170*/  ISETP.GT.U32.AND P3, PT, R83, R11, PT ;  /* 0x0000000b5300720c */ /* 0x000fe20003f64070 */
[----:B------:R-:W-:Y:S02]  /*7180*/  IMAD.MOV R5, RZ, RZ, -R5 ;  /* 0x000000ffff057224 */ /* 0x000fe400078e0a05 */
[----:B------:R-:W-:-:S04]  /*7190*/  IMAD.HI.U32 R8, R74, R17, RZ ;  /* 0x000000114a087227 */ /* 0x000fc800078e00ff */
[----:B------:R-:W-:Y:S02]  /*71a0*/  IMAD R18, R83, R5, R18 ;  /* 0x0000000553127224 */ /* 0x000fe400078e0212 */
[--C-:B------:R-:W-:Y:S01]  /*71b0*/  @!P2 IMAD.IADD R2, R2, 0x1, -R83.reuse ;  /* 0x000000010202a824 */ /* 0x100fe200078e0a53 */
[----:B------:R-:W-:Y:S01]  /*71c0*/  ISETP.GE.AND P2, PT, R7, RZ, PT ;  /* 0x000000ff0700720c */ /* 0x000fe20003f46270 */
[----:B------:R-:W-:Y:S02]  /*71d0*/  IMAD.MOV R7, RZ, RZ, -R8 ;  /* 0x000000ffff077224 */ /* 0x000fe400078e0a08 */
[--C-:B------:R-:W-:Y:S01]  /*71e0*/  @!P3 IMAD.IADD R11, R11, 0x1, -R83.reuse ;  /* 0x000000010b0bb824 */ /* 0x100fe200078e0a53 */
[----:B------:R-:W-:Y:S01]  /*71f0*/  ISETP.GT.U32.AND P3, PT, R83, R18, PT ;  /* 0x000000125300720c */ /* 0x000fe20003f64070 */
[----:B------:R-:W-:Y:S01]  /*7200*/  @!P5 IMAD.IADD R0, R0, 0x1, -R83 ;  /* 0x000000010000d824 */ /* 0x000fe200078e0a53 */
[----:B------:R-:W-:Y:S01]  /*7210*/  ISETP.GE.AND P5, PT, R6, RZ, PT ;  /* 0x000000ff0600720c */ /* 0x000fe20003fa6270 */
[----:B------:R-:W-:-:S04]  /*7220*/  IMAD.HI.U32 R4, R74, R16, RZ ;  /* 0x000000104a047227 */ /* 0x000fc800078e00ff */
[----:B------:R-:W-:Y:S02]  /*7230*/  IMAD R17, R83, R7, R17 ;  /* 0x0000000753117224 */ /* 0x000fe400078e0211 */
[----:B0-----:R-:W-:Y:S02]  /*7240*/  IMAD.MOV.U32 R10, RZ, RZ, R2 ;  /* 0x000000ffff0a7224 */ /* 0x001fe400078e0002 */
[----:B------:R-:W-:Y:S02]  /*7250*/  IMAD.MOV.U32 R9, RZ, RZ, R0 ;  /* 0x000000ffff097224 */ /* 0x000fe400078e0000 */
[----:B------:R-:W-:Y:S02]  /*7260*/  IMAD.MOV R4, RZ, RZ, -R4 ;  /* 0x000000ffff047224 */ /* 0x000fe400078e0a04 */
[----:B------:R-:W-:Y:S02]  /*7270*/  VIADD R7, R3, 0x190 ;  /* 0x0000019003077836 */ /* 0x000fe40000000000 */
[----:B------:R-:W-:Y:S01]  /*7280*/  @!P0 IMAD.MOV R10, RZ, RZ, -R10 ;  /* 0x000000ffff0a8224 */ /* 0x000fe200078e0a0a */
[----:B------:R-:W-:Y:S01]  /*7290*/  ISETP.GT.U32.AND P0, PT, R83, R17, PT ;  /* 0x000000115300720c */ /* 0x000fe20003f04070 */
[----:B------:R-:W-:Y:S01]  /*72a0*/  @!P4 IMAD.MOV R9, RZ, RZ, -R9 ;  /* 0x000000ffff09c224 */ /* 0x000fe200078e0a09 */
[----:B------:R-:W-:Y:S01]  /*72b0*/  ISETP.GE.AND P4, PT, R15, RZ, PT ;  /* 0x000000ff0f00720c */ /* 0x000fe20003f86270 */
[C---:B------:R-:W-:Y:S01]  /*72c0*/  IMAD R16, R83.reuse, R4, R16 ;  /* 0x0000000453107224 */ /* 0x040fe200078e0210 */
[----:B------:R-:W-:Y:S01]  /*72d0*/  IABS R15, R15 ;  /* 0x0000000f000f7213 */ /* 0x000fe20000000000 */
[----:B------:R-:W-:Y:S01]  /*72e0*/  @!P3 IMAD.IADD R18, R18, 0x1, -R83 ;  /* 0x000000011212b824 */ /* 0x000fe200078e0a53 */
[----:B------:R-:W-:Y:S01]  /*72f0*/  IABS R14, R7 ;  /* 0x00000007000e7213 */ /* 0x000fe20000000000 */
[----:B------:R-:W-:Y:S01]  /*7300*/  IMAD.MOV.U32 R12, RZ, RZ, R11 ;  /* 0x000000ffff0c7224 */ /* 0x000fe200078e000b */
[----:B------:R-:W-:Y:S01]  /*7310*/  STL [R1+0x1cc], R10 ;  /* 0x0001cc0a01007387 */ /* 0x000fe20000100800 */
[----:B------:R-:W-:Y:S01]  /*7320*/  IMAD.HI.U32 R8, R74, R15, RZ ;  /* 0x0000000f4a087227 */ /* 0x000fe200078e00ff */
[----:B------:R-:W-:-:S02]  /*7330*/  ISETP.GT.U32.AND P3, PT, R83, R18, PT ;  /* 0x000000125300720c */ /* 0x000fc40003f64070 */
[----:B------:R0:W-:Y:S01]  /*7340*/  STL [R1+0x1c8], R9 ;  /* 0x0001c80901007387 */ /* 0x0001e20000100800 */
[----:B------:R-:W-:Y:S01]  /*7350*/  @!P6 IMAD.MOV R12, RZ, RZ, -R12 ;  /* 0x000000ffff0ce224 */ /* 0x000fe200078e0a0c */
[----:B------:R-:W-:Y:S01]  /*7360*/  ISETP.GT.U32.AND P6, PT, R83, R16, PT ;  /* 0x000000105300720c */ /* 0x000fe20003fc4070 */
[----:B------:R-:W-:-:S03]  /*7370*/  IMAD.HI.U32 R6, R74, R14, RZ ;  /* 0x0000000e4a067227 */ /* 0x000fc600078e00ff */
[----:B------:R1:W-:Y:S01]  /*7380*/  STL [R1+0x1c4], R12 ;  /* 0x0001c40c01007387 */ /* 0x0003e20000100800 */
[----:B------:R-:W-:Y:S02]  /*7390*/  IMAD.MOV R8, RZ, RZ, -R8 ;  /* 0x000000ffff087224 */ /* 0x000fe400078e0a08 */
[----:B------:R-:W-:Y:S02]  /*73a0*/  IMAD.MOV R6, RZ, RZ, -R6 ;  /* 0x000000ffff067224 */ /* 0x000fe400078e0a06 */
[----:B------:R-:W-:Y:S02]  /*73b0*/  VIADD R4, R3, 0x18e ;  /* 0x0000018e03047836 */ /* 0x000fe40000000000 */
[----:B------:R-:W-:Y:S02]  /*73c0*/  @!P0 IMAD.IADD R17, R17, 0x1, -R83 ;  /* 0x0000000111118824 */ /* 0x000fe400078e0a53 */
[C---:B------:R-:W-:Y:S01]  /*73d0*/  IMAD R15, R83.reuse, R8, R15 ;  /* 0x00000008530f7224 */ /* 0x040fe200078e020f */
[----:B0-----:R-:W-:Y:S01]  /*73e0*/  IABS R9, R4 ;  /* 0x0000000400097213 */ /* 0x001fe20000000000 */
[C---:B------:R-:W-:Y:S01]  /*73f0*/  IMAD R14, R83.reuse, R6, R14 ;  /* 0x00000006530e7224 */ /* 0x040fe200078e020e */
[C---:B------:R-:W-:Y:S01]  /*7400*/  ISETP.GT.U32.AND P0, PT, R83.reuse, R17, PT ;  /* 0x000000115300720c */ /* 0x040fe20003f04070 */
[--C-:B------:R-:W-:Y:S01]  /*7410*/  @!P3 IMAD.IADD R18, R18, 0x1, -R83.reuse ;  /* 0x000000011212b824 */ /* 0x100fe200078e0a53 */
[C---:B------:R-:W-:Y:S01]  /*7420*/  ISETP.GT.U32.AND P3, PT, R83.reuse, R15, PT ;  /* 0x0000000f5300720c */ /* 0x040fe20003f64070 */
[----:B------:R-:W-:Y:S01]  /*7430*/  @!P6 IMAD.IADD R16, R16, 0x1, -R83 ;  /* 0x000000011010e824 */ /* 0x000fe200078e0a53 */
[----:B------:R-:W-:Y:S01]  /*7440*/  ISETP.GT.U32.AND P6, PT, R83, R14, PT ;  /* 0x0000000e5300720c */ /* 0x000fe20003fc4070 */
[----:B------:R-:W-:-:S04]  /*7450*/  IMAD.HI.U32 R0, R74, R9, RZ ;  /* 0x000000094a007227 */ /* 0x000fc800078e00ff */
[----:B------:R-:W-:Y:S02]  /*7460*/  IMAD.MOV R0, RZ, RZ, -R0 ;  /* 0x000000ffff007224 */ /* 0x000fe400078e0a00 */
[----:B------:R-:W-:Y:S02]  /*7470*/  VIADD R11, R3, 0x18c ;  /* 0x0000018c030b7836 */ /* 0x000fe40000000000 */
[----:B------:R-:W-:Y:S02]  /*7480*/  IMAD R9, R83, R0, R9 ;  /* 0x0000000053097224 */ /* 0x000fe400078e0209 */
[----:B------:R-:W-:Y:S02]  /*7490*/  VIADD R5, R3, 0x18f ;  /* 0x0000018f03057836 */ /* 0x000fe40000000000 */
[--C-:B------:R-:W-:Y:S01]  /*74a0*/  @!P0 IMAD.IADD R17, R17, 0x1, -R83.reuse ;  /* 0x0000000111118824 */ /* 0x100fe200078e0a53 */
[----:B------:R-:W-:Y:S01]  /*74b0*/  ISETP.GE.AND P0, PT, R7, RZ, PT ;  /* 0x000000ff0700720c */ /* 0x000fe20003f06270 */
[----:B------:R-:W-:Y:S01]  /*74c0*/  VIADD R0, R3, 0x18d ;  /* 0x0000018d03007836 */ /* 0x000fe20000000000 */
[----:B------:R-:W-:Y:S01]  /*74d0*/  IABS R7, R11 ;  /* 0x0000000b00077213 */ /* 0x000fe20000000000 */
[--C-:B------:R-:W-:Y:S01]  /*74e0*/  @!P3 IMAD.IADD R15, R15, 0x1, -R83.reuse ;  /* 0x000000010f0fb824 */ /* 0x100fe200078e0a53 */
[C---:B------:R-:W-:Y:S01]  /*74f0*/  ISETP.GT.U32.AND P3, PT, R83.reuse, R16, PT ;  /* 0x000000105300720c */ /* 0x040fe20003f64070 */
[----:B------:R-:W-:Y:S01]  /*7500*/  @!P6 IMAD.IADD R14, R14, 0x1, -R83 ;  /* 0x000000010e0ee824 */ /* 0x000fe200078e0a53 */
[----:B------:R-:W-:Y:S01]  /*7510*/  IABS R10, R5 ;  /* 0x00000005000a7213 */ /* 0x000fe20000000000 */
[----:B------:R-:W-:Y:S01]  /*7520*/  IMAD.MOV.U32 R20, RZ, RZ, R17 ;  /* 0x000000ffff147224 */ /* 0x000fe200078e0011 */
[----:B------:R-:W-:Y:S01]  /*7530*/  IABS R8, R0 ;  /* 0x0000000000087213 */ /* 0x000fe20000000000 */
[----:B------:R-:W-:Y:S01]  /*7540*/  IMAD.HI.U32 R19, R74, R7, RZ ;  /* 0x000000074a137227 */ /* 0x000fe200078e00ff */
[----:B------:R-:W-:-:S03]  /*7550*/  ISETP.GT.U32.AND P6, PT, R83, R14, PT ;  /* 0x0000000e5300720c */ /* 0x000fc60003fc4070 */
[----:B------:R-:W-:Y:S01]  /*7560*/  @!P1 IMAD.MOV R20, RZ, RZ, -R20 ;  /* 0x000000ffff149224 */ /* 0x000fe200078e0a14 */
[----:B------:R-:W-:Y:S01]  /*7570*/  ISETP.GT.U32.AND P1, PT, R83, R15, PT ;  /* 0x0000000f5300720c */ /* 0x000fe20003f24070 */
[----:B------:R-:W-:-:S03]  /*7580*/  IMAD.HI.U32 R2, R74, R10, RZ ;  /* 0x0000000a4a027227 */ /* 0x000fc600078e00ff */
[----:B------:R-:W-:Y:S01]  /*7590*/  STL [R1+0x1c0], R20 ;  /* 0x0001c01401007387 */ /* 0x000fe20000100800 */
[----:B------:R-:W-:-:S04]  /*75a0*/  IMAD.HI.U32 R17, R74, R8, RZ ;  /* 0x000000084a117227 */ /* 0x000fc800078e00ff */
[----:B------:R-:W-:Y:S02]  /*75b0*/  IMAD.MOV R19, RZ, RZ, -R19 ;  /* 0x000000ffff137224 */ /* 0x000fe400078e0a13 */
[----:B------:R-:W-:Y:S02]  /*75c0*/  IMAD.MOV R2, RZ, RZ, -R2 ;  /* 0x000000ffff027224 */ /* 0x000fe400078e0a02 */
[----:B------:R-:W-:Y:S02]  /*75d0*/  IMAD.MOV R17, RZ, RZ, -R17 ;  /* 0x000000ffff117224 */ /* 0x000fe400078e0a11 */
[----:B------:R-:W-:Y:S01]  /*75e0*/  @!P3 IMAD.IADD R16, R16, 0x1, -R83 ;  /* 0x000000011010b824 */ /* 0x000fe200078e0a53 */
[C---:B------:R-:W-:Y:S01]  /*75f0*/  ISETP.GT.U32.AND P3, PT, R83.reuse, R9, PT ;  /* 0x000000095300720c */ /* 0x040fe20003f64070 */
[C---:B------:R-:W-:Y:S02]  /*7600*/  IMAD R7, R83.reuse, R19, R7 ;  /* 0x0000001353077224 */ /* 0x040fe400078e0207 */
[----:B------:R-:W-:-:S02]  /*7610*/  IMAD R10, R83, R2, R10 ;  /* 0x00000002530a7224 */ /* 0x000fc400078e020a */
[C---:B------:R-:W-:Y:S02]  /*7620*/  IMAD R8, R83.reuse, R17, R8 ;  /* 0x0000001153087224 */ /* 0x040fe400078e0208 */
[--C-:B------:R-:W-:Y:S01]  /*7630*/  @!P6 IMAD.IADD R14, R14, 0x1, -R83.reuse ;  /* 0x000000010e0ee824 */ /* 0x100fe200078e0a53 */
[C---:B------:R-:W-:Y:S01]  /*7640*/  ISETP.GT.U32.AND P6, PT, R83.reuse, R7, PT ;  /* 0x000000075300720c */ /* 0x040fe20003fc4070 */
[----:B------:R-:W-:Y:S01]  /*7650*/  @!P2 IMAD.MOV R18, RZ, RZ, -R18 ;  /* 0x000000ffff12a224 */ /* 0x000fe200078e0a12 */
[----:B------:R-:W-:Y:S01]  /*7660*/  ISETP.GT.U32.AND P2, PT, R83, R10, PT ;  /* 0x0000000a5300720c */ /* 0x000fe20003f44070 */
[----:B------:R-:W-:Y:S01]  /*7670*/  @!P1 IMAD.IADD R15, R15, 0x1, -R83 ;  /* 0x000000010f0f9824 */ /* 0x000fe200078e0a53 */
[----:B------:R-:W-:Y:S01]  /*7680*/  ISETP.GT.U32.AND P1, PT, R83, R8, PT ;  /* 0x000000085300720c */ /* 0x000fe20003f24070 */
[C---:B------:R-:W-:Y:S01]  /*7690*/  VIADD R13, R3.reuse, 0x18a ;  /* 0x0000018a030d7836 */ /* 0x040fe20000000000 */
[----:B------:R0:W-:Y:S01]  /*76a0*/  STL [R1+0x1bc], R18 ;  /* 0x0001bc1201007387 */ /* 0x0001e20000100800 */
[----:B-1----:R-:W-:-:S02]  /*76b0*/  VIADD R12, R3, 0x18b ;  /* 0x0000018b030c7836 */ /* 0x002fc40000000000 */
[--C-:B------:R-:W-:Y:S01]  /*76c0*/  @!P3 IMAD.IADD R9, R9, 0x1, -R83.reuse ;  /* 0x000000010909b824 */ /* 0x100fe200078e0a53 */
[----:B------:R-:W-:Y:S01]  /*76d0*/  IABS R2, R13 ;  /* 0x0000000d00027213 */ /* 0x000fe20000000000 */
[----:B------:R-:W-:Y:S01]  /*76e0*/  IMAD.MOV.U32 R42, RZ, RZ, R16 ;  /* 0x000000ffff2a7224 */ /* 0x000fe200078e0010 */
[----:B------:R-:W-:Y:S01]  /*76f0*/  IABS R6, R12 ;  /* 0x0000000c00067213 */ /* 0x000fe20000000000 */
[--C-:B------:R-:W-:Y:S01]  /*7700*/  @!P6 IMAD.IADD R7, R7, 0x1, -R83.reuse ;  /* 0x000000010707e824 */ /* 0x100fe200078e0a53 */
[----:B------:R-:W-:Y:S01]  /*7710*/  ISETP.GT.U32.AND P6, PT, R83, R9, PT ;  /* 0x000000095300720c */ /* 0x000fe20003fc4070 */
[----:B------:R-:W-:Y:S01]  /*7720*/  @!P2 IMAD.IADD R10, R10, 0x1, -R83 ;  /* 0x000000010a0aa824 */ /* 0x000fe200078e0a53 */
[----:B------:R-:W-:Y:S01]  /*7730*/  ISETP.GE.AND P3, PT, R4, RZ, PT ;  /* 0x000000ff0400720c */ /* 0x000fe20003f66270 */
[----:B0-----:R-:W-:Y:S01]  /*7740*/  IMAD.HI.U32 R18, R74, R2, RZ ;  /* 0x000000024a127227 */ /* 0x001fe200078e00ff */
[----:B------:R-:W-:-:S03]  /*7750*/  ISETP.GE.AND P2, PT, R5, RZ, PT ;  /* 0x000000ff0500720c */ /* 0x000fc60003f46270 */
[----:B------:R-:W-:Y:S01]  /*7760*/  @!P1 IMAD.IADD R8, R8, 0x1, -R83 ;  /* 0x0000000108089824 */ /* 0x000fe200078e0a53 */
[----:B------:R-:W-:Y:S01]  /*7770*/  ISETP.GT.U32.AND P1, PT, R83, R10, PT ;  /* 0x0000000a5300720c */ /* 0x000fe20003f24070 */
[----:B------:R-:W-:-:S04]  /*7780*/  IMAD.HI.U32 R17, R74, R6, RZ ;  /* 0x000000064a117227 */ /* 0x000fc800078e00ff */
[----:B------:R-:W-:Y:S02]  /*7790*/  IMAD.MOV R18, RZ, RZ, -R18 ;  /* 0x000000ffff127224 */ /* 0x000fe400078e0a12 */
[----:B------:R-:W-:Y:S02]  /*77a0*/  IMAD.MOV.U32 R20, RZ, RZ, R15 ;  /* 0x000000ffff147224 */ /* 0x000fe400078e000f */
[----:B------:R-:W-:Y:S01]  /*77b0*/  @!P5 IMAD.MOV R42, RZ, RZ, -R42 ;  /* 0x000000ffff2ad224 */ /* 0x000fe200078e0a2a */
[C---:B------:R-:W-:Y:S01]  /*77c0*/  ISETP.GT.U32.AND P5, PT, R83.reuse, R8, PT ;  /* 0x000000085300720c */ /* 0x040fe20003fa4070 */
[----:B------:R-:W-:Y:S02]  /*77d0*/  IMAD.MOV R17, RZ, RZ, -R17 ;  /* 0x000000ffff117224 */ /* 0x000fe400078e0a11 */
[C---:B------:R-:W-:Y:S01]  /*77e0*/  IMAD R2, R83.reuse, R18, R2 ;  /* 0x0000001253027224 */ /* 0x040fe200078e0202 */
[----:B------:R-:W-:Y:S01]  /*77f0*/  STL [R1+0x1b8], R42 ;  /* 0x0001b82a01007387 */ /* 0x000fe20000100800 */
[----:B------:R-:W-:Y:S01]  /*7800*/  @!P4 IMAD.MOV R20, RZ, RZ, -R20 ;  /* 0x000000ffff14c224 */ /* 0x000fe200078e0a14 */
[C---:B------:R-:W-:Y:S01]  /*7810*/  ISETP.GT.U32.AND P4, PT, R83.reuse, R7, PT ;  /* 0x000000075300720c */ /* 0x040fe20003f84070 */
[----:B------:R-:W-:-:S02]  /*7820*/  IMAD R4, R83, R17, R6 ;  /* 0x0000001153047224 */ /* 0x000fc400078e0206 */
[C---:B------:R-:W-:Y:S01]  /*7830*/  VIADD R6, R3.reuse, 0x189 ;  /* 0x0000018903067836 */ /* 0x040fe20000000000 */
[----:B------:R-:W-:Y:S01]  /*7840*/  STL [R1+0x1b4], R20 ;  /* 0x0001b41401007387 */ /* 0x000fe20000100800 */
[----:B------:R-:W-:Y:S02]  /*7850*/  VIADD R5, R3, 0x188 ;  /* 0x0000018803057836 */ /* 0x000fe40000000000 */
[--C-:B------:R-:W-:Y:S01]  /*7860*/  @!P6 IMAD.IADD R9, R9, 0x1, -R83.reuse ;  /* 0x000000010909e824 */ /* 0x100fe200078e0a53 */
[C---:B------:R-:W-:Y:S01]  /*7870*/  ISETP.GT.U32.AND P6, PT, R83.reuse, R2, PT ;  /* 0x000000025300720c */ /* 0x040fe20003fc4070 */
[----:B------:R-:W-:Y:S01]  /*7880*/  IMAD.MOV.U32 R16, RZ, RZ, R14 ;  /* 0x000000ffff107224 */ /* 0x000fe200078e000e */
[----:B------:R-:W-:Y:S01]  /*7890*/  IABS R14, R6 ;  /* 0x00000006000e7213 */ /* 0x000fe20000000000 */
[--C-:B------:R-:W-:Y:S01]  /*78a0*/  @!P1 IMAD.IADD R10, R10, 0x1, -R83.reuse ;  /* 0x000000010a0a9824 */ /* 0x100fe200078e0a53 */
[----:B------:R-:W-:Y:S01]  /*78b0*/  IABS R15, R5 ;  /* 0x00000005000f7213 */ /* 0x000fe20000000000 */
[----:B------:R-:W-:Y:S01]  /*78c0*/  @!P0 IMAD.MOV R16, RZ, RZ, -R16 ;  /* 0x000000ffff108224 */ /* 0x000fe200078e0a10 */
[----:B------:R-:W-:Y:S01]  /*78d0*/  ISETP.GT.U32.AND P0, PT, R83, R4, PT ;  /* 0x000000045300720c */ /* 0x000fe20003f04070 */
[----:B------:R-:W-:Y:S01]  /*78e0*/  @!P5 IMAD.IADD R8, R8, 0x1, -R83 ;  /* 0x000000010808d824 */ /* 0x000fe200078e0a53 */
[----:B------:R-:W-:Y:S01]  /*78f0*/  ISETP.GE.AND P1, PT, R0, RZ, PT ;  /* 0x000000ff0000720c */ /* 0x000fe20003f26270 */
[----:B------:R-:W-:Y:S01]  /*7900*/  IMAD.MOV.U32 R0, RZ, RZ, R15 ;  /* 0x000000ffff007224 */ /* 0x000fe200078e000f */
[----:B------:R-:W-:Y:S01]  /*7910*/  ISETP.GE.AND P5, PT, R11, RZ, PT ;  /* 0x000000ff0b00720c */ /* 0x000fe20003fa6270 */
[----:B------:R-:W-:Y:S01]  /*7920*/  IMAD.HI.U32 R11, R74, R14, RZ ;  /* 0x0000000e4a0b7227 */ /* 0x000fe200078e00ff */
[----:B------:R0:W-:Y:S03]  /*7930*/  STL [R1+0x1b0], R16 ;  /* 0x0001b01001007387 */ /* 0x0001e60000100800 */
[----:B------:R-:W-:Y:S01]  /*7940*/  @!P4 IMAD.IADD R7, R7, 0x1, -R83 ;  /* 0x000000010707c824 */ /* 0x000fe200078e0a53 */
[----:B------:R-:W-:Y:S01]  /*7950*/  ISETP.GE.AND P4, PT, R12, RZ, PT ;  /* 0x000000ff0c00720c */ /* 0x000fe20003f86270 */
[----:B------:R-:W-:-:S04]  /*7960*/  IMAD.HI.U32 R12, R74, R0, RZ ;  /* 0x000000004a0c7227 */ /* 0x000fc800078e00ff */
[----:B------:R-:W-:Y:S02]  /*7970*/  IMAD.MOV R11, RZ, RZ, -R11 ;  /* 0x000000ffff0b7224 */ /* 0x000fe400078e0a0b */
[--C-:B------:R-:W-:Y:S01]  /*7980*/  @!P6 IMAD.IADD R2, R2, 0x1, -R83.reuse ;  /* 0x000000010202e824 */ /* 0x100fe200078e0a53 */
[----:B------:R-:W-:Y:S01]  /*7990*/  ISETP.GE.AND P6, PT, R6, RZ, PT ;  /* 0x000000ff0600720c */ /* 0x000fe20003fc6270 */
[----:B------:R-:W-:Y:S02]  /*79a0*/  IMAD.MOV.U32 R17, RZ, RZ, R10 ;  /* 0x000000ffff117224 */ /* 0x000fe400078e000a */
[----:B------:R-:W-:Y:S02]  /*79b0*/  IMAD.MOV R10, RZ, RZ, -R12 ;  /* 0x000000ffff0a7224 */ /* 0x000fe400078e0a0c */
[----:B------:R-:W-:Y:S02]  /*79c0*/  IMAD R6, R83, R11, R14 ;  /* 0x0000000b53067224 */ /* 0x000fe400078e020e */
[----:B------:R-:W-:Y:S01]  /*79d0*/  @!P0 IMAD.IADD R4, R4, 0x1, -R83 ;  /* 0x0000000104048824 */ /* 0x000fe200078e0a53 */
[----:B------:R-:W-:Y:S01]  /*79e0*/  ISETP.GE.AND P0, PT, R13, RZ, PT ;  /* 0x000000ff0d00720c */ /* 0x000fe20003f06270 */
[----:B0-----:R-:W-:-:S02]  /*79f0*/  IMAD.MOV.U32 R16, RZ, RZ, R9 ;  /* 0x000000ffff107224 */ /* 0x001fc400078e0009 */
[C---:B------:R-:W-:Y:S02]  /*7a00*/  IMAD R0, R83.reuse, R10, R0 ;  /* 0x0000000a53007224 */ /* 0x040fe400078e0200 */
[----:B------:R-:W-:Y:S02]  /*7a10*/  IMAD.MOV.U32 R9, RZ, RZ, R7 ;  /* 0x000000ffff097224 */ /* 0x000fe400078e0007 */
[----:B------:R-:W-:Y:S01]  /*7a20*/  @!P1 IMAD.MOV R8, RZ, RZ, -R8 ;  /* 0x000000ffff089224 */ /* 0x000fe200078e0a08 */
[C---:B------:R-:W-:Y:S01]  /*7a30*/  ISETP.GT.U32.AND P1, PT, R83.reuse, R6, PT ;  /* 0x000000065300720c */ /* 0x040fe20003f24070 */
[----:B------:R-:W-:Y:S01]  /*7a40*/  @!P2 IMAD.MOV R17, RZ, RZ, -R17 ;  /* 0x000000ffff11a224 */ /* 0x000fe200078e0a11 */
[C---:B------:R-:W-:Y:S01]  /*7a50*/  ISETP.GT.U32.AND P2, PT, R83.reuse, R4, PT ;  /* 0x000000045300720c */ /* 0x040fe20003f44070 */
[----:B------:R-:W-:Y:S01]  /*7a60*/  @!P3 IMAD.MOV R16, RZ, RZ, -R16 ;  /* 0x000000ffff10b224 */ /* 0x000fe200078e0a10 */
[C---:B------:R-:W-:Y:S01]  /*7a70*/  ISETP.GT.U32.AND P3, PT, R83.reuse, R2, PT ;  /* 0x000000025300720c */ /* 0x040fe20003f64070 */
[----:B------:R-:W-:Y:S01]  /*7a80*/  @!P5 IMAD.MOV R9, RZ, RZ, -R9 ;  /* 0x000000ffff09d224 */ /* 0x000fe200078e0a09 */
[----:B------:R-:W-:Y:S01]  /*7a90*/  ISETP.GT.U32.AND P5, PT, R83, R0, PT ;  /* 0x000000005300720c */ /* 0x000fe20003fa4070 */
[----:B------:R-:W-:Y:S01]  /*7aa0*/  STL [R1+0x1ac], R17 ;  /* 0x0001ac1101007387 */ /* 0x000fe20000100800 */
[----:B------:R-:W-:-:S02]  /*7ab0*/  VIADD R7, R3, 0x186 ;  /* 0x0000018603077836 */ /* 0x000fc40000000000 */
[----:B------:R-:W-:Y:S01]  /*7ac0*/  VIADD R10, R3, 0x185 ;  /* 0x00000185030a7836 */ /* 0x000fe20000000000 */
[----:B------:R0:W-:Y:S02]  /*7ad0*/  STL [R1+0x1a8], R16 ;  /* 0x0001a81001007387 */ /* 0x0001e40000100800 */
[--C-:B------:R-:W-:Y:S01]  /*7ae0*/  @!P1 IMAD.IADD R6, R6, 0x1, -R83.reuse ;  /* 0x0000000106069824 */ /* 0x100fe200078e0a53 */
[----:B------:R-:W-:Y:S01]  /*7af0*/  ISETP.GE.AND P1, PT, R7, RZ, PT ;  /* 0x000000ff0700720c */ /* 0x000fe20003f26270 */
[----:B------:R1:W-:Y:S01]  /*7b00*/  STL [R1+0x1a4], R8 ;  /* 0x0001a40801007387 */ /* 0x0003e20000100800 */
[--C-:B------:R-:W-:Y:S01]  /*7b10*/  @!P2 IMAD.IADD R4, R4, 0x1, -R83.reuse ;  /* 0x000000010404a824 */ /* 0x100fe200078e0a53 */
[----:B------:R-:W-:Y:S01]  /*7b20*/  ISETP.GE.AND P2, PT, R5, RZ, PT ;  /* 0x000000ff0500720c */ /* 0x000fe20003f46270 */
[--C-:B------:R-:W-:Y:S01]  /*7b30*/  @!P3 IMAD.IADD R2, R2, 0x1, -R83.reuse ;  /* 0x000000010202b824 */ /* 0x100fe200078e0a53 */
[----:B------:R-:W-:Y:S01]  /*7b40*/  IABS R5, R7 ;  /* 0x0000000700057213 */ /* 0x000fe20000000000 */
[----:B------:R-:W-:Y:S01]  /*7b50*/  @!P5 IMAD.IADD R0, R0, 0x1, -R83 ;  /* 0x000000010000d824 */ /* 0x000fe200078e0a53 */
[----:B------:R-:W-:Y:S01]  /*7b60*/  ISETP.GT.U32.AND P5, PT, R83, R6, PT ;  /* 0x000000065300720c */ /* 0x000fe20003fa4070 */
[----:B------:R2:W-:Y:S01]  /*7b70*/  STL [R1+0x508], R9 ;  /* 0x0005080901007387 */ /* 0x0005e20000100800 */
[----:B0-----:R-:W-:-:S02]  /*7b80*/  VIADD R16, R3, 0x181 ;  /* 0x0000018103107836 */ /* 0x001fc40000000000 */
[----:B-1----:R-:W-:-:S05]  /*7b90*/  VIADD R8, R3, 0x187 ;  /* 0x0000018703087836 */ /* 0x002fca0000000000 */
[----:B------:R-:W-:Y:S02]  /*7ba0*/  IABS R11, R8 ;  /* 0x00000008000b7213 */ /* 0x000fe40000000000 */
[----:B------:R-:W-:Y:S01]  /*7bb0*/  ISETP.GE.AND P3, PT, R8, RZ, PT ;  /* 0x000000ff0800720c */ /* 0x000fe20003f66270 */
[----:B------:R-:W-:Y:S02]  /*7bc0*/  IMAD.MOV.U32 R8, RZ, RZ, R2 ;  /* 0x000000ffff087224 */ /* 0x000fe400078e0002 */
[----:B------:R-:W-:-:S04]  /*7bd0*/  IMAD.HI.U32 R7, R74, R11, RZ ;  /* 0x0000000b4a077227 */ /* 0x000fc800078e00ff */
[----:B------:R-:W-:Y:S02]  /*7be0*/  IMAD.MOV R2, RZ, RZ, -R7 ;  /* 0x000000ffff027224 */ /* 0x000fe400078e0a07 */
[----:B--2---:R-:W-:Y:S02]  /*7bf0*/  IMAD.MOV.U32 R9, RZ, RZ, R4 ;  /* 0x000000ffff097224 */ /* 0x004fe400078e0004 */
[----:B------:R-:W-:Y:S02]  /*7c00*/  IMAD R11, R83, R2, R11 ;  /* 0x00000002530b7224 */ /* 0x000fe400078e020b */
[----:B------:R-:W-:-:S04]  /*7c10*/  IMAD.HI.U32 R4, R74, R5, RZ ;  /* 0x000000054a047227 */ /* 0x000fc800078e00ff */
[----:B------:R-:W-:Y:S01]  /*7c20*/  @!P5 IMAD.IADD R6, R6, 0x1, -R83 ;  /* 0x000000010606d824 */ /* 0x000fe200078e0a53 */
[C---:B------:R-:W-:Y:S01]  /*7c30*/  ISETP.GT.U32.AND P5, PT, R83.reuse, R11, PT ;  /* 0x0000000b5300720c */ /* 0x040fe20003fa4070 */
[----:B------:R-:W-:Y:S01]  /*7c40*/  @!P4 IMAD.MOV R9, RZ, RZ, -R9 ;  /* 0x000000ffff09c224 */ /* 0x000fe200078e0a09 */
[C---:B------:R-:W-:Y:S01]  /*7c50*/  ISETP.GT.U32.AND P4, PT, R83.reuse, R0, PT ;  /* 0x000000005300720c */ /* 0x040fe20003f84070 */
[----:B------:R-:W-:Y:S02]  /*7c60*/  IMAD.MOV R4, RZ, RZ, -R4 ;  /* 0x000000ffff047224 */ /* 0x000fe400078e0a04 */
[----:B------:R-:W-:Y:S01]  /*7c70*/  IMAD.MOV.U32 R12, RZ, RZ, R6 ;  /* 0x000000ffff0c7224 */ /* 0x000fe200078e0006 */
[----:B------:R0:W-:Y:S01]  /*7c80*/  STL [R1+0x50c], R9 ;  /* 0x00050c0901007387 */ /* 0x0001e20000100800 */
[----:B------:R-:W-:Y:S02]  /*7c90*/  IMAD R4, R83, R4, R5 ;  /* 0x0000000453047224 */ /* 0x000fe400078e0205 */
[----:B------:R-:W-:-:S02]  /*7ca0*/  @!P6 IMAD.MOV R12, RZ, RZ, -R12 ;  /* 0x000000ffff0ce224 */ /* 0x000fc400078e0a0c */
[----:B------:R-:W-:Y:S01]  /*7cb0*/  @!P0 IMAD.MOV R8, RZ, RZ, -R8 ;  /* 0x000000ffff088224 */ /* 0x000fe200078e0a08 */
[----:B------:R-:W-:Y:S01]  /*7cc0*/  ISETP.GT.U32.AND P6, PT, R83, R4, PT ;  /* 0x000000045300720c */ /* 0x000fe20003fc4070 */
[--C-:B------:R-:W-:Y:S01]  /*7cd0*/  @!P5 IMAD.IADD R11, R11, 0x1, -R83.reuse ;  /* 0x000000010b0bd824 */ /* 0x100fe200078e0a53 */
[----:B------:R-:W-:Y:S01]  /*7ce0*/  ISETP.GE.AND P0, PT, R10, RZ, PT ;  /* 0x000000ff0a00720c */ /* 0x000fe20003f06270 */
[----:B------:R-:W-:Y:S01]  /*7cf0*/  @!P4 IMAD.IADD R0, R0, 0x1, -R83 ;  /* 0x000000010000c824 */ /* 0x000fe200078e0a53 */
[----:B------:R-:W-:Y:S01]  /*7d00*/  IABS R10, R10 ;  /* 0x0000000a000a7213 */ /* 0x000fe20000000000 */
[----:B------:R1:W-:Y:S01]  /*7d10*/  STL [R1+0x510], R8 ;  /* 0x0005100801007387 */ /* 0x0003e20000100800 */
[----:B0-----:R-:W-:Y:S01]  /*7d20*/  VIADD R9, R3, 0x183 ;  /* 0x0000018303097836 */ /* 0x001fe20000000000 */
[----:B------:R-:W-:Y:S01]  /*7d30*/  ISETP.GT.U32.AND P5, PT, R83, R11, PT ;  /* 0x0000000b5300720c */ /* 0x000fe20003fa4070 */
[----:B------:R-:W-:Y:S01]  /*7d40*/  VIADD R7, R3, 0x184 ;  /* 0x0000018403077836 */ /* 0x000fe20000000000 */
[----:B------:R-:W-:Y:S01]  /*7d50*/  STL [R1+0x514], R12 ;  /* 0x0005140c01007387 */ /* 0x000fe20000100800 */
[----:B------:R-:W-:-:S03]  /*7d60*/  IMAD.HI.U32 R5, R74, R10, RZ ;  /* 0x0000000a4a057227 */ /* 0x000fc600078e00ff */
[----:B------:R-:W-:Y:S01]  /*7d70*/  ISETP.GE.AND P4, PT, R7, RZ, PT ;  /* 0x000000ff0700720c */ /* 0x000fe20003f86270 */
[----:B------:R-:W-:Y:S01]  /*7d80*/  VIADD R2, R3, 0x182 ;  /* 0x0000018203027836 */ /* 0x000fe20000000000 */
[----:B------:R-:W-:Y:S01]  /*7d90*/  IABS R7, R7 ;  /* 0x0000000700077213 */ /* 0x000fe20000000000 */
[----:B-1----:R-:W-:Y:S02]  /*7da0*/  IMAD.MOV.U32 R8, RZ, RZ, R0 ;  /* 0x000000ffff087224 */ /* 0x002fe400078e0000 */
[----:B------:R-:W-:Y:S02]  /*7db0*/  IMAD.MOV R5, RZ, RZ, -R5 ;  /* 0x000000ffff057224 */ /* 0x000fe400078e0a05 */
[----:B------:R-:W-:Y:S01]  /*7dc0*/  @!P2 IMAD.MOV R8, RZ, RZ, -R8 ;  /* 0x000000ffff08a224 */ /* 0x000fe200078e0a08 */
[----:B------:R-:W-:Y:S01]  /*7dd0*/  ISETP.GE.AND P2, PT, R9, RZ, PT ;  /* 0x000000ff0900720c */ /* 0x000fe20003f46270 */
[--C-:B------:R-:W-:Y:S01]  /*7de0*/  @!P6 IMAD.IADD R4, R4, 0x1, -R83.reuse ;  /* 0x000000010404e824 */ /* 0x100fe200078e0a53 */
[----:B------:R-:W-:Y:S01]  /*7df0*/  IABS R9, R9 ;  /* 0x0000000900097213 */ /* 0x000fe20000000000 */
[----:B------:R-:W-:Y:S01]  /*7e00*/  IMAD R10, R83, R5, R10 ;  /* 0x00000005530a7224 */ /* 0x000fe200078e020a */
[----:B------:R0:W-:Y:S01]  /*7e10*/  STL [R1+0x518], R8 ;  /* 0x0005180801007387 */ /* 0x0001e20000100800 */
[----:B------:R-:W-:Y:S01]  /*7e20*/  @!P5 IMAD.IADD R11, R11, 0x1, -R83 ;  /* 0x000000010b0bd824 */ /* 0x000fe200078e0a53 */
[C---:B------:R-:W-:Y:S01]  /*7e30*/  ISETP.GT.U32.AND P6, PT, R83.reuse, R4, PT ;  /* 0x000000045300720c */ /* 0x040fe20003fc4070 */
[----:B------:R-:W-:Y:S01]  /*7e40*/  IMAD.HI.U32 R5, R74, R9, RZ ;  /* 0x000000094a057227 */ /* 0x000fe200078e00ff */
[----:B------:R-:W-:-:S03]  /*7e50*/  ISETP.GT.U32.AND P5, PT, R83, R10, PT ;  /* 0x0000000a5300720c */ /* 0x000fc60003fa4070 */
[----:B------:R-:W-:Y:S01]  /*7e60*/  IMAD.HI.U32 R0, R74, R7, RZ ;  /* 0x000000074a007227 */ /* 0x000fe200078e00ff */
[----:B0-----:R-:W-:-:S03]  /*7e70*/  IABS R8, R2 ;  /* 0x0000000200087213 */ /* 0x001fc60000000000 */
[----:B------:R-:W-:Y:S02]  /*7e80*/  IMAD.MOV R5, RZ, RZ, -R5 ;  /* 0x000000ffff057224 */ /* 0x000fe400078e0a05 */
[----:B------:R-:W-:Y:S02]  /*7e90*/  IMAD.MOV R0, RZ, RZ, -R0 ;  /* 0x000000ffff007224 */ /* 0x000fe400078e0a00 */
[----:B------:R-:W-:-:S04]  /*7ea0*/  IMAD.HI.U32 R6, R74, R8, RZ ;  /* 0x000000084a067227 */ /* 0x000fc800078e00ff */
[----:B------:R-:W-:Y:S02]  /*7eb0*/  IMAD.MOV R6, RZ, RZ, -R6 ;  /* 0x000000ffff067224 */ /* 0x000fe400078e0a06 */
[C---:B------:R-:W-:Y:S02]  /*7ec0*/  IMAD R9, R83.reuse, R5, R9 ;  /* 0x0000000553097224 */ /* 0x040fe400078e0209 */
[C---:B------:R-:W-:Y:S01]  /*7ed0*/  IMAD R7, R83.reuse, R0, R7 ;  /* 0x0000000053077224 */ /* 0x040fe200078e0207 */
[----:B------:R-:W-:Y:S01]  /*7ee0*/  IABS R0, R16 ;  /* 0x0000001000007213 */ /* 0x000fe20000000000 */
[----:B------:R-:W-:Y:S02]  /*7ef0*/  IMAD.MOV.U32 R12, RZ, RZ, R11 ;  /* 0x000000ffff0c7224 */ /* 0x000fe400078e000b */
[C---:B------:R-:W-:Y:S02]  /*7f00*/  IMAD R8, R83.reuse, R6, R8 ;  /* 0x0000000653087224 */ /* 0x040fe400078e0208 */
[--C-:B------:R-:W-:Y:S01]  /*7f10*/  @!P6 IMAD.IADD R4, R4, 0x1, -R83.reuse ;  /* 0x000000010404e824 */ /* 0x100fe200078e0a53 */
[C---:B------:R-:W-:Y:S01]  /*7f20*/  ISETP.GT.U32.AND P6, PT, R83.reuse, R9, PT ;  /* 0x000000095300720c */ /* 0x040fe20003fc4070 */
[----:B------:R-:W-:Y:S01]  /*7f30*/  @!P3 IMAD.MOV R12, RZ, RZ, -R12 ;  /* 0x000000ffff0cb224 */ /* 0x000fe200078e0a0c */
[C---:B------:R-:W-:Y:S01]  /*7f40*/  ISETP.GT.U32.AND P3, PT, R83.reuse, R7, PT ;  /* 0x000000075300720c */ /* 0x040fe20003f64070 */
[----:B------:R-:W-:Y:S01]  /*7f50*/  @!P5 IMAD.IADD R10, R10, 0x1, -R83 ;  /* 0x000000010a0ad824 */ /* 0x000fe200078e0a53 */
[----:B------:R-:W-:Y:S01]  /*7f60*/  ISETP.GT.U32.AND P5, PT, R83, R8, PT ;  /* 0x000000085300720c */ /* 0x000fe20003fa4070 */
[----:B------:R-:W-:Y:S01]  /*7f70*/  IMAD.MOV.U32 R13, RZ, RZ, R4 ;  /* 0x000000ffff0d7224 */ /* 0x000fe200078e0004 */
[----:B------:R0:W-:Y:S01]  /*7f80*/  STL [R1+0x51c], R12 ;  /* 0x00051c0c01007387 */ /* 0x0001e20000100800 */
[----:B------:R-:W-:-:S04]  /*7f90*/  IMAD.HI.U32 R5, R74, R0, RZ ;  /* 0x000000004a057227 */ /* 0x000fc800078e00ff */
[----:B------:R-:W-:Y:S02]  /*7fa0*/  IMAD.MOV R5, RZ, RZ, -R5 ;  /* 0x000000ffff057224 */ /* 0x000fe400078e0a05 */
[--C-:B------:R-:W-:Y:S02]  /*7fb0*/  @!P6 IMAD.IADD R9, R9, 0x1, -R83.reuse ;  /* 0x000000010909e824 */ /* 0x100fe400078e0a53 */
[--C-:B------:R-:W-:Y:S01]  /*7fc0*/  @!P3 IMAD.IADD R7, R7, 0x1, -R83.reuse ;  /* 0x000000010707b824 */ /* 0x100fe200078e0a53 */
[----:B------:R-:W-:Y:S01]  /*7fd0*/  ISETP.GT.U32.AND P3, PT, R83, R10, PT ;  /* 0x0000000a5300720c */ /* 0x000fe20003f64070 */
[----:B0-----:R-:W-:Y:S02]  /*7fe0*/  VIADD R12, R3, 0x180 ;  /* 0x00000180030c7836 */ /* 0x001fe40000000000 */
[----:B------:R-:W-:Y:S01]  /*7ff0*/  @!P5 IMAD.IADD R8, R8, 0x1, -R83 ;  /* 0x000000010808d824 */ /* 0x000fe200078e0a53 */
[C---:B------:R-:W-:Y:S01]  /*8000*/  ISETP.GT.U32.AND P5, PT, R83.reuse, R9, PT ;  /* 0x000000095300720c */ /* 0x040fe20003fa4070 */
[----:B------:R-:W-:Y:S01]  /*8010*/  @!P1 IMAD.MOV R13, RZ, RZ, -R13 ;  /* 0x000000ffff0d9224 */ /* 0x000fe200078e0a0d */
[----:B------:R-:W-:Y:S01]  /*8020*/  IABS R11, R12 ;  /* 0x0000000c000b7213 */ /* 0x000fe20000000000 */
[C---:B------:R-:W-:Y:S01]  /*8030*/  IMAD R0, R83.reuse, R5, R0 ;  /* 0x0000000553007224 */ /* 0x040fe200078e0200 */
[----:B------:R-:W-:Y:S01]  /*8040*/  ISETP.GT.U32.AND P6, PT, R83, R7, PT ;  /* 0x000000075300720c */ /* 0x000fe20003fc4070 */
[----:B------:R-:W-:Y:S01]  /*8050*/  VIADD R5, R3, 0x17e ;  /* 0x0000017e03057836 */ /* 0x000fe20000000000 */
[----:B------:R-:W-:Y:S01]  /*8060*/  ISETP.GT.U32.AND P1, PT, R83, R8, PT ;  /* 0x000000085300720c */ /* 0x000fe20003f24070 */
[----:B------:R-:W-:Y:S01]  /*8070*/  IMAD.HI.U32 R4, R74, R11, RZ ;  /* 0x0000000b4a047227 */ /* 0x000fe200078e00ff */
[----:B------:R0:W-:Y:S02]  /*8080*/  STL [R1+0x520], R13 ;  /* 0x0005200d01007387 */ /* 0x0001e40000100800 */
[----:B------:R-:W-:Y:S01]  /*8090*/  IABS R14, R5 ;  /* 0x00000005000e7213 */ /* 0x000fe20000000000 */
[----:B------:R-:W-:-:S02]  /*80a0*/  IMAD.MOV R4, RZ, RZ, -R4 ;  /* 0x000000ffff047224 */ /* 0x000fc400078e0a04 */
[----:B------:R-:W-:Y:S01]  /*80b0*/  @!P3 IMAD.IADD R10, R10, 0x1, -R83 ;  /* 0x000000010a0ab824 */ /* 0x000fe200078e0a53 */
[C---:B------:R-:W-:Y:S01]  /*80c0*/  ISETP.GT.U32.AND P3, PT, R83.reuse, R0, PT ;  /* 0x000000005300720c */ /* 0x040fe20003f64070 */
[----:B------:R-:W-:Y:S02]  /*80d0*/  IMAD R11, R83, R4, R11 ;  /* 0x00000004530b7224 */ /* 0x000fe400078e020b */
[--C-:B------:R-:W-:Y:S02]  /*80e0*/  @!P5 IMAD.IADD R9, R9, 0x1, -R83.reuse ;  /* 0x000000010909d824 */ /* 0x100fe400078e0a53 */
[--C-:B------:R-:W-:Y:S01]  /*80f0*/  @!P6 IMAD.IADD R7, R7, 0x1, -R83.reuse ;  /* 0x000000010707e824 */ /* 0x100fe200078e0a53 */
[----:B------:R-:W-:Y:S01]  /*8100*/  ISETP.GT.U32.AND P5, PT, R83, R11, PT ;  /* 0x0000000b5300720c */ /* 0x000fe20003fa4070 */
[----:B------:R-:W-:Y:S01]  /*8110*/  @!P1 IMAD.IADD R8, R8, 0x1, -R83 ;  /* 0x0000000108089824 */ /* 0x000fe200078e0a53 */
[----:B------:R-:W-:Y:S01]  /*8120*/  ISETP.GE.AND P6, PT, R2, RZ, PT ;  /* 0x000000ff0200720c */ /* 0x000fe20003fc6270 */
[----:B------:R-:W-:Y:S01]  /*8130*/  VIADD R2, R3, 0x17d ;  /* 0x0000017d03027836 */ /* 0x000fe20000000000 */
[----:B------:R-:W-:Y:S01]  /*8140*/  ISETP.GE.AND P1, PT, R16, RZ, PT ;  /* 0x000000ff1000720c */ /* 0x000fe20003f26270 */
[----:B------:R-:W-:-:S03]  /*8150*/  IMAD.HI.U32 R4, R74, R14, RZ ;  /* 0x0000000e4a047227 */ /* 0x000fc600078e00ff */
[----:B------:R-:W-:Y:S01]  /*8160*/  IABS R16, R2 ;  /* 0x0000000200107213 */ /* 0x000fe20000000000 */
[----:B------:R-:W-:Y:S01]  /*8170*/  @!P3 IMAD.IADD R0, R0, 0x1, -R83 ;  /* 0x000000010000b824 */ /* 0x000fe200078e0a53 */
[----:B------:R-:W-:Y:S01]  /*8180*/  ISETP.GE.AND P3, PT, R12, RZ, PT ;  /* 0x000000ff0c00720c */ /* 0x000fe20003f66270 */
[----:B------:R-:W-:Y:S02]  /*8190*/  IMAD.MOV.U32 R17, RZ, RZ, R7 ;  /* 0x000000ffff117224 */ /* 0x000fe400078e0007 */
[----:B------:R-:W-:Y:S02]  /*81a0*/  @!P5 IMAD.IADD R11, R11, 0x1, -R83 ;  /* 0x000000010b0bd824 */ /* 0x000fe400078e0a53 */
[----:B------:R-:W-:Y:S02]  /*81b0*/  VIADD R6, R3, 0x17f ;  /* 0x0000017f03067836 */ /* 0x000fe40000000000 */
[----:B------:R-:W-:Y:S02]  /*81c0*/  IMAD.MOV.U32 R12, RZ, RZ, R16 ;  /* 0x000000ffff0c7224 */ /* 0x000fe400078e0010 */
[----:B------:R-:W-:Y:S01]  /*81d0*/  IMAD.MOV R4, RZ, RZ, -R4 ;  /* 0x000000ffff047224 */ /* 0x000fe200078e0a04 */
[----:B------:R-:W-:Y:S01]  /*81e0*/  IABS R15, R6 ;  /* 0x00000006000f7213 */ /* 0x000fe20000000000 */
[----:B------:R-:W-:-:S02]  /*81f0*/  IMAD.MOV.U32 R18, RZ, RZ, R10 ;  /* 0x000000ffff127224 */ /* 0x000fc400078e000a */
[----:B------:R-:W-:Y:S01]  /*8200*/  @!P4 IMAD.MOV R17, RZ, RZ, -R17 ;  /* 0x000000ffff11c224 */ /* 0x000fe200078e0a11 */
[----:B------:R-:W-:Y:S01]  /*8210*/  ISETP.GT.U32.AND P4, PT, R83, R11, PT ;  /* 0x0000000b5300720c */ /* 0x000fe20003f84070 */
[----:B------:R-:W-:-:S04]  /*8220*/  IMAD.HI.U32 R10, R74, R12, RZ ;  /* 0x0000000c4a0a7227 */ /* 0x000fc800078e00ff */
[C---:B------:R-:W-:Y:S02]  /*8230*/  IMAD R14, R83.reuse, R4, R14 ;  /* 0x00000004530e7224 */ /* 0x040fe400078e020e */
[----:B------:R-:W-:Y:S01]  /*8240*/  @!P0 IMAD.MOV R18, RZ, RZ, -R18 ;  /* 0x000000ffff128224 */ /* 0x000fe200078e0a12 */
[C---:B------:R-:W-:Y:S01]  /*8250*/  ISETP.GT.U32.AND P0, PT, R83.reuse, R0, PT ;  /* 0x000000005300720c */ /* 0x040fe20003f04070 */
[----:B------:R-:W-:Y:S02]  /*8260*/  IMAD.MOV R7, RZ, RZ, -R10 ;  /* 0x000000ffff077224 */ /* 0x000fe400078e0a0a */
[----:B0-----:R-:W-:Y:S01]  /*8270*/  IMAD.HI.U32 R13, R74, R15, RZ ;  /* 0x0000000f4a0d7227 */ /* 0x001fe200078e00ff */
[----:B------:R0:W-:Y:S03]  /*8280*/  STL [R1+0x528], R18 ;  /* 0x0005281201007387 */ /* 0x0001e60000100800 */
[----:B------:R-:W-:Y:S01]  /*8290*/  @!P6 IMAD.MOV R8, RZ, RZ, -R8 ;  /* 0x000000ffff08e224 */ /* 0x000fe200078e0a08 */
[C---:B------:R-:W-:Y:S01]  /*82a0*/  ISETP.GT.U32.AND P6, PT, R83.reuse, R14, PT ;  /* 0x0000000e5300720c */ /* 0x040fe20003fc4070 */
[----:B------:R-:W-:Y:S01]  /*82b0*/  IMAD R12, R83, R7, R12 ;  /* 0x00000007530c7224 */ /* 0x000fe200078e020c */
[----:B------:R-:W-:Y:S01]  /*82c0*/  STL [R1+0x52c], R17 ;  /* 0x00052c1101007387 */ /* 0x000fe20000100800 */
[----:B------:R-:W-:-:S02]  /*82d0*/  IMAD.MOV R13, RZ, RZ, -R13 ;  /* 0x000000ffff0d7224 */ /* 0x000fc400078e0a0d */
[----:B------:R-:W-:Y:S01]  /*82e0*/  @!P4 IMAD.IADD R11, R11, 0x1, -R83 ;  /* 0x000000010b0bc824 */ /* 0x000fe200078e0a53 */
[C---:B------:R-:W-:Y:S01]  /*82f0*/  ISETP.GT.U32.AND P4, PT, R83.reuse, R12, PT ;  /* 0x0000000c5300720c */ /* 0x040fe20003f84070 */
[C---:B------:R-:W-:Y:S02]  /*8300*/  IMAD R15, R83.reuse, R13, R15 ;  /* 0x0000000d530f7224 */ /* 0x040fe400078e020f */
[----:B------:R-:W-:Y:S01]  /*8310*/  @!P2 IMAD.MOV R9, RZ, RZ, -R9 ;  /* 0x000000ffff09a224 */ /* 0x000fe200078e0a09 */
[----:B------:R-:W-:Y:S01]  /*8320*/  ISETP.GE.AND P2, PT, R6, RZ, PT ;  /* 0x000000ff0600720c */ /* 0x000fe20003f46270 */
[--C-:B------:R-:W-:Y:S01]  /*8330*/  @!P0 IMAD.IADD R0, R0, 0x1, -R83.reuse ;  /* 0x0000000100008824 */ /* 0x100fe200078e0a53 */
[----:B------:R-:W-:Y:S01]  /*8340*/  ISETP.GT.U32.AND P5, PT, R83, R15, PT ;  /* 0x0000000f5300720c */ /* 0x000fe20003fa4070 */
[----:B------:R-:W-:Y:S01]  /*8350*/  @!P6 IMAD.IADD R14, R14, 0x1, -R83 ;  /* 0x000000010e0ee824 */ /* 0x000fe200078e0a53 */
[----:B------:R-:W-:Y:S01]  /*8360*/  STL [R1+0x530], R9 ;  /* 0x0005300901007387 */ /* 0x000fe20000100800 */
[----:B------:R-:W-:Y:S01]  /*8370*/  ISETP.GE.AND P0, PT, R5, RZ, PT ;  /* 0x000000ff0500720c */ /* 0x000fe20003f06270 */
[----:B------:R-:W-:-:S02]  /*8380*/  VIADD R5, R3, 0x17b ;  /* 0x0000017b03057836 */ /* 0x000fc40000000000 */
[----:B------:R1:W-:Y:S01]  /*8390*/  STL [R1+0x534], R8 ;  /* 0x0005340801007387 */ /* 0x0003e20000100800 */
[--C-:B------:R-:W-:Y:S02]  /*83a0*/  @!P4 IMAD.IADD R12, R12, 0x1, -R83.reuse ;  /* 0x000000010c0cc824 */ /* 0x100fe400078e0a53 */
[C---:B------:R-:W-:Y:S01]  /*83b0*/  VIADD R4, R3.reuse, 0x17c ;  /* 0x0000017c03047836 */ /* 0x040fe20000000000 */
[----:B------:R-:W-:Y:S01]  /*83c0*/  IABS R7, R5 ;  /* 0x0000000500077213 */ /* 0x000fe20000000000 */
[----:B------:R-:W-:Y:S01]  /*83d0*/  VIADD R6, R3, 0x17a ;  /* 0x0000017a03067836 */ /* 0x000fe20000000000 */
[----:B------:R-:W-:Y:S01]  /*83e0*/  ISETP.GT.U32.AND P4, PT, R83, R12, PT ;  /* 0x0000000c5300720c */ /* 0x000fe20003f84070 */
[----:B------:R-:W-:Y:S01]  /*83f0*/  @!P5 IMAD.IADD R15, R15, 0x1, -R83 ;  /* 0x000000010f0fd824 */ /* 0x000fe200078e0a53 */
[----:B------:R-:W-:Y:S01]  /*8400*/  IABS R10, R4 ;  /* 0x00000004000a7213 */ /* 0x000fe20000000000 */
[----:B0-----:R-:W-:Y:S01]  /*8410*/  IMAD.MOV.U32 R18, RZ, RZ, R11 ;  /* 0x000000ffff127224 */ /* 0x001fe200078e000b */
[----:B------:R-:W-:Y:S01]  /*8420*/  ISETP.GE.AND P5, PT, R2, RZ, PT ;  /* 0x000000ff0200720c */ /* 0x000fe20003fa6270 */
[----:B-1----:R-:W-:Y:S01]  /*8430*/  IMAD.MOV.U32 R8, RZ, RZ, R0 ;  /* 0x000000ffff087224 */ /* 0x002fe200078e0000 */
[----:B------:R-:W-:Y:S01]  /*8440*/  ISETP.GT.U32.AND P6, PT, R83, R15, PT ;  /* 0x0000000f5300720c */ /* 0x000fe20003fc4070 */
[----:B------:R-:W-:Y:S01]  /*8450*/  IMAD.HI.U32 R2, R74, R10, RZ ;  /* 0x0000000a4a027227 */ /* 0x000fe200078e00ff */
[----:B------:R-:W-:-:S03]  /*8460*/  IABS R13, R6 ;  /* 0x00000006000d7213 */ /* 0x000fc60000000000 */
[----:B------:R-:W-:Y:S01]  /*8470*/  @!P1 IMAD.MOV R8, RZ, RZ, -R8 ;  /* 0x000000ffff089224 */ /* 0x000fe200078e0a08 */
[C---:B------:R-:W-:Y:S01]  /*8480*/  ISETP.GT.U32.AND P1, PT, R83.reuse, R14, PT ;  /* 0x0000000e5300720c */ /* 0x040fe20003f24070 */
[----:B------:R-:W-:Y:S02]  /*8490*/  IMAD.MOV R2, RZ, RZ, -R2 ;  /* 0x000000ffff027224 */ /* 0x000fe400078e0a02 */
[--C-:B------:R-:W-:Y:S01]  /*84a0*/  @!P4 IMAD.IADD R12, R12, 0x1, -R83.reuse ;  /* 0x000000010c0cc824 */ /* 0x100fe200078e0a53 */
[----:B------:R0:W-:Y:S01]  /*84b0*/  STL [R1+0x594], R8 ;  /* 0x0005940801007387 */ /* 0x0001e20000100800 */
[----:B------:R-:W-:Y:S02]  /*84c0*/  IMAD R10, R83, R2, R10 ;  /* 0x00000002530a7224 */ /* 0x000fe400078e020a */
[----:B------:R-:W-:Y:S02]  /*84d0*/  @!P6 IMAD.IADD R15, R15, 0x1, -R83 ;  /* 0x000000010f0fe824 */ /* 0x000fe400078e0a53 */
[----:B------:R-:W-:Y:S01]  /*84e0*/  VIADD R0, R3, 0x179 ;  /* 0x0000017903007836 */ /* 0x000fe20000000000 */
[----:B------:R-:W-:Y:S01]  /*84f0*/  ISETP.GT.U32.AND P6, PT, R83, R10, PT ;  /* 0x0000000a5300720c */ /* 0x000fe20003fc4070 */
[----:B------:R-:W-:-:S03]  /*8500*/  IMAD.HI.U32 R16, R74, R13, RZ ;  /* 0x0000000d4a107227 */ /* 0x000fc600078e00ff */
[----:B------:R-:W-:Y:S01]  /*8510*/  IABS R2, R0 ;  /* 0x0000000000027213 */ /* 0x000fe20000000000 */
[----:B0-----:R-:W-:-:S04]  /*8520*/  IMAD.HI.U32 R8, R74, R7, RZ ;  /* 0x000000074a087227 */ /* 0x001fc800078e00ff */
[----:B------:R-:W-:Y:S02]  /*8530*/  IMAD.MOV R8, RZ, RZ, -R8 ;  /* 0x000000ffff087224 */ /* 0x000fe400078e0a08 */
[----:B------:R-:W-:Y:S01]  /*8540*/  @!P1 IMAD.IADD R14, R14, 0x1, -R83 ;  /* 0x000000010e0e9824 */ /* 0x000fe200078e0a53 */
[----:B------:R-:W-:Y:S01]  /*8550*/  ISETP.GE.AND P1, PT, R4, RZ, PT ;  /* 0x000000ff0400720c */ /* 0x000fe20003f26270 */
[----:B------:R-:W-:Y:S02]  /*8560*/  IMAD R4, R83, R8, R7 ;  /* 0x0000000853047224 */ /* 0x000fe400078e0207 */
[----:B------:R-:W-:Y:S02]  /*8570*/  VIADD R8, R3, 0x178 ;  /* 0x0000017803087836 */ /* 0x000fe40000000000 */
[----:B------:R-:W-:Y:S01]  /*8580*/  @!P3 IMAD.MOV R18, RZ, RZ, -R18 ;  /* 0x000000ffff12b224 */ /* 0x000fe200078e0a12 */
[----:B------:R-:W-:Y:S01]  /*8590*/  ISETP.GT.U32.AND P4, PT, R83, R4, PT ;  /* 0x000000045300720c */ /* 0x000fe20003f84070 */
[----:B------:R-:W-:Y:S01]  /*85a0*/  @!P6 IMAD.IADD R10, R10, 0x1, -R83 ;  /* 0x000000010a0ae824 */ /* 0x000fe200078e0a53 */
[----:B------:R-:W-:Y:S01]  /*85b0*/  IABS R9, R8 ;  /* 0x0000000800097213 */ /* 0x000fe20000000000 */
[----:B------:R-:W-:Y:S01]  /*85c0*/  IMAD.HI.U32 R7, R74, R2, RZ ;  /* 0x000000024a077227 */ /* 0x000fe200078e00ff */
[----:B------:R-:W-:Y:S01]  /*85d0*/  STL [R1+0x590], R18 ;  /* 0x0005901201007387 */ /* 0x000fe20000100800 */
[----:B------:R-:W-:-:S02]  /*85e0*/  ISETP.GE.AND P6, PT, R5, RZ, PT ;  /* 0x000000ff0500720c */ /* 0x000fc40003fc6270 */
[----:B------:R-:W-:-:S04]  /*85f0*/  IMAD.HI.U32 R11, R74, R9, RZ ;  /* 0x000000094a0b7227 */ /* 0x000fc800078e00ff */
[----:B------:R-:W-:Y:S02]  /*8600*/  IMAD.MOV R16, RZ, RZ, -R16 ;  /* 0x000000ffff107224 */ /* 0x000fe400078e0a10 */
[----:B------:R-:W-:Y:S01]  /*8610*/  @!P4 IMAD.IADD R4, R4, 0x1, -R83 ;  /* 0x000000010404c824 */ /* 0x000fe200078e0a53 */
[C---:B------:R-:W-:Y:S01]  /*8620*/  ISETP.GT.U32.AND P4, PT, R83.reuse, R10, PT ;  /* 0x0000000a5300720c */ /* 0x040fe20003f84070 */
[----:B------:R-:W-:Y:S02]  /*8630*/  IMAD.MOV R11, RZ, RZ, -R11 ;  /* 0x000000ffff0b7224 */ /* 0x000fe400078e0a0b */
[----:B------:R-:W-:Y:S01]  /*8640*/  IMAD.MOV R7, RZ, RZ, -R7 ;  /* 0x000000ffff077224 */ /* 0x000fe200078e0a07 */
[C---:B------:R-:W-:Y:S01]  /*8650*/  ISETP.GT.U32.AND P3, PT, R83.reuse, R4, PT ;  /* 0x000000045300720c */ /* 0x040fe20003f64070 */
[----:B------:R-:W-:Y:S02]  /*8660*/  IMAD R13, R83, R16, R13 ;  /* 0x00000010530d7224 */ /* 0x000fe400078e020d */
[----:B------:R-:W-:-:S02]  /*8670*/  IMAD.MOV.U32 R17, RZ, RZ, R15 ;  /* 0x000000ffff117224 */ /* 0x000fc400078e000f */
[C---:B------:R-:W-:Y:S02]  /*8680*/  IMAD R9, R83.reuse, R11, R9 ;  /* 0x0000000b53097224 */ /* 0x040fe400078e0209 */
[C---:B------:R-:W-:Y:S02]  /*8690*/  IMAD R2, R83.reuse, R7, R2 ;  /* 0x0000000753027224 */ /* 0x040fe400078e0202 */
[----:B------:R-:W-:Y:S01]  /*86a0*/  @!P2 IMAD.MOV R17, RZ, RZ, -R17 ;  /* 0x000000ffff11a224 */ /* 0x000fe200078e0a11 */
[C---:B------:R-:W-:Y:S01]  /*86b0*/  ISETP.GT.U32.AND P2, PT, R83.reuse, R13, PT ;  /* 0x0000000d5300720c */ /* 0x040fe20003f44070 */
[----:B------:R-:W-:Y:S01]  /*86c0*/  @!P0 IMAD.MOV R14, RZ, RZ, -R14 ;  /* 0x000000ffff0e8224 */ /* 0x000fe200078e0a0e */
[----:B------:R-:W-:Y:S01]  /*86d0*/  ISETP.GE.AND P0, PT, R6, RZ, PT ;  /* 0x000000ff0600720c */ /* 0x000fe20003f06270 */
[--C-:B------:R-:W-:Y:S01]  /*86e0*/  @!P3 IMAD.IADD R4, R4, 0x1, -R83.reuse ;  /* 0x000000010404b824 */ /* 0x100fe200078e0a53 */
[C---:B------:R-:W-:Y:S01]  /*86f0*/  ISETP.GT.U32.AND P3, PT, R83.reuse, R9, PT ;  /* 0x000000095300720c */ /* 0x040fe20003f64070 */
[----:B------:R-:W-:Y:S01]  /*8700*/  @!P5 IMAD.MOV R12, RZ, RZ, -R12 ;  /* 0x000000ffff0cd224 */ /* 0x000fe200078e0a0c */
[----:B------:R-:W-:Y:S01]  /*8710*/  ISETP.GT.U32.AND P5, PT, R83, R2, PT ;  /* 0x000000025300720c */ /* 0x000fe20003fa4070 */
[--C-:B------:R-:W-:Y:S01]  /*8720*/  @!P4 IMAD.IADD R10, R10, 0x1, -R83.reuse ;  /* 0x000000010a0ac824 */ /* 0x100fe200078e0a53 */
[----:B------:R-:W-:Y:S01]  /*8730*/  STL [R1+0x58c], R17 ;  /* 0x00058c1101007387 */ /* 0x000fe20000100800 */
[C---:B------:R-:W-:Y:S01]  /*8740*/  VIADD R5, R3.reuse, 0x177 ;  /* 0x0000017703057836 */ /* 0x040fe20000000000 */
[----:B------:R-:W-:Y:S01]  /*8750*/  ISETP.GE.AND P4, PT, R0, RZ, PT ;  /* 0x000000ff0000720c */ /* 0x000fe20003f86270 */
[----:B------:R-:W-:Y:S01]  /*8760*/  VIADD R0, R3, 0x176 ;  /* 0x0000017603007836 */ /* 0x000fe20000000000 */
[----:B------:R-:W-:Y:S01]  /*8770*/  STL [R1+0x588], R14 ;  /* 0x0005880e01007387 */ /* 0x000fe20000100800 */
[----:B------:R-:W-:Y:S01]  /*8780*/  @!P2 IMAD.IADD R13, R13, 0x1, -R83 ;  /* 0x000000010d0da824 */ /* 0x000fe200078e0a53 */
[----:B------:R-:W-:-:S02]  /*8790*/  IABS R7, R5 ;  /* 0x0000000500077213 */ /* 0x000fc40000000000 */
[----:B------:R0:W-:Y:S01]  /*87a0*/  STL [R1+0x584], R12 ;  /* 0x0005840c01007387 */ /* 0x0001e20000100800 */
[--C-:B------:R-:W-:Y:S01]  /*87b0*/  @!P3 IMAD.IADD R9, R9, 0x1, -R83.reuse ;  /* 0x000000010909b824 */ /* 0x100fe200078e0a53 */
[----:B------:R-:W-:Y:S01]  /*87c0*/  IABS R11, R0 ;  /* 0x00000000000b7213 */ /* 0x000fe20000000000 */
[----:B------:R-:W-:Y:S01]  /*87d0*/  @!P5 IMAD.IADD R2, R2, 0x1, -R83 ;  /* 0x000000010202d824 */ /* 0x000fe200078e0a53 */
[C---:B------:R-:W-:Y:S01]  /*87e0*/  ISETP.GT.U32.AND P5, PT, R83.reuse, R13, PT ;  /* 0x0000000d5300720c */ /* 0x040fe20003fa4070 */
[----:B------:R-:W-:Y:S01]  /*87f0*/  IMAD.HI.U32 R6, R74, R7, RZ ;  /* 0x000000074a067227 */ /* 0x000fe200078e00ff */
[----:B------:R-:W-:Y:S02]  /*8800*/  ISETP.GT.U32.AND P3, PT, R83, R9, PT ;  /* 0x000000095300720c */ /* 0x000fe40003f64070 */
[----:B------:R-:W-:Y:S01]  /*8810*/  ISETP.GE.AND P2, PT, R8, RZ, PT ;  /* 0x000000ff0800720c */ /* 0x000fe20003f46270 */
[----:B------:R-:W-:Y:S02]  /*8820*/  IMAD.MOV R6, RZ, RZ, -R6 ;  /* 0x000000ffff067224 */ /* 0x000fe400078e0a06 */
[----:B0-----:R-:W-:-:S02]  /*8830*/  IMAD.MOV.U32 R12, RZ, RZ, R10 ;  /* 0x000000ffff0c7224 */ /* 0x001fc400078e000a */
[C---:B------:R-:W-:Y:S02]  /*8840*/  IMAD R7, R83.reuse, R6, R7 ;  /* 0x0000000653077224 */ /* 0x040fe400078e0207 */
[----:B------:R-:W-:Y:S01]  /*8850*/  @!P1 IMAD.MOV R12, RZ, RZ, -R12 ;  /* 0x000000ffff0c9224 */ /* 0x000fe200078e0a0c */
[----:B------:R-:W-:Y:S01]  /*8860*/  ISETP.GT.U32.AND P1, PT, R83, R2, PT ;  /* 0x000000025300720c */ /* 0x000fe20003f24070 */
[--C-:B------:R-:W-:Y:S01]  /*8870*/  @!P5 IMAD.IADD R13, R13, 0x1, -R83.reuse ;  /* 0x000000010d0dd824 */ /* 0x100fe200078e0a53 */
[----:B------:R-:W-:Y:S01]  /*8880*/  ISETP.GT.U32.AND P5, PT, R83, R7, PT ;  /* 0x000000075300720c */ /* 0x000fe20003fa4070 */
[----:B------:R-:W-:Y:S01]  /*8890*/  @!P3 IMAD.IADD R9, R9, 0x1, -R83 ;  /* 0x000000010909b824 */ /* 0x000fe200078e0a53 */
[----:B------:R0:W-:Y:S01]  /*88a0*/  STL [R1+0x580], R12 ;  /* 0x0005800c01007387 */ /* 0x0001e20000100800 */
[----:B------:R-:W-:Y:S02]  /*88b0*/  VIADD R8, R3, 0x175 ;  /* 0x0000017503087836 */ /* 0x000fe40000000000 */
[----:B------:R-:W-:-:S02]  /*88c0*/  IMAD.MOV.U32 R14, RZ, RZ, R13 ;  /* 0x000000ffff0e7224 */ /* 0x000fc400078e000d */
[----:B------:R-:W-:Y:S01]  /*88d0*/  @!P2 IMAD.MOV R9, RZ, RZ, -R9 ;  /* 0x000000ffff09a224 */ /* 0x000fe200078e0a09 */
[----:B------:R-:W-:Y:S01]  /*88e0*/  IABS R10, R8 ;  /* 0x00000008000a7213 */ /* 0x000fe20000000000 */
[----:B------:R-:W-:Y:S02]  /*88f0*/  @!P0 IMAD.MOV R14, RZ, RZ, -R14 ;  /* 0x000000ffff0e8224 */ /* 0x000fe400078e0a0e */
[----:B------:R-:W-:Y:S01]  /*8900*/  @!P1 IMAD.IADD R2, R2, 0x1, -R83 ;  /* 0x0000000102029824 */ /* 0x000fe200078e0a53 */
[----:B------:R-:W-:Y:S01]  /*8910*/  ISETP.GE.AND P1, PT, R0, RZ, PT ;  /* 0x000000ff0000720c */ /* 0x000fe20003f26270 */
[----:B0-----:R-:W-:Y:S02]  /*8920*/  IMAD.MOV.U32 R12, RZ, RZ, R4 ;  /* 0x000000ffff0c7224 */ /* 0x001fe400078e0004 */
[----:B------:R-:W-:-:S04]  /*8930*/  IMAD.HI.U32 R4, R74, R11, RZ ;  /* 0x0000000b4a047227 */ /* 0x000fc800078e00ff */
[----:B------:R-:W-:Y:S02]  /*8940*/  IMAD.MOV R4, RZ, RZ, -R4 ;  /* 0x000000ffff047224 */ /* 0x000fe400078e0a04 */
[----:B------:R-:W-:Y:S01]  /*8950*/  @!P6 IMAD.MOV R12, RZ, RZ, -R12 ;  /* 0x000000ffff0ce224 */ /* 0x000fe200078e0a0c */
[----:B------:R-:W-:Y:S01]  /*8960*/  ISETP.GE.AND P6, PT, R5, RZ, PT ;  /* 0x000000ff0500720c */ /* 0x000fe20003fc6270 */
[----:B------:R-:W-:Y:S02]  /*8970*/  IMAD R11, R83, R4, R11 ;  /* 0x00000004530b7224 */ /* 0x000fe400078e020b */
[----:B------:R-:W-:Y:S01]  /*8980*/  VIADD R4, R3, 0x174 ;  /* 0x0000017403047836 */ /* 0x000fe20000000000 */
[----:B------:R0:W-:Y:S01]  /*8990*/  STL [R1+0x57c], R12 ;  /* 0x00057c0c01007387 */ /* 0x0001e20000100800 */
[----:B------:R-:W-:Y:S01]  /*89a0*/  @!P5 IMAD.IADD R7, R7, 0x1, -R83 ;  /* 0x000000010707d824 */ /* 0x000fe200078e0a53 */
[----:B------:R-:W-:Y:S01]  /*89b0*/  ISETP.GT.U32.AND P3, PT, R83, R11, PT ;  /* 0x0000000b5300720c */ /* 0x000fe20003f64070 */
[----:B------:R-:W-:Y:S01]  /*89c0*/  VIADD R5, R3, 0x173 ;  /* 0x0000017303057836 */ /* 0x000fe20000000000 */
[----:B------:R-:W-:Y:S01]  /*89d0*/  IABS R0, R4 ;  /* 0x0000000400007213 */ /* 0x000fe20000000000 */
[----:B------:R-:W-:Y:S01]  /*89e0*/  IMAD.MOV.U32 R13, RZ, RZ, R2 ;  /* 0x000000ffff0d7224 */ /* 0x000fe200078e0002 */
[----:B------:R-:W-:Y:S01]  /*89f0*/  ISETP.GT.U32.AND P0, PT, R83, R7, PT ;  /* 0x000000075300720c */ /* 0x000fe20003f04070 */
[----:B------:R-:W-:Y:S01]  /*8a00*/  STL [R1+0x578], R14 ;  /* 0x0005780e01007387 */ /* 0x000fe20000100800 */
[----:B------:R-:W-:Y:S01]  /*8a10*/  ISETP.GE.AND P5, PT, R8, RZ, PT ;  /* 0x000000ff0800720c */ /* 0x000fe20003fa6270 */
[----:B------:R-:W-:Y:S01]  /*8a20*/  IMAD.HI.U32 R8, R74, R0, RZ ;  /* 0x000000004a087227 */ /* 0x000fe200078e00ff */
[----:B------:R-:W-:-:S02]  /*8a30*/  IABS R6, R5 ;  /* 0x0000000500067213 */ /* 0x000fc40000000000 */
[----:B------:R-:W-:Y:S01]  /*8a40*/  ISETP.GE.AND P2, PT, R4, RZ, PT ;  /* 0x000000ff0400720c */ /* 0x000fe20003f46270 */
[----:B0-----:R-:W-:-:S04]  /*8a50*/  IMAD.HI.U32 R12, R74, R10, RZ ;  /* 0x0000000a4a0c7227 */ /* 0x001fc800078e00ff */
[----:B------:R-:W-:Y:S02]  /*8a60*/  @!P3 IMAD.IADD R11, R11, 0x1, -R83 ;  /* 0x000000010b0bb824 */ /* 0x000fe400078e0a53 */
[----:B------:R-:W-:Y:S02]  /*8a70*/  IMAD.MOV R12, RZ, RZ, -R12 ;  /* 0x000000ffff0c7224 */ /* 0x000fe400078e0a0c */
[----:B------:R-:W-:Y:S01]  /*8a80*/  IMAD.MOV R4, RZ, RZ, -R8 ;  /* 0x000000ffff047224 */ /* 0x000fe200078e0a08 */
[C---:B------:R-:W-:Y:S01]  /*8a90*/  ISETP.GT.U32.AND P3, PT, R83.reuse, R11, PT ;  /* 0x0000000b5300720c */ /* 0x040fe20003f64070 */
[----:B------:R-:W-:Y:S02]  /*8aa0*/  IMAD R10, R83, R12, R10 ;  /* 0x0000000c530a7224 */ /* 0x000fe400078e020a */
[----:B------:R-:W-:-:S04]  /*8ab0*/  IMAD.HI.U32 R2, R74, R6, RZ ;  /* 0x000000064a027227 */ /* 0x000fc800078e00ff */
[----:B------:R-:W-:Y:S01]  /*8ac0*/  @!P4 IMAD.MOV R13, RZ, RZ, -R13 ;  /* 0x000000ffff0dc224 */ /* 0x000fe200078e0a0d */
[C---:B------:R-:W-:Y:S01]  /*8ad0*/  ISETP.GT.U32.AND P4, PT, R83.reuse, R10, PT ;  /* 0x0000000a5300720c */ /* 0x040fe20003f84070 */
[----:B------:R-:W-:Y:S02]  /*8ae0*/  IMAD R0, R83, R4, R0 ;  /* 0x0000000453007224 */ /* 0x000fe400078e0200 */
[----:B------:R-:W-:Y:S01]  /*8af0*/  IMAD.MOV R2, RZ, RZ, -R2 ;  /* 0x000000ffff027224 */ /* 0x000fe200078e0a02 */
[----:B------:R0:W-:Y:S01]  /*8b00*/  STL [R1+0x574], R13 ;  /* 0x0005740d01007387 */ /* 0x0001e20000100800 */
[--C-:B------:R-:W-:Y:S01]  /*8b10*/  @!P0 IMAD.IADD R7, R7, 0x1, -R83.reuse ;  /* 0x0000000107078824 */ /* 0x100fe200078e0a53 */
[----:B------:R-:W-:Y:S01]  /*8b20*/  ISETP.GE.AND P0, PT, R5, RZ, PT ;  /* 0x000000ff0500720c */ /* 0x000fe20003f06270 */
[----:B------:R-:W-:Y:S01]  /*8b30*/  @!P3 IMAD.IADD R11, R11, 0x1, -R83 ;  /* 0x000000010b0bb824 */ /* 0x000fe200078e0a53 */
[C---:B------:R-:W-:Y:S01]  /*8b40*/  ISETP.GT.U32.AND P3, PT, R83.reuse, R0, PT ;  /* 0x000000005300720c */ /* 0x040fe20003f64070 */
[----:B------:R-:W-:Y:S01]  /*8b50*/  IMAD R6, R83, R2, R6 ;  /* 0x0000000253067224 */ /* 0x000fe200078e0206 */
[----:B------:R1:W-:Y:S01]  /*8b60*/  STL [R1+0x570], R9 ;  /* 0x0005700901007387 */ /* 0x0003e20000100800 */
[----:B------:R-:W-:-:S02]  /*8b70*/  VIADD R8, R3, 0x172 ;  /* 0x0000017203087836 */ /* 0x000fc40000000000 */
[----:B------:R-:W-:Y:S02]  /*8b80*/  @!P4 IMAD.IADD R10, R10, 0x1, -R83 ;  /* 0x000000010a0ac824 */ /* 0x000fe400078e0a53 */
[----:B0-----:R-:W-:Y:S01]  /*8b90*/  IMAD.MOV.U32 R13, RZ, RZ, R7 ;  /* 0x000000ffff0d7224 */ /* 0x001fe200078e0007 */
[----:B------:R-:W-:Y:S01]  /*8ba0*/  IABS R5, R8 ;  /* 0x0000000800057213 */ /* 0x000fe20000000000 */
[----:B------:R-:W-:Y:S01]  /*8bb0*/  VIADD R4, R3, 0x171 ;  /* 0x0000017103047836 */ /* 0x000fe20000000000 */
[C---:B------:R-:W-:Y:S01]  /*8bc0*/  ISETP.GT.U32.AND P4, PT, R83.reuse, R10, PT ;  /* 0x0000000a5300720c */ /* 0x040fe20003f84070 */
[----:B------:R-:W-:Y:S01]  /*8bd0*/  @!P6 IMAD.MOV R13, RZ, RZ, -R13 ;  /* 0x000000ffff0de224 */ /* 0x000fe200078e0a0d */
[C---:B------:R-:W-:Y:S01]  /*8be0*/  ISETP.GT.U32.AND P6, PT, R83.reuse, R6, PT ;  /* 0x000000065300720c */ /* 0x040fe20003fc4070 */
[----:B------:R-:W-:Y:S01]  /*8bf0*/  @!P3 IMAD.IADD R0, R0, 0x1, -R83 ;  /* 0x000000010000b824 */ /* 0x000fe200078e0a53 */
[----:B-1----:R-:W-:Y:S01]  /*8c00*/  IABS R9, R4 ;  /* 0x0000000400097213 */ /* 0x002fe20000000000 */
[----:B------:R-:W-:Y:S01]  /*8c10*/  IMAD.MOV.U32 R12, RZ, RZ, R11 ;  /* 0x000000ffff0c7224 */ /* 0x000fe200078e000b */
[----:B------:R-:W-:Y:S01]  /*8c20*/  STL [R1+0x56c], R13 ;  /* 0x00056c0d01007387 */ /* 0x000fe20000100800 */
[----:B------:R-:W-:Y:S01]  /*8c30*/  IMAD.HI.U32 R11, R74, R5, RZ ;  /* 0x000000054a0b7227 */ /* 0x000fe200078e00ff */
[----:B------:R-:W-:-:S03]  /*8c40*/  ISETP.GT.U32.AND P3, PT, R83, R0, PT ;  /* 0x000000005300720c */ /* 0x000fc60003f64070 */
[----:B------:R-:W-:Y:S01]  /*8c50*/  @!P1 IMAD.MOV R12, RZ, RZ, -R12 ;  /* 0x000000ffff0c9224 */ /* 0x000fe200078e0a0c */
[----:B------:R-:W-:Y:S01]  /*8c60*/  ISETP.GE.AND P1, PT, R8, RZ, PT ;  /* 0x000000ff0800720c */ /* 0x000fe20003f26270 */
[----:B------:R-:W-:Y:S02]  /*8c70*/  VIADD R2, R3, 0x170 ;  /* 0x0000017003027836 */ /* 0x000fe40000000000 */
[----:B------:R-:W-:Y:S01]  /*8c80*/  @!P6 IMAD.IADD R6, R6, 0x1, -R83 ;  /* 0x000000010606e824 */ /* 0x000fe200078e0a53 */
[----:B------:R0:W-:Y:S01]  /*8c90*/  STL [R1+0x568], R12 ;  /* 0x0005680c01007387 */ /* 0x0001e20000100800 */
[----:B------:R-:W-:Y:S01]  /*8ca0*/  IMAD.MOV.U32 R8, RZ, RZ, R9 ;  /* 0x000000ffff087224 */ /* 0x000fe200078e0009 */
[----:B------:R-:W-:Y:S01]  /*8cb0*/  IABS R7, R2 ;  /* 0x0000000200077213 */ /* 0x000fe20000000000 */
[----:B------:R-:W-:Y:S01]  /*8cc0*/  IMAD.MOV R11, RZ, RZ, -R11 ;  /* 0x000000ffff0b7224 */ /* 0x000fe200078e0a0b */
[----:B------:R-:W-:Y:S01]  /*8cd0*/  ISETP.GT.U32.AND P6, PT, R83, R6, PT ;  /* 0x000000065300720c */ /* 0x000fe20003fc4070 */
[----:B------:R-:W-:Y:S01]  /*8ce0*/  @!P4 IMAD.IADD R10, R10, 0x1, -R83 ;  /* 0x000000010a0ac824 */ /* 0x000fe200078e0a53 */
[----:B------:R-:W-:Y:S01]  /*8cf0*/  ISETP.GE.AND P4, PT, R4, RZ, PT ;  /* 0x000000ff0400720c */ /* 0x000fe20003f86270 */
[----:B------:R-:W-:-:S04]  /*8d00*/  IMAD.HI.U32 R4, R74, R8, RZ ;  /* 0x000000084a047227 */ /* 0x000fc800078e00ff */
[C---:B------:R-:W-:Y:S02]  /*8d10*/  IMAD R5, R83.reuse, R11, R5 ;  /* 0x0000000b53057224 */ /* 0x040fe400078e0205 */
[----:B------:R-:W-:Y:S02]  /*8d20*/  IMAD.MOV R4, RZ, RZ, -R4 ;  /* 0x000000ffff047224 */ /* 0x000fe400078e0a04 */
[----:B------:R-:W-:Y:S01]  /*8d30*/  @!P3 IMAD.IADD R0, R0, 0x1, -R83 ;  /* 0x000000010000b824 */ /* 0x000fe200078e0a53 */
[----:B------:R-:W-:Y:S01]  /*8d40*/  ISETP.GT.U32.AND P3, PT, R83, R5, PT ;  /* 0x000000055300720c */ /* 0x000fe20003f64070 */
[----:B------:R-:W-:-:S04]  /*8d50*/  IMAD.HI.U32 R9, R74, R7, RZ ;  /* 0x000000074a097227 */ /* 0x000fc800078e00ff */
[----:B0-----:R-:W-:Y:S02]  /*8d60*/  IMAD.MOV.U32 R12, RZ, RZ, R10 ;  /* 0x000000ffff0c7224 */ /* 0x001fe400078e000a */
[C---:B------:R-:W-:Y:S02]  /*8d70*/  IMAD R8, R83.reuse, R4, R8 ;  /* 0x0000000453087224 */ /* 0x040fe400078e0208 */
[----:B------:R-:W-:Y:S02]  /*8d80*/  IMAD.MOV.U32 R10, RZ, RZ, R0 ;  /* 0x000000ffff0a7224 */ /* 0x000fe400078e0000 */
[----:B------:R-:W-:Y:S02]  /*8d90*/  IMAD.MOV R9, RZ, RZ, -R9 ;  /* 0x000000ffff097224 */ /* 0x000fe400078e0a09 */
[----:B------:R-:W-:Y:S02]  /*8da0*/  @!P6 IMAD.IADD R6, R6, 0x1, -R83 ;  /* 0x000000010606e824 */ /* 0x000fe400078e0a53 */
[----:B------:R-:W-:Y:S01]  /*8db0*/  @!P2 IMAD.MOV R10, RZ, RZ, -R10 ;  /* 0x000000ffff0aa224 */ /* 0x000fe200078e0a0a */
[C---:B------:R-:W-:Y:S01]  /*8dc0*/  ISETP.GT.U32.AND P2, PT, R83.reuse, R8, PT ;  /* 0x000000085300720c */ /* 0x040fe20003f44070 */
[----:B------:R-:W-:-:S02]  /*8dd0*/  IMAD R7, R83, R9, R7 ;  /* 0x0000000953077224 */ /* 0x000fc400078e0207 */
[----:B------:R-:W-:Y:S02]  /*8de0*/  IMAD.MOV.U32 R15, RZ, RZ, R6 ;  /* 0x000000ffff0f7224 */ /* 0x000fe400078e0006 */
[----:B------:R-:W-:Y:S02]  /*8df0*/  @!P3 IMAD.IADD R5, R5, 0x1, -R83 ;  /* 0x000000010505b824 */ /* 0x000fe400078e0a53 */
[----:B------:R-:W-:Y:S01]  /*8e00*/  @!P0 IMAD.MOV R15, RZ, RZ, -R15 ;  /* 0x000000ffff0f8224 */ /* 0x000fe200078e0a0f */
[----:B------:R-:W-:Y:S01]  /*8e10*/  ISETP.GT.U32.AND P0, PT, R83, R7, PT ;  /* 0x000000075300720c */ /* 0x000fe20003f04070 */
[----:B------:R-:W-:Y:S01]  /*8e20*/  VIADD R13, R3, 0x16f ;  /* 0x0000016f030d7836 */ /* 0x000fe20000000000 */
[----:B------:R-:W-:Y:S01]  /*8e30*/  ISETP.GT.U32.AND P3, PT, R83, R5, PT ;  /* 0x000000055300720c */ /* 0x000fe20003f64070 */
[----:B------:R-:W-:Y:S01]  /*8e40*/  @!P5 IMAD.MOV R12, RZ, RZ, -R12 ;  /* 0x000000ffff0cd224 */ /* 0x000fe200078e0a0c */
[----:B------:R-:W-:Y:S01]  /*8e50*/  ISETP.GE.AND P5, PT, R2, RZ, PT ;  /* 0x000000ff0200720c */ /* 0x000fe20003fa6270 */
[----:B------:R-:W-:Y:S01]  /*8e60*/  @!P2 IMAD.IADD R8, R8, 0x1, -R83 ;  /* 0x000000010808a824 */ /* 0x000fe200078e0a53 */
[----:B------:R-:W-:Y:S01]  /*8e70*/  ISETP.GE.AND P6, PT, R13, RZ, PT ;  /* 0x000000ff0d00720c */ /* 0x000fe20003fc6270 */
[C---:B------:R-:W-:Y:S01]  /*8e80*/  VIADD R11, R3.reuse, 0x16e ;  /* 0x0000016e030b7836 */ /* 0x040fe20000000000 */
[----:B------:R-:W-:Y:S01]  /*8e90*/  IABS R13, R13 ;  /* 0x0000000d000d7213 */ /* 0x000fe20000000000 */
[----:B------:R-:W-:Y:S01]  /*8ea0*/  VIADD R4, R3, 0x16d ;  /* 0x0000016d03047836 */ /* 0x000fe20000000000 */
[----:B------:R0:W-:Y:S01]  /*8eb0*/  STL [R1+0x564], R12 ;  /* 0x0005640c01007387 */ /* 0x0001e20000100800 */
[----:B------:R-:W-:Y:S01]  /*8ec0*/  ISETP.GT.U32.AND P2, PT, R83, R8, PT ;  /* 0x000000085300720c */ /* 0x000fe20003f44070 */
[----:B------:R-:W-:-:S02]  /*8ed0*/  VIADD R9, R3, 0x16c ;  /* 0x0000016c03097836 */ /* 0x000fc40000000000 */
[C---:B------:R-:W-:Y:S01]  /*8ee0*/  IMAD.HI.U32 R14, R74.reuse, R13, RZ ;  /* 0x0000000d4a0e7227 */ /* 0x040fe200078e00ff */
[----:B------:R-:W-:Y:S01]  /*8ef0*/  IABS R2, R4 ;  /* 0x0000000400027213 */ /* 0x000fe20000000000 */
[----:B------:R1:W-:Y:S01]  /*8f00*/  STL [R1+0x560], R10 ;  /* 0x0005600a01007387 */ /* 0x0003e20000100800 */
[----:B------:R-:W-:Y:S01]  /*8f10*/  IABS R0, R9 ;  /* 0x0000000900007213 */ /* 0x000fe20000000000 */
[--C-:B------:R-:W-:Y:S01]  /*8f20*/  @!P0 IMAD.IADD R7, R7, 0x1, -R83.reuse ;  /* 0x0000000107078824 */ /* 0x100fe200078e0a53 */
[----:B0-----:R-:W-:Y:S01]  /*8f30*/  IABS R12, R11 ;  /* 0x0000000b000c7213 */ /* 0x001fe20000000000 */
[----:B------:R-:W-:Y:S01]  /*8f40*/  IMAD.MOV R14, RZ, RZ, -R14 ;  /* 0x000000ffff0e7224 */ /* 0x000fe200078e0a0e */
[----:B------:R0:W-:Y:S02]  /*8f50*/  STL [R1+0x55c], R15 ;  /* 0x00055c0f01007387 */ /* 0x0001e40000100800 */
[----:B------:R-:W-:Y:S01]  /*8f60*/  ISETP.GT.U32.AND P0, PT, R83, R7, PT ;  /* 0x000000075300720c */ /* 0x000fe20003f04070 */
[----:B------:R-:W-:Y:S01]  /*8f70*/  @!P3 IMAD.IADD R5, R5, 0x1, -R83 ;  /* 0x000000010505b824 */ /* 0x000fe200078e0a53 */
[----:B------:R-:W-:Y:S01]  /*8f80*/  ISETP.GE.AND P3, PT, R11, RZ, PT ;  /* 0x000000ff0b00720c */ /* 0x000fe20003f66270 */
[----:B-1----:R-:W-:-:S04]  /*8f90*/  IMAD.HI.U32 R10, R74, R12, RZ ;  /* 0x0000000c4a0a7227 */ /* 0x002fc800078e00ff */
[----:B------:R-:W-:-:S04]  /*8fa0*/  IMAD.HI.U32 R6, R74, R2, RZ ;  /* 0x000000024a067227 */ /* 0x000fc800078e00ff */
[C---:B------:R-:W-:Y:S02]  /*8fb0*/  IMAD R11, R83.reuse, R14, R13 ;  /* 0x0000000e530b7224 */ /* 0x040fe400078e020d */
[----:B------:R-:W-:Y:S02]  /*8fc0*/  IMAD.MOV R10, RZ, RZ, -R10 ;  /* 0x000000ffff0a7224 */ /* 0x000fe400078e0a0a */
[----:B------:R-:W-:Y:S02]  /*8fd0*/  IMAD.MOV R6, RZ, RZ, -R6 ;  /* 0x000000ffff067224 */ /* 0x000fe400078e0a06 */
[----:B------:R-:W-:Y:S01]  /*8fe0*/  @!P2 IMAD.IADD R8, R8, 0x1, -R83 ;  /* 0x000000010808a824 */ /* 0x000fe200078e0a53 */
[C---:B------:R-:W-:Y:S01]  /*8ff0*/  ISETP.GT.U32.AND P2, PT, R83.reuse, R11, PT ;  /* 0x0000000b5300720c */ /* 0x040fe20003f44070 */
[----:B------:R-:W-:Y:S02]  /*9000*/  IMAD R12, R83, R10, R12 ;  /* 0x0000000a530c7224 */ /* 0x000fe400078e020c */
[----:B------:R-:W-:-:S04]  /*9010*/  IMAD.HI.U32 R10, R74, R0, RZ ;  /* 0x000000004a0a7227 */ /* 0x000fc800078e00ff */
[----:B------:R-:W-:Y:S02]  /*9020*/  IMAD R2, R83, R6, R2 ;  /* 0x0000000653027224 */ /* 0x000fe400078e0202 */
[----:B------:R-:W-:Y:S02]  /*9030*/  IMAD.MOV.U32 R16, RZ, RZ, R5 ;  /* 0x000000ffff107224 */ /* 0x000fe400078e0005 */
[----:B------:R-:W-:Y:S02]  /*9040*/  IMAD.MOV R5, RZ, RZ, -R10 ;  /* 0x000000ffff057224 */ /* 0x000fe400078e0a0a */
[----:B------:R-:W-:Y:S01]  /*9050*/  @!P0 IMAD.IADD R7, R7, 0x1, -R83 ;  /* 0x0000000107078824 */ /* 0x000fe200078e0a53 */
[C---:B------:R-:W-:Y:S01]  /*9060*/  ISETP.GT.U32.AND P0, PT, R83.reuse, R2, PT ;  /* 0x000000025300720c */ /* 0x040fe20003f04070 */
[----:B0-----:R-:W-:Y:S02]  /*9070*/  IMAD.MOV.U32 R15, RZ, RZ, R8 ;  /* 0x000000ffff0f7224 */ /* 0x001fe400078e0008 */
[----:B------:R-:W-:Y:S01]  /*9080*/  @!P1 IMAD.MOV R16, RZ, RZ, -R16 ;  /* 0x000000ffff109224 */ /* 0x000fe200078e0a10 */
[C---:B------:R-:W-:Y:S01]  /*9090*/  ISETP.GT.U32.AND P1, PT, R83.reuse, R12, PT ;  /* 0x0000000c5300720c */ /* 0x040fe20003f24070 */
[----:B------:R-:W-:-:S02]  /*90a0*/  IMAD R0, R83, R5, R0 ;  /* 0x0000000553007224 */ /* 0x000fc400078e0200 */
[----:B------:R-:W-:Y:S01]  /*90b0*/  IMAD.MOV.U32 R8, RZ, RZ, R7 ;  /* 0x000000ffff087224 */ /* 0x000fe200078e0007 */
[----:B------:R-:W-:Y:S01]  /*90c0*/  STL [R1+0x558], R16 ;  /* 0x0005581001007387 */ /* 0x000fe20000100800 */
        /* <DEDUP_REMOVED lines=9> */
[--C-:B------:R-:W-:Y:S01]  /*9160*/  @!P1 IMAD.IADD R12, R12, 0x1, -R83.reuse ;  /* 0x000000010c0c9824 */ /* 0x100fe200078e0a53 */
[----:B------:R-:W-:Y:S01]  /*9170*/  IABS R10, R4 ;  /* 0x00000004000a7213 */ /* 0x000fe20000000000 */
[----:B------:R-:W-:Y:S01]  /*9180*/  VIADD R5, R3, 0x16a ;  /* 0x0000016a03057836 */ /* 0x000fe20000000000 */
[----:B------:R-:W-:Y:S01]  /*9190*/  ISETP.GT.U32.AND P0, PT, R83, R2, PT ;  /* 0x000000025300720c */ /* 0x000fe20003f04070 */
[----:B------:R-:W-:Y:S01]  /*91a0*/  VIADD R6, R3, 0x169 ;  /* 0x0000016903067836 */ /* 0x000fe20000000000 */
[C---:B------:R-:W-:Y:S01]  /*91b0*/  ISETP.GT.U32.AND P1, PT, R83.reuse, R12, PT ;  /* 0x0000000c5300720c */ /* 0x040fe20003f24070 */
[--C-:B------:R-:W-:Y:S01]  /*91c0*/  @!P5 IMAD.IADD R0, R0, 0x1, -R83.reuse ;  /* 0x000000010000d824 */ /* 0x100fe200078e0a53 */
[----:B------:R-:W-:Y:S01]  /*91d0*/  IABS R7, R5 ;  /* 0x0000000500077213 */ /* 0x000fe20000000000 */
[----:B------:R-:W-:Y:S01]  /*91e0*/  IMAD.HI.U32 R13, R74, R10, RZ ;  /* 0x0000000a4a0d7227 */ /* 0x000fe200078e00ff */
[----:B------:R0:W-:Y:S02]  /*91f0*/  STL [R1+0x550], R8 ;  /* 0x0005500801007387 */ /* 0x0001e40000100800 */
[----:B------:R-:W-:Y:S01]  /*9200*/  ISETP.GT.U32.AND P5, PT, R83, R0, PT ;  /* 0x000000005300720c */ /* 0x000fe20003fa4070 */
[----:B------:R-:W-:Y:S01]  /*9210*/  @!P2 IMAD.IADD R11, R11, 0x1, -R83 ;  /* 0x000000010b0ba824 */ /* 0x000fe200078e0a53 */
[----:B------:R-:W-:Y:S01]  /*9220*/  ISETP.GE.AND P2, PT, R9, RZ, PT ;  /* 0x000000ff0900720c */ /* 0x000fe20003f46270 */
[----:B------:R-:W-:-:S02]  /*9230*/  IMAD.MOV R13, RZ, RZ, -R13 ;  /* 0x000000ffff0d7224 */ /* 0x000fc400078e0a0d */
[----:B------:R-:W-:Y:S01]  /*9240*/  IMAD.HI.U32 R9, R74, R7, RZ ;  /* 0x000000074a097227 */ /* 0x000fe200078e00ff */
[----:B0-----:R-:W-:-:S03]  /*9250*/  IABS R8, R6 ;  /* 0x0000000600087213 */ /* 0x001fc60000000000 */
[C---:B------:R-:W-:Y:S02]  /*9260*/  IMAD R10, R83.reuse, R13, R10 ;  /* 0x0000000d530a7224 */ /* 0x040fe400078e020a */
[----:B------:R-:W-:Y:S02]  /*9270*/  IMAD.MOV R9, RZ, RZ, -R9 ;  /* 0x000000ffff097224 */ /* 0x000fe400078e0a09 */
[--C-:B------:R-:W-:Y:S01]  /*9280*/  @!P0 IMAD.IADD R2, R2, 0x1, -R83.reuse ;  /* 0x0000000102028824 */ /* 0x100fe200078e0a53 */
[----:B------:R-:W-:Y:S01]  /*9290*/  ISETP.GE.AND P0, PT, R6, RZ, PT ;  /* 0x000000ff0600720c */ /* 0x000fe20003f06270 */
[----:B------:R-:W-:Y:S01]  /*92a0*/  @!P1 IMAD.IADD R12, R12, 0x1, -R83 ;  /* 0x000000010c0c9824 */ /* 0x000fe200078e0a53 */
[C---:B------:R-:W-:Y:S01]  /*92b0*/  ISETP.GT.U32.AND P1, PT, R83.reuse, R10, PT ;  /* 0x0000000a5300720c */ /* 0x040fe20003f24070 */
[----:B------:R-:W-:Y:S02]  /*92c0*/  IMAD R6, R83, R9, R7 ;  /* 0x0000000953067224 */ /* 0x000fe400078e0207 */
[----:B------:R-:W-:-:S02]  /*92d0*/  @!P5 IMAD.IADD R0, R0, 0x1, -R83 ;  /* 0x000000010000d824 */ /* 0x000fc400078e0a53 */
[----:B------:R-:W-:Y:S01]  /*92e0*/  IMAD.MOV.U32 R15, RZ, RZ, R11 ;  /* 0x000000ffff0f7224 */ /* 0x000fe200078e000b */
[----:B------:R-:W-:Y:S01]  /*92f0*/  ISETP.GT.U32.AND P5, PT, R83, R6, PT ;  /* 0x000000065300720c */ /* 0x000fe20003fa4070 */
[----:B------:R-:W-:Y:S02]  /*9300*/  IMAD.MOV.U32 R14, RZ, RZ, R12 ;  /* 0x000000ffff0e7224 */ /* 0x000fe400078e000c */
[----:B------:R-:W-:Y:S01]  /*9310*/  @!P6 IMAD.MOV R15, RZ, RZ, -R15 ;  /* 0x000000ffff0fe224 */ /* 0x000fe200078e0a0f */
[----:B------:R-:W-:Y:S01]  /*9320*/  ISETP.GE.AND P6, PT, R4, RZ, PT ;  /* 0x000000ff0400720c */ /* 0x000fe20003fc6270 */
[----:B------:R-:W-:Y:S02]  /*9330*/  VIADD R4, R3, 0x168 ;  /* 0x0000016803047836 */ /* 0x000fe40000000000 */
[----:B------:R-:W-:Y:S01]  /*9340*/  @!P1 IMAD.IADD R10, R10, 0x1, -R83 ;  /* 0x000000010a0a9824 */ /* 0x000fe200078e0a53 */
[----:B------:R-:W-:Y:S01]  /*9350*/  STL [R1+0x54c], R15 ;  /* 0x00054c0f01007387 */ /* 0x000fe20000100800 */
[----:B------:R-:W-:Y:S01]  /*9360*/  IMAD.HI.U32 R11, R74, R8, RZ ;  /* 0x000000084a0b7227 */ /* 0x000fe200078e00ff */
[----:B------:R-:W-:-:S02]  /*9370*/  IABS R7, R4 ;  /* 0x0000000400077213 */ /* 0x000fc40000000000 */
[----:B------:R-:W-:Y:S01]  /*9380*/  ISETP.GT.U32.AND P1, PT, R83, R10, PT ;  /* 0x0000000a5300720c */ /* 0x000fe20003f24070 */
[----:B------:R-:W-:Y:S02]  /*9390*/  @!P5 IMAD.IADD R6, R6, 0x1, -R83 ;  /* 0x000000010606d824 */ /* 0x000fe400078e0a53 */
[----:B------:R-:W-:Y:S02]  /*93a0*/  IMAD.MOV.U32 R13, RZ, RZ, R2 ;  /* 0x000000ffff0d7224 */ /* 0x000fe400078e0002 */
[----:B------:R-:W-:Y:S01]  /*93b0*/  VIADD R2, R3, 0x167 ;  /* 0x0000016703027836 */ /* 0x000fe20000000000 */
[----:B------:R-:W-:Y:S01]  /*93c0*/  ISETP.GT.U32.AND P5, PT, R83, R6, PT ;  /* 0x000000065300720c */ /* 0x000fe20003fa4070 */
[----:B------:R-:W-:Y:S01]  /*93d0*/  @!P3 IMAD.MOV R14, RZ, RZ, -R14 ;  /* 0x000000ffff0eb224 */ /* 0x000fe200078e0a0e */
[----:B------:R-:W-:Y:S01]  /*93e0*/  ISETP.GE.AND P3, PT, R5, RZ, PT ;  /* 0x000000ff0500720c */ /* 0x000fe20003f66270 */
[----:B------:R-:W-:Y:S01]  /*93f0*/  IMAD.MOV R11, RZ, RZ, -R11 ;  /* 0x000000ffff0b7224 */ /* 0x000fe200078e0a0b */
[----:B------:R-:W-:Y:S01]  /*9400*/  IABS R18, R2 ;  /* 0x0000000200127213 */ /* 0x000fe20000000000 */
[----:B------:R-:W-:Y:S01]  /*9410*/  IMAD.HI.U32 R5, R74, R7, RZ ;  /* 0x000000074a057227 */ /* 0x000fe200078e00ff */
[----:B------:R-:W-:Y:S03]  /*9420*/  STL [R1+0x548], R14 ;  /* 0x0005480e01007387 */ /* 0x000fe60000100800 */
[----:B------:R-:W-:-:S02]  /*9430*/  IMAD R8, R83, R11, R8 ;  /* 0x0000000b53087224 */ /* 0x000fc400078e0208 */
[----:B------:R-:W-:Y:S02]  /*9440*/  IMAD.MOV R5, RZ, RZ, -R5 ;  /* 0x000000ffff057224 */ /* 0x000fe400078e0a05 */
[----:B------:R-:W-:Y:S02]  /*9450*/  IMAD.MOV.U32 R12, RZ, RZ, R0 ;  /* 0x000000ffff0c7224 */ /* 0x000fe400078e0000 */
[----:B------:R-:W-:Y:S01]  /*9460*/  @!P1 IMAD.IADD R10, R10, 0x1, -R83 ;  /* 0x000000010a0a9824 */ /* 0x000fe200078e0a53 */
[----:B------:R-:W-:Y:S01]  /*9470*/  ISETP.GT.U32.AND P1, PT, R83, R8, PT ;  /* 0x000000085300720c */ /* 0x000fe20003f24070 */
[----:B------:R-:W-:-:S04]  /*9480*/  IMAD.HI.U32 R0, R74, R18, RZ ;  /* 0x000000124a007227 */ /* 0x000fc800078e00ff */
[----:B------:R-:W-:Y:S01]  /*9490*/  @!P4 IMAD.MOV R13, RZ, RZ, -R13 ;  /* 0x000000ffff0dc224 */ /* 0x000fe200078e0a0d */
[----:B------:R-:W-:Y:S01]  /*94a0*/  ISETP.GE.AND P4, PT, R4, RZ, PT ;  /* 0x000000ff0400720c */ /* 0x000fe20003f86270 */
[C---:B------:R-:W-:Y:S02]  /*94b0*/  IMAD R7, R83.reuse, R5, R7 ;  /* 0x0000000553077224 */ /* 0x040fe400078e0207 */
[----:B------:R-:W-:Y:S01]  /*94c0*/  @!P2 IMAD.MOV R12, RZ, RZ, -R12 ;  /* 0x000000ffff0ca224 */ /* 0x000fe200078e0a0c */
[----:B------:R-:W-:Y:S01]  /*94d0*/  STL [R1+0x544], R13 ;  /* 0x0005440d01007387 */ /* 0x000fe20000100800 */
[----:B------:R-:W-:Y:S01]  /*94e0*/  IMAD.MOV R0, RZ, RZ, -R0 ;  /* 0x000000ffff007224 */ /* 0x000fe200078e0a00 */
[----:B------:R-:W-:Y:S01]  /*94f0*/  ISETP.GE.AND P2, PT, R2, RZ, PT ;  /* 0x000000ff0200720c */ /* 0x000fe20003f46270 */
[----:B------:R-:W-:Y:S01]  /*9500*/  @!P5 IMAD.IADD R6, R6, 0x1, -R83 ;  /* 0x000000010606d824 */ /* 0x000fe200078e0a53 */
[C---:B------:R-:W-:Y:S01]  /*9510*/  ISETP.GT.U32.AND P5, PT, R83.reuse, R7, PT ;  /* 0x000000075300720c */ /* 0x040fe20003fa4070 */
[----:B------:R0:W-:Y:S01]  /*9520*/  STL [R1+0x540], R12 ;  /* 0x0005400c01007387 */ /* 0x0001e20000100800 */
[----:B------:R-:W-:-:S02]  /*9530*/  IMAD R18, R83, R0, R18 ;  /* 0x0000000053127224 */ /* 0x000fc400078e0212 */
[--C-:B------:R-:W-:Y:S02]  /*9540*/  @!P1 IMAD.IADD R8, R8, 0x1, -R83.reuse ;  /* 0x0000000108089824 */ /* 0x100fe400078e0a53 */
[C---:B------:R-:W-:Y:S02]  /*9550*/  VIADD R2, R3.reuse, 0x166 ;  /* 0x0000016603027836 */ /* 0x040fe40000000000 */
[----:B------:R-:W-:Y:S01]  /*9560*/  VIADD R4, R3, 0x165 ;  /* 0x0000016503047836 */ /* 0x000fe20000000000 */
[----:B------:R-:W-:Y:S01]  /*9570*/  ISETP.GT.U32.AND P1, PT, R83, R8, PT ;  /* 0x000000085300720c */ /* 0x000fe20003f24070 */
[----:B------:R-:W-:Y:S01]  /*9580*/  VIADD R16, R3, 0x164 ;  /* 0x0000016403107836 */ /* 0x000fe20000000000 */
[----:B------:R-:W-:Y:S01]  /*9590*/  IABS R9, R2 ;  /* 0x0000000200097213 */ /* 0x000fe20000000000 */
[----:B0-----:R-:W-:Y:S01]  /*95a0*/  IMAD.MOV.U32 R12, RZ, RZ, R10 ;  /* 0x000000ffff0c7224 */ /* 0x001fe200078e000a */
[----:B------:R-:W-:Y:S01]  /*95b0*/  IABS R13, R4 ;  /* 0x00000004000d7213 */ /* 0x000fe20000000000 */
[----:B------:R-:W-:-:S02]  /*95c0*/  @!P5 IMAD.IADD R7, R7, 0x1, -R83 ;  /* 0x000000010707d824 */ /* 0x000fc400078e0a53 */
[----:B------:R-:W-:Y:S01]  /*95d0*/  @!P6 IMAD.MOV R12, RZ, RZ, -R12 ;  /* 0x000000ffff0ce224 */ /* 0x000fe200078e0a0c */
[C---:B------:R-:W-:Y:S01]  /*95e0*/  ISETP.GT.U32.AND P6, PT, R83.reuse, R18, PT ;  /* 0x000000125300720c */ /* 0x040fe20003fc4070 */
[C---:B------:R-:W-:Y:S01]  /*95f0*/  IMAD.HI.U32 R5, R74.reuse, R9, RZ ;  /* 0x000000094a057227 */ /* 0x040fe200078e00ff */
[----:B------:R-:W-:Y:S02]  /*9600*/  ISETP.GT.U32.AND P5, PT, R83, R7, PT ;  /* 0x000000075300720c */ /* 0x000fe40003fa4070 */
[----:B------:R0:W-:Y:S01]  /*9610*/  STL [R1+0x53c], R12 ;  /* 0x00053c0c01007387 */ /* 0x0001e20000100800 */
[----:B------:R-:W-:Y:S02]  /*9620*/  IMAD.MOV R5, RZ, RZ, -R5 ;  /* 0x000000ffff057224 */ /* 0x000fe400078e0a05 */
[----:B------:R-:W-:-:S04]  /*9630*/  IMAD.HI.U32 R0, R74, R13, RZ ;  /* 0x0000000d4a007227 */ /* 0x000fc800078e00ff */
[--C-:B------:R-:W-:Y:S01]  /*9640*/  @!P1 IMAD.IADD R8, R8, 0x1, -R83.reuse ;  /* 0x0000000108089824 */ /* 0x100fe200078e0a53 */
[----:B------:R-:W-:Y:S01]  /*9650*/  ISETP.GE.AND P1, PT, R4, RZ, PT ;  /* 0x000000ff0400720c */ /* 0x000fe20003f26270 */
[----:B------:R-:W-:Y:S01]  /*9660*/  @!P6 IMAD.IADD R18, R18, 0x1, -R83 ;  /* 0x000000011212e824 */ /* 0x000fe200078e0a53 */
[----:B------:R-:W-:Y:S01]  /*9670*/  IABS R4, R16 ;  /* 0x0000001000047213 */ /* 0x000fe20000000000 */
[C---:B------:R-:W-:Y:S02]  /*9680*/  IMAD R9, R83.reuse, R5, R9 ;  /* 0x0000000553097224 */ /* 0x040fe400078e0209 */
[----:B------:R-:W-:Y:S01]  /*9690*/  IMAD.MOV R0, RZ, RZ, -R0 ;  /* 0x000000ffff007224 */ /* 0x000fe200078e0a00 */
[----:B------:R-:W-:Y:S01]  /*96a0*/  ISETP.GT.U32.AND P6, PT, R83, R18, PT ;  /* 0x000000125300720c */ /* 0x000fe20003fc4070 */
[----:B------:R-:W-:Y:S02]  /*96b0*/  VIADD R17, R3, 0x163 ;  /* 0x0000016303117836 */ /* 0x000fe40000000000 */
[----:B------:R-:W-:Y:S01]  /*96c0*/  @!P5 IMAD.IADD R7, R7, 0x1, -R83 ;  /* 0x000000010707d824 */ /* 0x000fe200078e0a53 */
[----:B------:R-:W-:Y:S01]  /*96d0*/  ISETP.GT.U32.AND P5, PT, R83, R9, PT ;  /* 0x000000095300720c */ /* 0x000fe20003fa4070 */
[----:B------:R-:W-:Y:S01]  /*96e0*/  IMAD.MOV.U32 R11, RZ, RZ, R6 ;  /* 0x000000ffff0b7224 */ /* 0x000fe200078e0006 */
[----:B0-----:R-:W-:Y:S01]  /*96f0*/  IABS R12, R17 ;  /* 0x00000011000c7213 */ /* 0x001fe20000000000 */
[----:B------:R-:W-:-:S04]  /*9700*/  IMAD.HI.U32 R6, R74, R4, RZ ;  /* 0x000000044a067227 */ /* 0x000fc800078e00ff */
[C---:B------:R-:W-:Y:S02]  /*9710*/  IMAD R13, R83.reuse, R0, R13 ;  /* 0x00000000530d7224 */ /* 0x040fe400078e020d */
[----:B------:R-:W-:Y:S01]  /*9720*/  @!P3 IMAD.MOV R11, RZ, RZ, -R11 ;  /* 0x000000ffff0bb224 */ /* 0x000fe200078e0a0b */
[----:B------:R-:W-:Y:S01]  /*9730*/  ISETP.GE.AND P3, PT, R2, RZ, PT ;  /* 0x000000ff0200720c */ /* 0x000fe20003f66270 */
[----:B------:R-:W-:Y:S02]  /*9740*/  IMAD.MOV R6, RZ, RZ, -R6 ;  /* 0x000000ffff067224 */ /* 0x000fe400078e0a06 */
[----:B------:R-:W-:Y:S01]  /*9750*/  @!P6 IMAD.IADD R18, R18, 0x1, -R83 ;  /* 0x000000011212e824 */ /* 0x000fe200078e0a53 */
[----:B------:R-:W-:Y:S01]  /*9760*/  ISETP.GT.U32.AND P6, PT, R83, R13, PT ;  /* 0x0000000d5300720c */ /* 0x000fe20003fc4070 */
[----:B------:R-:W-:Y:S01]  /*9770*/  VIADD R2, R3, 0x162 ;  /* 0x0000016203027836 */ /* 0x000fe20000000000 */
[----:B------:R0:W-:Y:S01]  /*9780*/  STL [R1+0x538], R11 ;  /* 0x0005380b01007387 */ /* 0x0001e20000100800 */
[----:B------:R-:W-:-:S03]  /*9790*/  IMAD.HI.U32 R20, R74, R12, RZ ;  /* 0x0000000c4a147227 */ /* 0x000fc600078e00ff */
[----:B------:R-:W-:Y:S01]  /*97a0*/  IABS R14, R2 ;  /* 0x00000002000e7213 */ /* 0x000fe20000000000 */
[----:B------:R-:W-:Y:S02]  /*97b0*/  IMAD R4, R83, R6, R4 ;  /* 0x0000000653047224 */ /* 0x000fe400078e0204 */
[----:B------:R-:W-:Y:S02]  /*97c0*/  VIADD R15, R3, 0x161 ;  /* 0x00000161030f7836 */ /* 0x000fe40000000000 */
[----:B------:R-:W-:Y:S02]  /*97d0*/  IMAD.MOV R20, RZ, RZ, -R20 ;  /* 0x000000ffff147224 */ /* 0x000fe400078e0a14 */
[----:B------:R-:W-:Y:S01]  /*97e0*/  @!P5 IMAD.IADD R9, R9, 0x1, -R83 ;  /* 0x000000010909d824 */ /* 0x000fe200078e0a53 */
[C---:B------:R-:W-:Y:S01]  /*97f0*/  ISETP.GT.U32.AND P5, PT, R83.reuse, R4, PT ;  /* 0x000000045300720c */ /* 0x040fe20003fa4070 */
[----:B------:R-:W-:Y:S01]  /*9800*/  IMAD R12, R83, R20, R12 ;  /* 0x00000014530c7224 */ /* 0x000fe200078e020c */
[----:B------:R-:W-:Y:S01]  /*9810*/  IABS R5, R15 ;  /* 0x0000000f00057213 */ /* 0x000fe20000000000 */
[----:B------:R-:W-:-:S04]  /*9820*/  IMAD.HI.U32 R19, R74, R14, RZ ;  /* 0x0000000e4a137227 */ /* 0x000fc800078e00ff */
[----:B------:R-:W-:-:S04]  /*9830*/  IMAD.HI.U32 R6, R74, R5, RZ ;  /* 0x000000054a067227 */ /* 0x000fc800078e00ff */
[----:B------:R-:W-:Y:S01]  /*9840*/  @!P6 IMAD.IADD R13, R13, 0x1, -R83 ;  /* 0x000000010d0de824 */ /* 0x000fe200078e0a53 */
[----:B------:R-:W-:Y:S01]  /*9850*/  ISETP.GT.U32.AND P6, PT, R83, R12, PT ;  /* 0x0000000c5300720c */ /* 0x000fe20003fc4070 */
[----:B------:R-:W-:Y:S02]  /*9860*/  IMAD.MOV R19, RZ, RZ, -R19 ;  /* 0x000000ffff137224 */ /* 0x000fe400078e0a13 */
[----:B------:R-:W-:Y:S02]  /*9870*/  IMAD.MOV.U32 R42, RZ, RZ, R8 ;  /* 0x000000ffff2a7224 */ /* 0x000fe400078e0008 */
[----:B------:R-:W-:Y:S02]  /*9880*/  VIADD R10, R3, 0x160 ;  /* 0x00000160030a7836 */ /* 0x000fe40000000000 */
[----:B------:R-:W-:Y:S02]  /*9890*/  IMAD.MOV R20, RZ, RZ, -R6 ;  /* 0x000000ffff147224 */ /* 0x000fe400078e0a06 */
[C---:B------:R-:W-:Y:S01]  /*98a0*/  IMAD R6, R83.reuse, R19, R14 ;  /* 0x0000001353067224 */ /* 0x040fe200078e020e */
[----:B------:R-:W-:Y:S01]  /*98b0*/  IABS R0, R10 ;  /* 0x0000000a00007213 */ /* 0x000fe20000000000 */
[----:B------:R-:W-:Y:S01]  /*98c0*/  @!P0 IMAD.MOV R42, RZ, RZ, -R42 ;  /* 0x000000ffff2a8224 */ /* 0x000fe200078e0a2a */
[C---:B------:R-:W-:Y:S01]  /*98d0*/  ISETP.GT.U32.AND P0, PT, R83.reuse, R9, PT ;  /* 0x000000095300720c */ /* 0x040fe20003f04070 */
[----:B------:R-:W-:Y:S01]  /*98e0*/  @!P5 IMAD.IADD R4, R4, 0x1, -R83 ;  /* 0x000000010404d824 */ /* 0x000fe200078e0a53 */
[C---:B------:R-:W-:Y:S01]  /*98f0*/  ISETP.GT.U32.AND P5, PT, R83.reuse, R13, PT ;  /* 0x0000000d5300720c */ /* 0x040fe20003fa4070 */
[----:B------:R-:W-:Y:S01]  /*9900*/  IMAD.MOV.U32 R19, RZ, RZ, R7 ;  /* 0x000000ffff137224 */ /* 0x000fe200078e0007 */
[----:B------:R-:W-:Y:S01]  /*9910*/  STL [R1+0x524], R42 ;  /* 0x0005242a01007387 */ /* 0x000fe20000100800 */
[----:B------:R-:W-:Y:S01]  /*9920*/  @!P2 IMAD.MOV R18, RZ, RZ, -R18 ;  /* 0x000000ffff12a224 */ /* 0x000fe200078e0a12 */
[C---:B------:R-:W-:Y:S01]  /*9930*/  ISETP.GT.U32.AND P2, PT, R83.reuse, R6, PT ;  /* 0x000000065300720c */ /* 0x040fe20003f44070 */
[----:B------:R-:W-:Y:S01]  /*9940*/  @!P4 IMAD.MOV R19, RZ, RZ, -R19 ;  /* 0x000000ffff13c224 */ /* 0x000fe200078e0a13 */
[----:B------:R-:W-:Y:S01]  /*9950*/  ISETP.GT.U32.AND P4, PT, R83, R4, PT ;  /* 0x000000045300720c */ /* 0x000fe20003f84070 */
[----:B0-----:R-:W-:-:S03]  /*9960*/  IMAD.HI.U32 R11, R74, R0, RZ ;  /* 0x000000004a0b7227 */ /* 0x001fc600078e00ff */
[----:B------:R-:W-:Y:S01]  /*9970*/  STL [R1+0x504], R19 ;  /* 0x0005041301007387 */ /* 0x000fe20000100800 */
[----:B------:R-:W-:Y:S02]  /*9980*/  @!P6 IMAD.IADD R12, R12, 0x1, -R83 ;  /* 0x000000010c0ce824 */ /* 0x000fe400078e0a53 */
[C---:B------:R-:W-:Y:S01]  /*9990*/  IMAD R5, R83.reuse, R20, R5 ;  /* 0x0000001453057224 */ /* 0x040fe200078e0205 */
[----:B------:R0:W-:Y:S01]  /*99a0*/  STL [R1+0x4ec], R18 ;  /* 0x0004ec1201007387 */ /* 0x0001e20000100800 */
[----:B------:R-:W-:Y:S01]  /*99b0*/  IMAD.MOV R14, RZ, RZ, -R11 ;  /* 0x000000ffff0e7224 */ /* 0x000fe200078e0a0b */
[----:B------:R-:W-:Y:S01]  /*99c0*/  ISETP.GT.U32.AND P6, PT, R83, R12, PT ;  /* 0x0000000c5300720c */ /* 0x000fe20003fc4070 */
[C---:B------:R-:W-:Y:S02]  /*99d0*/  VIADD R11, R3.reuse, 0x15f ;  /* 0x0000015f030b7836 */ /* 0x040fe40000000000 */
[----:B------:R-:W-:Y:S02]  /*99e0*/  VIADD R8, R3, 0x15e ;  /* 0x0000015e03087836 */ /* 0x000fe40000000000 */
[--C-:B------:R-:W-:Y:S01]  /*99f0*/  @!P0 IMAD.IADD R9, R9, 0x1, -R83.reuse ;  /* 0x0000000109098824 */ /* 0x100fe200078e0a53 */
[C---:B------:R-:W-:Y:S01]  /*9a00*/  ISETP.GT.U32.AND P0, PT, R83.reuse, R5, PT ;  /* 0x000000055300720c */ /* 0x040fe20003f04070 */
[----:B------:R-:W-:Y:S01]  /*9a10*/  IMAD R0, R83, R14, R0 ;  /* 0x0000000e53007224 */ /* 0x000fe200078e0200 */
[----:B------:R-:W-:Y:S01]  /*9a20*/  IABS R14, R11 ;  /* 0x0000000b000e7213 */ /* 0x000fe20000000000 */
[----:B------:R-:W-:Y:S01]  /*9a30*/  @!P2 IMAD.IADD R6, R6, 0x1, -R83 ;  /* 0x000000010606a824 */ /* 0x000fe200078e0a53 */
[----:B------:R-:W-:Y:S01]  /*9a40*/  IABS R7, R8 ;  /* 0x0000000800077213 */ /* 0x000fe20000000000 */
[----:B------:R-:W-:Y:S01]  /*9a50*/  IMAD.MOV.U32 R20, RZ, RZ, R9 ;  /* 0x000000ffff147224 */ /* 0x000fe200078e0009 */
[----:B------:R-:W-:Y:S01]  /*9a60*/  ISETP.GE.AND P2, PT, R2, RZ, PT ;  /* 0x000000ff0200720c */ /* 0x000fe20003f46270 */
[--C-:B------:R-:W-:Y:S01]  /*9a70*/  @!P5 IMAD.IADD R13, R13, 0x1, -R83.reuse ;  /* 0x000000010d0dd824 */ /* 0x100fe200078e0a53 */
[----:B------:R-:W-:Y:S01]  /*9a80*/  ISETP.GE.AND P5, PT, R16, RZ, PT ;  /* 0x000000ff1000720c */ /* 0x000fe20003fa6270 */
[----:B------:R-:W-:Y:S01]  /*9a90*/  @!P4 IMAD.IADD R4, R4, 0x1, -R83 ;  /* 0x000000010404c824 */ /* 0x000fe200078e0a53 */
[----:B------:R-:W-:Y:S01]  /*9aa0*/  ISETP.GT.U32.AND P4, PT, R83, R0, PT ;  /* 0x000000005300720c */ /* 0x000fe20003f84070 */
[----:B0-----:R-:W-:-:S04]  /*9ab0*/  IMAD.HI.U32 R18, R74, R14, RZ ;  /* 0x0000000e4a127227 */ /* 0x001fc800078e00ff */
[----:B------:R-:W-:Y:S01]  /*9ac0*/  @!P3 IMAD.MOV R20, RZ, RZ, -R20 ;  /* 0x000000ffff14b224 */ /* 0x000fe200078e0a14 */
[----:B------:R-:W-:Y:S01]  /*9ad0*/  ISETP.GT.U32.AND P3, PT, R83, R6, PT ;  /* 0x000000065300720c */ /* 0x000fe20003f64070 */
[----:B------:R-:W-:-:S03]  /*9ae0*/  IMAD.HI.U32 R16, R74, R7, RZ ;  /* 0x000000074a107227 */ /* 0x000fc600078e00ff */
[----:B------:R-:W-:Y:S01]  /*9af0*/  STL [R1+0x4e8], R20 ;  /* 0x0004e81401007387 */ /* 0x000fe20000100800 */
[----:B------:R-:W-:Y:S02]  /*9b00*/  IMAD.MOV R18, RZ, RZ, -R18 ;  /* 0x000000ffff127224 */ /* 0x000fe400078e0a12 */
[--C-:B------:R-:W-:Y:S01]  /*9b10*/  @!P6 IMAD.IADD R12, R12, 0x1, -R83.reuse ;  /* 0x000000010c0ce824 */ /* 0x100fe200078e0a53 */
[----:B------:R-:W-:Y:S01]  /*9b20*/  ISETP.GE.AND P6, PT, R17, RZ, PT ;  /* 0x000000ff1100720c */ /* 0x000fe20003fc6270 */
[----:B------:R-:W-:Y:S02]  /*9b30*/  IMAD.MOV R16, RZ, RZ, -R16 ;  /* 0x000000ffff107224 */ /* 0x000fe400078e0a10 */
[----:B------:R-:W-:Y:S01]  /*9b40*/  @!P0 IMAD.IADD R5, R5, 0x1, -R83 ;  /* 0x0000000105058824 */ /* 0x000fe200078e0a53 */
[----:B------:R-:W-:Y:S01]  /*9b50*/  ISETP.GE.AND P0, PT, R15, RZ, PT ;  /* 0x000000ff0f00720c */ /* 0x000fe20003f06270 */
[----:B------:R-:W-:Y:S02]  /*9b60*/  IMAD.MOV.U32 R19, RZ, RZ, R13 ;  /* 0x000000ffff137224 */ /* 0x000fe400078e000d */
[----:B------:R-:W-:-:S02]  /*9b70*/  IMAD R2, R83, R18, R14 ;  /* 0x0000001253027224 */ /* 0x000fc400078e020e */
[----:B------:R-:W-:Y:S02]  /*9b80*/  IMAD.MOV.U32 R13, RZ, RZ, R4 ;  /* 0x000000ffff0d7224 */ /* 0x000fe400078e0004 */
[C---:B------:R-:W-:Y:S02]  /*9b90*/  IMAD R7, R83.reuse, R16, R7 ;  /* 0x0000001053077224 */ /* 0x040fe400078e0207 */
[----:B------:R-:W-:Y:S01]  /*9ba0*/  @!P1 IMAD.MOV R19, RZ, RZ, -R19 ;  /* 0x000000ffff139224 */ /* 0x000fe200078e0a13 */
[C---:B------:R-:W-:Y:S01]  /*9bb0*/  ISETP.GT.U32.AND P1, PT, R83.reuse, R5, PT ;  /* 0x000000055300720c */ /* 0x040fe20003f24070 */
[----:B------:R-:W-:Y:S02]  /*9bc0*/  @!P4 IMAD.IADD R0, R0, 0x1, -R83 ;  /* 0x000000010000c824 */ /* 0x000fe400078e0a53 */
[----:B------:R-:W-:Y:S01]  /*9bd0*/  @!P5 IMAD.MOV R13, RZ, RZ, -R13 ;  /* 0x000000ffff0dd224 */ /* 0x000fe200078e0a0d */
[C---:B------:R-:W-:Y:S01]  /*9be0*/  ISETP.GT.U32.AND P5, PT, R83.reuse, R2, PT ;  /* 0x000000025300720c */ /* 0x040fe20003fa4070 */
[--C-:B------:R-:W-:Y:S01]  /*9bf0*/  @!P3 IMAD.IADD R6, R6, 0x1, -R83.reuse ;  /* 0x000000010606b824 */ /* 0x100fe200078e0a53 */
[----:B------:R-:W-:Y:S01]  /*9c00*/  ISETP.GT.U32.AND P3, PT, R83, R7, PT ;  /* 0x000000075300720c */ /* 0x000fe20003f64070 */
[----:B------:R-:W-:Y:S01]  /*9c10*/  VIADD R9, R3, 0x15d ;  /* 0x0000015d03097836 */ /* 0x000fe20000000000 */
[----:B------:R-:W-:Y:S01]  /*9c20*/  ISETP.GT.U32.AND P4, PT, R83, R0, PT ;  /* 0x000000005300720c */ /* 0x000fe20003f84070 */
[----:B------:R-:W-:Y:S01]  /*9c30*/  @!P6 IMAD.MOV R12, RZ, RZ, -R12 ;  /* 0x000000ffff0ce224 */ /* 0x000fe200078e0a0c */
[----:B------:R-:W-:Y:S01]  /*9c40*/  ISETP.GE.AND P6, PT, R10, RZ, PT ;  /* 0x000000ff0a00720c */ /* 0x000fe20003fc6270 */
[----:B------:R-:W-:Y:S01]  /*9c50*/  VIADD R4, R3, 0x15c ;  /* 0x0000015c03047836 */ /* 0x000fe20000000000 */
[----:B------:R-:W-:Y:S01]  /*9c60*/  IABS R10, R9 ;  /* 0x00000009000a7213 */ /* 0x000fe20000000000 */
[----:B------:R-:W-:Y:S01]  /*9c70*/  @!P1 IMAD.IADD R5, R5, 0x1, -R83 ;  /* 0x0000000105059824 */ /* 0x000fe200078e0a53 */
[----:B------:R-:W-:Y:S01]  /*9c80*/  ISETP.GE.AND P1, PT, R11, RZ, PT ;  /* 0x000000ff0b00720c */ /* 0x000fe20003f26270 */
[----:B------:R-:W-:Y:S01]  /*9c90*/  STL [R1+0x4e4], R19 ;  /* 0x0004e41301007387 */ /* 0x000fe20000100800 */
[----:B------:R-:W-:Y:S01]  /*9ca0*/  IABS R14, R4 ;  /* 0x00000004000e7213 */ /* 0x000fe20000000000 */
[----:B------:R-:W-:-:S02]  /*9cb0*/  IMAD.HI.U32 R11, R74, R10, RZ ;  /* 0x0000000a4a0b7227 */ /* 0x000fc400078e00ff */
[----:B------:R0:W-:Y:S02]  /*9cc0*/  STL [R1+0x4e0], R13 ;  /* 0x0004e00d01007387 */ /* 0x0001e40000100800 */
[--C-:B------:R-:W-:Y:S01]  /*9cd0*/  @!P5 IMAD.IADD R2, R2, 0x1, -R83.reuse ;  /* 0x000000010202d824 */ /* 0x100fe200078e0a53 */
[----:B------:R-:W-:Y:S01]  /*9ce0*/  ISETP.GE.AND P5, PT, R9, RZ, PT ;  /* 0x000000ff0900720c */ /* 0x000fe20003fa6270 */
[--C-:B------:R-:W-:Y:S01]  /*9cf0*/  @!P3 IMAD.IADD R7, R7, 0x1, -R83.reuse ;  /* 0x000000010707b824 */ /* 0x100fe200078e0a53 */
[----:B------:R1:W-:Y:S01]  /*9d00*/  STL [R1+0x4dc], R12 ;  /* 0x0004dc0c01007387 */ /* 0x0003e20000100800 */
[----:B------:R-:W-:Y:S01]  /*9d10*/  @!P4 IMAD.IADD R0, R0, 0x1, -R83 ;  /* 0x000000010000c824 */ /* 0x000fe200078e0a53 */
[----:B------:R-:W-:Y:S01]  /*9d20*/  ISETP.GT.U32.AND P3, PT, R83, R2, PT ;  /* 0x000000025300720c */ /* 0x000fe20003f64070 */
[----:B------:R-:W-:Y:S01]  /*9d30*/  IMAD.MOV R11, RZ, RZ, -R11 ;  /* 0x000000ffff0b7224 */ /* 0x000fe200078e0a0b */
[----:B------:R-:W-:Y:S01]  /*9d40*/  ISETP.GE.AND P4, PT, R8, RZ, PT ;  /* 0x000000ff0800720c */ /* 0x000fe20003f86270 */
[----:B0-----:R-:W-:-:S02]  /*9d50*/  IMAD.MOV.U32 R13, RZ, RZ, R6 ;  /* 0x000000ffff0d7224 */ /* 0x001fc400078e0006 */
[----:B------:R-:W-:-:S04]  /*9d60*/  IMAD.HI.U32 R8, R74, R14, RZ ;  /* 0x0000000e4a087227 */ /* 0x000fc800078e00ff */
[----:B------:R-:W-:Y:S01]  /*9d70*/  @!P2 IMAD.MOV R13, RZ, RZ, -R13 ;  /* 0x000000ffff0da224 */ /* 0x000fe200078e0a0d */
[C---:B------:R-:W-:Y:S01]  /*9d80*/  ISETP.GT.U32.AND P2, PT, R83.reuse, R7, PT ;  /* 0x000000075300720c */ /* 0x040fe20003f44070 */
[----:B-1----:R-:W-:Y:S02]  /*9d90*/  IMAD.MOV.U32 R12, RZ, RZ, R5 ;  /* 0x000000ffff0c7224 */ /* 0x002fe400078e0005 */
[C---:B------:R-:W-:Y:S01]  /*9da0*/  IMAD R11, R83.reuse, R11, R10 ;  /* 0x0000000b530b7224 */ /* 0x040fe200078e020a */
[----:B------:R-:W-:Y:S01]  /*9db0*/  STL [R1+0x4d8], R13 ;  /* 0x0004d80d01007387 */ /* 0x000fe20000100800 */
[----:B------:R-:W-:Y:S02]  /*9dc0*/  IMAD.MOV.U32 R5, RZ, RZ, R0 ;  /* 0x000000ffff057224 */ /* 0x000fe400078e0000 */
[----:B------:R-:W-:Y:S02]  /*9dd0*/  IMAD.MOV R8, RZ, RZ, -R8 ;  /* 0x000000ffff087224 */ /* 0x000fe400078e0a08 */
[----:B------:R-:W-:Y:S01]  /*9de0*/  @!P6 IMAD.MOV R5, RZ, RZ, -R5 ;  /* 0x000000ffff05e224 */ /* 0x000fe200078e0a05 */
[C---:B------:R-:W-:Y:S01]  /*9df0*/  ISETP.GT.U32.AND P6, PT, R83.reuse, R11, PT ;  /* 0x0000000b5300720c */ /* 0x040fe20003fc4070 */
[----:B------:R-:W-:Y:S01]  /*9e00*/  @!P0 IMAD.MOV R12, RZ, RZ, -R12 ;  /* 0x000000ffff0c8224 */ /* 0x000fe200078e0a0c */
[----:B------:R-:W-:Y:S01]  /*9e10*/  ISETP.GE.AND P0, PT, R4, RZ, PT ;  /* 0x000000ff0400720c */ /* 0x000fe20003f06270 */
[----:B------:R-:W-:-:S02]  /*9e20*/  IMAD R14, R83, R8, R14 ;  /* 0x00000008530e7224 */ /* 0x000fc400078e020e */
[--C-:B------:R-:W-:Y:S01]  /*9e30*/  @!P3 IMAD.IADD R2, R2, 0x1, -R83.reuse ;  /* 0x000000010202b824 */ /* 0x100fe200078e0a53 */
[----:B------:R0:W-:Y:S01]  /*9e40*/  STL [R1+0x484], R12 ;  /* 0x0004840c01007387 */ /* 0x0001e20000100800 */
[--C-:B------:R-:W-:Y:S01]  /*9e50*/  @!P2 IMAD.IADD R7, R7, 0x1, -R83.reuse ;  /* 0x000000010707a824 */ /* 0x100fe200078e0a53 */
[----:B------:R-:W-:Y:S01]  /*9e60*/  ISETP.GT.U32.AND P2, PT, R83, R14, PT ;  /* 0x0000000e5300720c */ /* 0x000fe20003f44070 */
[----:B------:R-:W-:Y:S01]  /*9e70*/  IMAD.MOV.U32 R6, RZ, RZ, R2 ;  /* 0x000000ffff067224 */ /* 0x000fe200078e0002 */
[----:B------:R1:W-:Y:S01]  /*9e80*/  STL [R1+0x480], R5 ;  /* 0x0004800501007387 */ /* 0x0003e20000100800 */
[----:B------:R-:W-:Y:S02]  /*9e90*/  VIADD R0, R3, 0x15a ;  /* 0x0000015a03007836 */ /* 0x000fe40000000000 */
[----:B------:R-:W-:Y:S02]  /*9ea0*/  @!P6 IMAD.IADD R11, R11, 0x1, -R83 ;  /* 0x000000010b0be824 */ /* 0x000fe400078e0a53 */
[----:B------:R-:W-:Y:S01]  /*9eb0*/  @!P1 IMAD.MOV R6, RZ, RZ, -R6 ;  /* 0x000000ffff069224 */ /* 0x000fe200078e0a06 */
[----:B------:R-:W-:Y:S01]  /*9ec0*/  IABS R4, R0 ;  /* 0x0000000000047213 */ /* 0x000fe20000000000 */
[----:B0-----:R-:W-:Y:S01]  /*9ed0*/  VIADD R12, R3, 0x15b ;  /* 0x0000015b030c7836 */ /* 0x001fe20000000000 */
[----:B------:R-:W-:Y:S01]  /*9ee0*/  ISETP.GT.U32.AND P6, PT, R83, R11, PT ;  /* 0x0000000b5300720c */ /* 0x000fe20003fc4070 */
[----:B------:R-:W-:Y:S01]  /*9ef0*/  @!P4 IMAD.MOV R7, RZ, RZ, -R7 ;  /* 0x000000ffff07c224 */ /* 0x000fe200078e0a07 */
[----:B------:R0:W-:Y:S01]  /*9f00*/  STL [R1+0x47c], R6 ;  /* 0x00047c0601007387 */ /* 0x0001e20000100800 */
[----:B------:R-:W-:Y:S01]  /*9f10*/  @!P2 IMAD.IADD R14, R14, 0x1, -R83 ;  /* 0x000000010e0ea824 */ /* 0x000fe200078e0a53 */
[----:B------:R-:W-:Y:S01]  /*9f20*/  ISETP.GE.AND P3, PT, R12, RZ, PT ;  /* 0x000000ff0c00720c */ /* 0x000fe20003f66270 */
[----:B-1----:R-:W-:Y:S01]  /*9f30*/  VIADD R5, R3, 0x159 ;  /* 0x0000015903057836 */ /* 0x002fe20000000000 */
[----:B------:R-:W-:Y:S01]  /*9f40*/  IABS R12, R12 ;  /* 0x0000000c000c7213 */ /* 0x000fe20000000000 */
[----:B------:R-:W-:Y:S01]  /*9f50*/  IMAD.MOV.U32 R2, RZ, RZ, R4 ;  /* 0x000000ffff027224 */ /* 0x000fe200078e0004 */
[----:B------:R-:W-:Y:S01]  /*9f60*/  ISETP.GT.U32.AND P2, PT, R83, R14, PT ;  /* 0x0000000e5300720c */ /* 0x000fe20003f44070 */
[----:B------:R-:W-:Y:S01]  /*9f70*/  VIADD R10, R3, 0x157 ;  /* 0x00000157030a7836 */ /* 0x000fe20000000000 */
[----:B------:R-:W-:Y:S01]  /*9f80*/  IABS R9, R5 ;  /* 0x0000000500097213 */ /* 0x000fe20000000000 */
[----:B------:R-:W-:Y:S01]  /*9f90*/  IMAD.HI.U32 R4, R74, R2, RZ ;  /* 0x000000024a047227 */ /* 0x000fe200078e00ff */
[----:B------:R-:W-:Y:S01]  /*9fa0*/  ISETP.GE.AND P1, PT, R0, RZ, PT ;  /* 0x000000ff0000720c */ /* 0x000fe20003f26270 */
[----:B------:R1:W-:Y:S01]  /*9fb0*/  STL [R1+0x468], R7 ;  /* 0x0004680701007387 */ /* 0x0003e20000100800 */
[----:B------:R-:W-:Y:S01]  /*9fc0*/  ISETP.GE.AND P4, PT, R5, RZ, PT ;  /* 0x000000ff0500720c */ /* 0x000fe20003f86270 */
[----:B0-----:R-:W-:Y:S01]  /*9fd0*/  IMAD.HI.U32 R6, R74, R12, RZ ;  /* 0x0000000c4a067227 */ /* 0x001fe200078e00ff */
[----:B------:R-:W-:-:S03]  /*9fe0*/  IABS R13, R10 ;  /* 0x0000000a000d7213 */ /* 0x000fc60000000000 */
[----:B------:R-:W-:Y:S02]  /*9ff0*/  IMAD.MOV R6, RZ, RZ, -R6 ;  /* 0x000000ffff067224 */ /* 0x000fe400078e0a06 */
[----:B------:R-:W-:Y:S02]  /*a000*/  IMAD.MOV R4, RZ, RZ, -R4 ;  /* 0x000000ffff047224 */ /* 0x000fe400078e0a04 */
[----:B------:R-:W-:Y:S02]  /*a010*/  IMAD R12, R83, R6, R12 ;  /* 0x00000006530c7224 */ /* 0x000fe400078e020c */
[----:B------:R-:W-:Y:S02]  /*a020*/  @!P6 IMAD.IADD R11, R11, 0x1, -R83 ;  /* 0x000000010b0be824 */ /* 0x000fe400078e0a53 */
[----:B------:R-:W-:Y:S01]  /*a030*/  IMAD.HI.U32 R0, R74, R9, RZ ;  /* 0x000000094a007227 */ /* 0x000fe200078e00ff */
[----:B------:R-:W-:-:S03]  /*a040*/  ISETP.GT.U32.AND P6, PT, R83, R12, PT ;  /* 0x0000000c5300720c */ /* 0x000fc60003fc4070 */
[C---:B------:R-:W-:Y:S02]  /*a050*/  IMAD R2, R83.reuse, R4, R2 ;  /* 0x0000000453027224 */ /* 0x040fe400078e0202 */
[----:B------:R-:W-:Y:S02]  /*a060*/  IMAD.MOV R5, RZ, RZ, -R0 ;  /* 0x000000ffff057224 */ /* 0x000fe400078e0a00 */
[----:B------:R-:W-:Y:S01]  /*a070*/  @!P2 IMAD.IADD R14, R14, 0x1, -R83 ;  /* 0x000000010e0ea824 */ /* 0x000fe200078e0a53 */
[----:B------:R-:W-:Y:S01]  /*a080*/  ISETP.GT.U32.AND P2, PT, R83, R2, PT ;  /* 0x000000025300720c */ /* 0x000fe20003f44070 */
[----:B------:R-:W-:Y:S02]  /*a090*/  VIADD R0, R3, 0x158 ;  /* 0x0000015803007836 */ /* 0x000fe40000000000 */
[C---:B------:R-:W-:Y:S02]  /*a0a0*/  IMAD R9, R83.reuse, R5, R9 ;  /* 0x0000000553097224 */ /* 0x040fe400078e0209 */
[----:B------:R-:W-:Y:S01]  /*a0b0*/  IMAD.MOV.U32 R15, RZ, RZ, R11 ;  /* 0x000000ffff0f7224 */ /* 0x000fe200078e000b */
[----:B------:R-:W-:Y:S01]  /*a0c0*/  IABS R6, R0 ;  /* 0x0000000000067213 */ /* 0x000fe20000000000 */
[----:B------:R-:W-:Y:S01]  /*a0d0*/  @!P6 IMAD.IADD R12, R12, 0x1, -R83 ;  /* 0x000000010c0ce824 */ /* 0x000fe200078e0a53 */
[----:B------:R-:W-:Y:S01]  /*a0e0*/  ISETP.GT.U32.AND P6, PT, R83, R9, PT ;  /* 0x000000095300720c */ /* 0x000fe20003fc4070 */
[----:B------:R-:W-:-:S02]  /*a0f0*/  @!P5 IMAD.MOV R15, RZ, RZ, -R15 ;  /* 0x000000ffff0fd224 */ /* 0x000fc400078e0a0f */
[----:B------:R-:W-:Y:S01]  /*a100*/  IMAD.HI.U32 R11, R74, R6, RZ ;  /* 0x000000064a0b7227 */ /* 0x000fe200078e00ff */
[C---:B------:R-:W-:Y:S02]  /*a110*/  ISETP.GT.U32.AND P5, PT, R83.reuse, R12, PT ;  /* 0x0000000c5300720c */ /* 0x040fe40003fa4070 */
[----:B------:R-:W-:Y:S01]  /*a120*/  STL [R1+0x428], R15 ;  /* 0x0004280f01007387 */ /* 0x000fe20000100800 */
[----:B------:R-:W-:Y:S02]  /*a130*/  @!P2 IMAD.IADD R2, R2, 0x1, -R83 ;  /* 0x000000010202a824 */ /* 0x000fe400078e0a53 */
[----:B------:R-:W-:Y:S02]  /*a140*/  IMAD.MOV R11, RZ, RZ, -R11 ;  /* 0x000000ffff0b7224 */ /* 0x000fe400078e0a0b */
[----:B------:R-:W-:Y:S01]  /*a150*/  @!P0 IMAD.MOV R14, RZ, RZ, -R14 ;  /* 0x000000ffff0e8224 */ /* 0x000fe200078e0a0e */
[----:B------:R-:W-:Y:S01]  /*a160*/  ISETP.GT.U32.AND P2, PT, R83, R2, PT ;  /* 0x000000025300720c */ /* 0x000fe20003f44070 */
[----:B-1----:R-:W-:Y:S01]  /*a170*/  VIADD R7, R3, 0x156 ;  /* 0x0000015603077836 */ /* 0x002fe20000000000 */
[----:B------:R-:W-:Y:S01]  /*a180*/  ISETP.GE.AND P0, PT, R0, RZ, PT ;  /* 0x000000ff0000720c */ /* 0x000fe20003f06270 */
[----:B------:R-:W-:Y:S01]  /*a190*/  IMAD R0, R83, R11, R6 ;  /* 0x0000000b53007224 */ /* 0x000fe200078e0206 */
[----:B------:R0:W-:Y:S01]  /*a1a0*/  STL [R1+0x420], R14 ;  /* 0x0004200e01007387 */ /* 0x0001e20000100800 */
[----:B------:R-:W-:Y:S01]  /*a1b0*/  @!P6 IMAD.IADD R9, R9, 0x1, -R83 ;  /* 0x000000010909e824 */ /* 0x000fe200078e0a53 */
[----:B------:R-:W-:Y:S01]  /*a1c0*/  IABS R8, R7 ;  /* 0x0000000700087213 */ /* 0x000fe20000000000 */
[----:B------:R-:W-:-:S02]  /*a1d0*/  VIADD R4, R3, 0x155 ;  /* 0x0000015503047836 */ /* 0x000fc40000000000 */
[----:B------:R-:W-:Y:S01]  /*a1e0*/  @!P5 IMAD.IADD R12, R12, 0x1, -R83 ;  /* 0x000000010c0cd824 */ /* 0x000fe200078e0a53 */
[C---:B------:R-:W-:Y:S01]  /*a1f0*/  ISETP.GT.U32.AND P5, PT, R83.reuse, R0, PT ;  /* 0x000000005300720c */ /* 0x040fe20003fa4070 */
[C---:B------:R-:W-:Y:S01]  /*a200*/  IMAD.HI.U32 R6, R74.reuse, R8, RZ ;  /* 0x000000084a067227 */ /* 0x040fe200078e00ff */
[----:B------:R-:W-:Y:S02]  /*a210*/  ISETP.GT.U32.AND P6, PT, R83, R9, PT ;  /* 0x000000095300720c */ /* 0x000fe40003fc4070 */
[----:B------:R-:W-:Y:S01]  /*a220*/  IABS R5, R4 ;  /* 0x0000000400057213 */ /* 0x000fe20000000000 */
[----:B0-----:R-:W-:-:S04]  /*a230*/  IMAD.HI.U32 R14, R74, R13, RZ ;  /* 0x0000000d4a0e7227 */ /* 0x001fc800078e00ff */
[----:B------:R-:W-:Y:S02]  /*a240*/  IMAD.MOV R14, RZ, RZ, -R14 ;  /* 0x000000ffff0e7224 */ /* 0x000fe400078e0a0e */
[----:B------:R-:W-:Y:S01]  /*a250*/  @!P2 IMAD.IADD R2, R2, 0x1, -R83 ;  /* 0x000000010202a824 */ /* 0x000fe200078e0a53 */
[----:B------:R-:W-:Y:S01]  /*a260*/  ISETP.GE.AND P2, PT, R10, RZ, PT ;  /* 0x000000ff0a00720c */ /* 0x000fe20003f46270 */
[----:B------:R-:W-:-:S04]  /*a270*/  IMAD.HI.U32 R11, R74, R5, RZ ;  /* 0x000000054a0b7227 */ /* 0x000fc800078e00ff */
[----:B------:R-:W-:Y:S02]  /*a280*/  IMAD.MOV R6, RZ, RZ, -R6 ;  /* 0x000000ffff067224 */ /* 0x000fe400078e0a06 */
[C---:B------:R-:W-:Y:S02]  /*a290*/  IMAD R10, R83.reuse, R14, R13 ;  /* 0x0000000e530a7224 */ /* 0x040fe400078e020d */
[----:B------:R-:W-:Y:S02]  /*a2a0*/  IMAD.MOV.U32 R15, RZ, RZ, R12 ;  /* 0x000000ffff0f7224 */ /* 0x000fe400078e000c */
[----:B------:R-:W-:Y:S02]  /*a2b0*/  IMAD.MOV R11, RZ, RZ, -R11 ;  /* 0x000000ffff0b7224 */ /* 0x000fe400078e0a0b */
[----:B------:R-:W-:Y:S02]  /*a2c0*/  IMAD R8, R83, R6, R8 ;  /* 0x0000000653087224 */ /* 0x000fe400078e0208 */
[----:B------:R-:W-:-:S02]  /*a2d0*/  @!P5 IMAD.IADD R0, R0, 0x1, -R83 ;  /* 0x000000010000d824 */ /* 0x000fc400078e0a53 */
[----:B------:R-:W-:Y:S01]  /*a2e0*/  @!P3 IMAD.MOV R15, RZ, RZ, -R15 ;  /* 0x000000ffff0fb224 */ /* 0x000fe200078e0a0f */
[----:B------:R-:W-:Y:S01]  /*a2f0*/  ISETP.GT.U32.AND P3, PT, R83, R10, PT ;  /* 0x0000000a5300720c */ /* 0x000fe20003f64070 */
[----:B------:R-:W-:Y:S01]  /*a300*/  @!P6 IMAD.IADD R9, R9, 0x1, -R83 ;  /* 0x000000010909e824 */ /* 0x000fe200078e0a53 */
[C---:B------:R-:W-:Y:S01]  /*a310*/  ISETP.GT.U32.AND P5, PT, R83.reuse, R0, PT ;  /* 0x000000005300720c */ /* 0x040fe20003fa4070 */
[C---:B------:R-:W-:Y:S01]  /*a320*/  IMAD R5, R83.reuse, R11, R5 ;  /* 0x0000000b53057224 */ /* 0x040fe200078e0205 */
[----:B------:R-:W-:Y:S01]  /*a330*/  ISETP.GT.U32.AND P6, PT, R83, R8, PT ;  /* 0x000000085300720c */ /* 0x000fe20003fc4070 */
[----:B------:R-:W-:Y:S01]  /*a340*/  IMAD.MOV.U32 R12, RZ, RZ, R9 ;  /* 0x000000ffff0c7224 */ /* 0x000fe200078e0009 */
[----:B------:R-:W-:Y:S01]  /*a350*/  STL [R1+0x410], R15 ;  /* 0x0004100f01007387 */ /* 0x000fe20000100800 */
[----:B------:R-:W-:Y:S02]  /*a360*/  VIADD R6, R3, 0x154 ;  /* 0x0000015403067836 */ /* 0x000fe40000000000 */
[----:B------:R-:W-:Y:S01]  /*a370*/  @!P4 IMAD.MOV R12, RZ, RZ, -R12 ;  /* 0x000000ffff0cc224 */ /* 0x000fe200078e0a0c */
[----:B------:R-:W-:Y:S01]  /*a380*/  ISETP.GT.U32.AND P4, PT, R83, R5, PT ;  /* 0x000000055300720c */ /* 0x000fe20003f84070 */
[----:B------:R-:W-:Y:S01]  /*a390*/  IMAD.MOV.U32 R13, RZ, RZ, R2 ;  /* 0x000000ffff0d7224 */ /* 0x000fe200078e0002 */
[----:B------:R-:W-:Y:S01]  /*a3a0*/  IABS R11, R6 ;  /* 0x00000006000b7213 */ /* 0x000fe20000000000 */
[--C-:B------:R-:W-:Y:S01]  /*a3b0*/  @!P3 IMAD.IADD R10, R10, 0x1, -R83.reuse ;  /* 0x000000010a0ab824 */ /* 0x100fe200078e0a53 */
[----:B------:R-:W-:Y:S01]  /*a3c0*/  ISETP.GE.AND P3, PT, R6, RZ, PT ;  /* 0x000000ff0600720c */ /* 0x000fe20003f66270 */
[----:B------:R-:W-:Y:S01]  /*a3d0*/  @!P5 IMAD.IADD R0, R0, 0x1, -R83 ;  /* 0x000000010000d824 */ /* 0x000fe200078e0a53 */
[----:B------:R-:W-:Y:S01]  /*a3e0*/  ISETP.GE.AND P5, PT, R4, RZ, PT ;  /* 0x000000ff0400720c */ /* 0x000fe20003fa6270 */
[----:B------:R-:W-:-:S02]  /*a3f0*/  IMAD.MOV.U32 R2, RZ, RZ, R11 ;  /* 0x000000ffff027224 */ /* 0x000fc400078e000b */
[----:B------:R-:W-:Y:S01]  /*a400*/  @!P6 IMAD.IADD R8, R8, 0x1, -R83 ;  /* 0x000000010808e824 */ /* 0x000fe200078e0a53 */
[----:B------:R-:W-:Y:S01]  /*a410*/  ISETP.GT.U32.AND P6, PT, R83, R10, PT ;  /* 0x0000000a5300720c */ /* 0x000fe20003fc4070 */
[----:B------:R-:W-:Y:S01]  /*a420*/  @!P1 IMAD.MOV R13, RZ, RZ, -R13 ;  /* 0x000000ffff0d9224 */ /* 0x000fe200078e0a0d */
[----:B------:R-:W-:Y:S01]  /*a430*/  ISETP.GE.AND P1, PT, R7, RZ, PT ;  /* 0x000000ff0700720c */ /* 0x000fe20003f26270 */
[----:B------:R-:W-:-:S03]  /*a440*/  IMAD.HI.U32 R9, R74, R2, RZ ;  /* 0x000000024a097227 */ /* 0x000fc600078e00ff */
[----:B------:R0:W-:Y:S01]  /*a450*/  STL [R1+0x400], R13 ;  /* 0x0004000d01007387 */ /* 0x0001e20000100800 */
[----:B------:R-:W-:Y:S02]  /*a460*/  VIADD R7, R3, 0x153 ;  /* 0x0000015303077836 */ /* 0x000fe40000000000 */
[----:B------:R-:W-:Y:S01]  /*a470*/  IMAD.MOV.U32 R11, RZ, RZ, R0 ;  /* 0x000000ffff0b7224 */ /* 0x000fe200078e0000 */
[----:B------:R1:W-:Y:S01]  /*a480*/  STL [R1+0x3fc], R12 ;  /* 0x0003fc0c01007387 */ /* 0x0003e20000100800 */
[----:B------:R-:W-:Y:S01]  /*a490*/  @!P4 IMAD.IADD R5, R5, 0x1, -R83 ;  /* 0x000000010505c824 */ /* 0x000fe200078e0a53 */
[----:B------:R-:W-:Y:S01]  /*a4a0*/  IABS R14, R7 ;  /* 0x00000007000e7213 */ /* 0x000fe20000000000 */
[----:B------:R-:W-:Y:S01]  /*a4b0*/  IMAD.MOV R9, RZ, RZ, -R9 ;  /* 0x000000ffff097224 */ /* 0x000fe200078e0a09 */
[C---:B------:R-:W-:Y:S01]  /*a4c0*/  ISETP.GT.U32.AND P4, PT, R83.reuse, R8, PT ;  /* 0x000000085300720c */ /* 0x040fe20003f84070 */
[----:B------:R-:W-:Y:S01]  /*a4d0*/  @!P0 IMAD.MOV R11, RZ, RZ, -R11 ;  /* 0x000000ffff0b8224 */ /* 0x000fe200078e0a0b */
[C---:B------:R-:W-:Y:S01]  /*a4e0*/  ISETP.GT.U32.AND P0, PT, R83.reuse, R5, PT ;  /* 0x000000055300720c */ /* 0x040fe20003f04070 */
[----:B------:R-:W-:-:S02]  /*a4f0*/  IMAD R2, R83, R9, R2 ;  /* 0x0000000953027224 */ /* 0x000fc400078e0202 */
[----:B------:R-:W-:Y:S01]  /*a500*/  VIADD R4, R3, 0x152 ;  /* 0x0000015203047836 */ /* 0x000fe20000000000 */
[----:B------:R2:W-:Y:S01]  /*a510*/  STL [R1+0x3e8], R11 ;  /* 0x0003e80b01007387 */ /* 0x0005e20000100800 */
[----:B------:R-:W-:-:S03]  /*a520*/  IMAD.HI.U32 R9, R74, R14, RZ ;  /* 0x0000000e4a097227 */ /* 0x000fc600078e00ff */
[----:B0-----:R-:W-:Y:S01]  /*a530*/  IABS R13, R4 ;  /* 0x00000004000d7213 */ /* 0x001fe20000000000 */
[----:B------:R-:W-:Y:S02]  /*a540*/  VIADD R0, R3, 0x151 ;  /* 0x0000015103007836 */ /* 0x000fe40000000000 */
[----:B------:R-:W-:Y:S01]  /*a550*/  @!P6 IMAD.IADD R10, R10, 0x1, -R83 ;  /* 0x000000010a0ae824 */ /* 0x000fe200078e0a53 */
[----:B------:R-:W-:Y:S01]  /*a560*/  ISETP.GT.U32.AND P6, PT, R83, R2, PT ;  /* 0x000000025300720c */ /* 0x000fe20003fc4070 */
[----:B------:R-:W-:Y:S01]  /*a570*/  IMAD.MOV R9, RZ, RZ, -R9 ;  /* 0x000000ffff097224 */ /* 0x000fe200078e0a09 */
[----:B-1----:R-:W-:Y:S01]  /*a580*/  IABS R12, R0 ;  /* 0x00000000000c7213 */ /* 0x002fe20000000000 */
[----:B------:R-:W-:Y:S01]  /*a590*/  @!P0 IMAD.IADD R5, R5, 0x1, -R83 ;  /* 0x0000000105058824 */ /* 0x000fe200078e0a53 */
[----:B------:R-:W-:Y:S01]  /*a5a0*/  ISETP.GE.AND P0, PT, R7, RZ, PT ;  /* 0x000000ff0700720c */ /* 0x000fe20003f06270 */
[----:B------:R-:W-:Y:S02]  /*a5b0*/  IMAD R14, R83, R9, R14 ;  /* 0x00000009530e7224 */ /* 0x000fe400078e020e */
[----:B------:R-:W-:-:S04]  /*a5c0*/  IMAD.HI.U32 R9, R74, R13, RZ ;  /* 0x0000000d4a097227 */ /* 0x000fc800078e00ff */
[----:B------:R-:W-:-:S04]  /*a5d0*/  IMAD.HI.U32 R7, R74, R12, RZ ;  /* 0x0000000c4a077227 */ /* 0x000fc800078e00ff */
[----:B------:R-:W-:Y:S01]  /*a5e0*/  @!P4 IMAD.IADD R8, R8, 0x1, -R83 ;  /* 0x000000010808c824 */ /* 0x000fe200078e0a53 */
[----:B------:R-:W-:Y:S01]  /*a5f0*/  ISETP.GT.U32.AND P4, PT, R83, R14, PT ;  /* 0x0000000e5300720c */ /* 0x000fe20003f84070 */
[----:B------:R-:W-:Y:S02]  /*a600*/  IMAD.MOV R9, RZ, RZ, -R9 ;  /* 0x000000ffff097224 */ /* 0x000fe400078e0a09 */
[----:B------:R-:W-:Y:S01]  /*a610*/  @!P6 IMAD.IADD R2, R2, 0x1, -R83 ;  /* 0x000000010202e824 */ /* 0x000fe200078e0a53 */
[----:B------:R-:W-:Y:S01]  /*a620*/  ISETP.GE.AND P6, PT, R4, RZ, PT ;  /* 0x000000ff0400720c */ /* 0x000fe20003fc6270 */
[----:B------:R-:W-:Y:S02]  /*a630*/  IMAD.MOV.U32 R15, RZ, RZ, R10 ;  /* 0x000000ffff0f7224 */ /* 0x000fe400078e000a */
[----:B------:R-:W-:Y:S02]  /*a640*/  IMAD.MOV R7, RZ, RZ, -R7 ;  /* 0x000000ffff077224 */ /* 0x000fe400078e0a07 */
[----:B------:R-:W-:-:S02]  /*a650*/  VIADD R6, R3, 0x150 ;  /* 0x0000015003067836 */ /* 0x000fc40000000000 */
[C---:B------:R-:W-:Y:S02]  /*a660*/  IMAD R13, R83.reuse, R9, R13 ;  /* 0x00000009530d7224 */ /* 0x040fe400078e020d */
[----:B------:R-:W-:Y:S01]  /*a670*/  @!P2 IMAD.MOV R15, RZ, RZ, -R15 ;  /* 0x000000ffff0fa224 */ /* 0x000fe200078e0a0f */
[C---:B------:R-:W-:Y:S01]  /*a680*/  ISETP.GT.U32.AND P2, PT, R83.reuse, R2, PT ;  /* 0x000000025300720c */ /* 0x040fe20003f44070 */
[C---:B------:R-:W-:Y:S01]  /*a690*/  IMAD R12, R83.reuse, R7, R12 ;  /* 0x00000007530c7224 */ /* 0x040fe200078e020c */
[----:B--2---:R-:W-:Y:S01]  /*a6a0*/  IABS R11, R6 ;  /* 0x00000006000b7213 */ /* 0x004fe20000000000 */
[----:B------:R-:W-:Y:S01]  /*a6b0*/  IMAD.MOV.U32 R10, RZ, RZ, R5 ;  /* 0x000000ffff0a7224 */ /* 0x000fe200078e0005 */
[----:B------:R-:W-:Y:S01]  /*a6c0*/  STL [R1+0x398], R15 ;  /* 0x0003980f01007387 */ /* 0x000fe20000100800 */
[----:B------:R-:W-:Y:S01]  /*a6d0*/  @!P1 IMAD.MOV R8, RZ, RZ, -R8 ;  /* 0x000000ffff089224 */ /* 0x000fe200078e0a08 */
[C---:B------:R-:W-:Y:S01]  /*a6e0*/  ISETP.GT.U32.AND P1, PT, R83.reuse, R13, PT ;  /* 0x0000000d5300720c */ /* 0x040fe20003f24070 */
[----:B------:R-:W-:Y:S01]  /*a6f0*/  @!P5 IMAD.MOV R10, RZ, RZ, -R10 ;  /* 0x000000ffff0ad224 */ /* 0x000fe200078e0a0a */
[----:B------:R-:W-:Y:S01]  /*a700*/  ISETP.GT.U32.AND P5, PT, R83, R12, PT ;  /* 0x0000000c5300720c */ /* 0x000fe20003fa4070 */
[----:B------:R-:W-:Y:S01]  /*a710*/  @!P4 IMAD.IADD R14, R14, 0x1, -R83 ;  /* 0x000000010e0ec824 */ /* 0x000fe200078e0a53 */
[----:B------:R0:W-:Y:S01]  /*a720*/  STL [R1+0x394], R8 ;  /* 0x0003940801007387 */ /* 0x0001e20000100800 */
[----:B------:R-:W-:-:S03]  /*a730*/  IMAD.HI.U32 R4, R74, R11, RZ ;  /* 0x0000000b4a047227 */ /* 0x000fc600078e00ff */
[----:B------:R-:W-:Y:S01]  /*a740*/  ISETP.GT.U32.AND P4, PT, R83, R14, PT ;  /* 0x0000000e5300720c */ /* 0x000fe20003f84070 */
[----:B------:R-:W-:Y:S01]  /*a750*/  IMAD.MOV R4, RZ, RZ, -R4 ;  /* 0x000000ffff047224 */ /* 0x000fe200078e0a04 */
[----:B------:R1:W-:Y:S01]  /*a760*/  STL [R1+0x390], R10 ;  /* 0x0003900a01007387 */ /* 0x0003e20000100800 */
[C---:B------:R-:W-:Y:S02]  /*a770*/  VIADD R5, R3.reuse, 0x14f ;  /* 0x0000014f03057836 */ /* 0x040fe40000000000 */
[----:B------:R-:W-:Y:S01]  /*a780*/  @!P2 IMAD.IADD R2, R2, 0x1, -R83 ;  /* 0x000000010202a824 */ /* 0x000fe200078e0a53 */
[----:B------:R-:W-:Y:S01]  /*a790*/  ISETP.GE.AND P2, PT, R0, RZ, PT ;  /* 0x000000ff0000720c */ /* 0x000fe20003f46270 */
[----:B0-----:R-:W-:Y:S02]  /*a7a0*/  VIADD R8, R3, 0x14e ;  /* 0x0000014e03087836 */ /* 0x001fe40000000000 */
[----:B------:R-:W-:Y:S01]  /*a7b0*/  IMAD R11, R83, R4, R11 ;  /* 0x00000004530b7224 */ /* 0x000fe200078e020b */
[----:B------:R-:W-:Y:S01]  /*a7c0*/  IABS R4, R5 ;  /* 0x0000000500047213 */ /* 0x000fe20000000000 */
[--C-:B------:R-:W-:Y:S01]  /*a7d0*/  @!P1 IMAD.IADD R13, R13, 0x1, -R83.reuse ;  /* 0x000000010d0d9824 */ /* 0x100fe200078e0a53 */
[----:B------:R-:W-:Y:S01]  /*a7e0*/  IABS R0, R8 ;  /* 0x0000000800007213 */ /* 0x000fe20000000000 */
[----:B------:R-:W-:Y:S01]  /*a7f0*/  @!P5 IMAD.IADD R12, R12, 0x1, -R83 ;  /* 0x000000010c0cd824 */ /* 0x000fe200078e0a53 */
[----:B------:R-:W-:Y:S01]  /*a800*/  ISETP.GE.AND P1, PT, R6, RZ, PT ;  /* 0x000000ff0600720c */ /* 0x000fe20003f26270 */
[----:B------:R-:W-:Y:S01]  /*a810*/  IMAD.MOV.U32 R9, RZ, RZ, R2 ;  /* 0x000000ffff097224 */ /* 0x000fe200078e0002 */
[----:B------:R-:W-:Y:S01]  /*a820*/  ISETP.GT.U32.AND P5, PT, R83, R13, PT ;  /* 0x0000000d5300720c */ /* 0x000fe20003fa4070 */
[----:B------:R-:W-:-:S04]  /*a830*/  IMAD.HI.U32 R7, R74, R4, RZ ;  /* 0x000000044a077227 */ /* 0x000fc800078e00ff */
[----:B------:R-:W-:Y:S01]  /*a840*/  @!P3 IMAD.MOV R9, RZ, RZ, -R9 ;  /* 0x000000ffff09b224 */ /* 0x000fe200078e0a09 */
[----:B------:R-:W-:Y:S01]  /*a850*/  ISETP.GT.U32.AND P3, PT, R83, R12, PT ;  /* 0x0000000c5300720c */ /* 0x000fe20003f64070 */
[----:B------:R-:W-:-:S03]  /*a860*/  IMAD.HI.U32 R2, R74, R0, RZ ;  /* 0x000000004a027227 */ /* 0x000fc600078e00ff */
[----:B------:R0:W-:Y:S01]  /*a870*/  STL [R1+0x38c], R9 ;  /* 0x00038c0901007387 */ /* 0x0001e20000100800 */
[----:B------:R-:W-:Y:S01]  /*a880*/  @!P4 IMAD.IADD R14, R14, 0x1, -R83 ;  /* 0x000000010e0ec824 */ /* 0x000fe200078e0a53 */
[C---:B------:R-:W-:Y:S01]  /*a890*/  ISETP.GT.U32.AND P4, PT, R83.reuse, R11, PT ;  /* 0x0000000b5300720c */ /* 0x040fe20003f84070 */
[----:B------:R-:W-:Y:S02]  /*a8a0*/  IMAD.MOV R7, RZ, RZ, -R7 ;  /* 0x000000ffff077224 */ /* 0x000fe400078e0a07 */
[----:B------:R-:W-:Y:S02]  /*a8b0*/  IMAD.MOV R2, RZ, RZ, -R2 ;  /* 0x000000ffff027224 */ /* 0x000fe400078e0a02 */
[C---:B------:R-:W-:Y:S02]  /*a8c0*/  IMAD R4, R83.reuse, R7, R4 ;  /* 0x0000000753047224 */ /* 0x040fe400078e0204 */
[----:B------:R-:W-:Y:S02]  /*a8d0*/  IMAD R0, R83, R2, R0 ;  /* 0x0000000253007224 */ /* 0x000fe400078e0200 */
[--C-:B------:R-:W-:Y:S01]  /*a8e0*/  @!P5 IMAD.IADD R13, R13, 0x1, -R83.reuse ;  /* 0x000000010d0dd824 */ /* 0x100fe200078e0a53 */
[C---:B------:R-:W-:Y:S01]  /*a8f0*/  ISETP.GT.U32.AND P5, PT, R83.reuse, R4, PT ;  /* 0x000000045300720c */ /* 0x040fe20003fa4070 */
[--C-:B------:R-:W-:Y:S01]  /*a900*/  @!P3 IMAD.IADD R12, R12, 0x1, -R83.reuse ;  /* 0x000000010c0cb824 */ /* 0x100fe200078e0a53 */
[----:B------:R-:W-:Y:S01]  /*a910*/  ISETP.GT.U32.AND P3, PT, R83, R0, PT ;  /* 0x000000005300720c */ /* 0x000fe20003f64070 */
[----:B------:R-:W-:-:S02]  /*a920*/  @!P4 IMAD.IADD R11, R11, 0x1, -R83 ;  /* 0x000000010b0bc824 */ /* 0x000fc400078e0a53 */
[C---:B------:R-:W-:Y:S02]  /*a930*/  VIADD R6, R3.reuse, 0x14d ;  /* 0x0000014d03067836 */ /* 0x040fe40000000000 */
[----:B------:R-:W-:Y:S01]  /*a940*/  VIADD R7, R3, 0x14c ;  /* 0x0000014c03077836 */ /* 0x000fe20000000000 */
[----:B------:R-:W-:Y:S01]  /*a950*/  ISETP.GT.U32.AND P4, PT, R83, R11, PT ;  /* 0x0000000b5300720c */ /* 0x000fe20003f84070 */
[----:B------:R-:W-:Y:S01]  /*a960*/  @!P0 IMAD.MOV R14, RZ, RZ, -R14 ;  /* 0x000000ffff0e8224 */ /* 0x000fe200078e0a0e */
[----:B------:R-:W-:Y:S01]  /*a970*/  IABS R15, R6 ;  /* 0x00000006000f7213 */ /* 0x000fe20000000000 */
[----:B------:R-:W-:Y:S01]  /*a980*/  VIADD R2, R3, 0x14b ;  /* 0x0000014b03027836 */ /* 0x000fe20000000000 */
[----:B-1----:R-:W-:Y:S01]  /*a990*/  IABS R10, R7 ;  /* 0x00000007000a7213 */ /* 0x002fe20000000000 */
[--C-:B------:R-:W-:Y:S01]  /*a9a0*/  @!P5 IMAD.IADD R4, R4, 0x1, -R83.reuse ;  /* 0x000000010404d824 */ /* 0x100fe200078e0a53 */
[----:B------:R-:W-:Y:S01]  /*a9b0*/  ISETP.GE.AND P5, PT, R8, RZ, PT ;  /* 0x000000ff0800720c */ /* 0x000fe20003fa6270 */
[----:B------:R-:W-:Y:S01]  /*a9c0*/  @!P3 IMAD.IADD R0, R0, 0x1, -R83 ;  /* 0x000000010000b824 */ /* 0x000fe200078e0a53 */
[----:B------:R-:W-:Y:S01]  /*a9d0*/  STL [R1+0x388], R14 ;  /* 0x0003880e01007387 */ /* 0x000fe20000100800 */
[----:B------:R-:W-:Y:S01]  /*a9e0*/  IMAD.HI.U32 R16, R74, R15, RZ ;  /* 0x0000000f4a107227 */ /* 0x000fe200078e00ff */
[----:B------:R-:W-:-:S02]  /*a9f0*/  ISETP.GT.U32.AND P0, PT, R83, R4, PT ;  /* 0x000000045300720c */ /* 0x000fc40003f04070 */
[----:B------:R-:W-:Y:S01]  /*aa00*/  ISETP.GT.U32.AND P3, PT, R83, R0, PT ;  /* 0x000000005300720c */ /* 0x000fe20003f64070 */
[----:B------:R-:W-:Y:S01]  /*aa10*/  @!P4 IMAD.IADD R11, R11, 0x1, -R83 ;  /* 0x000000010b0bc824 */ /* 0x000fe200078e0a53 */
[----:B------:R-:W-:Y:S01]  /*aa20*/  ISETP.GE.AND P4, PT, R5, RZ, PT ;  /* 0x000000ff0500720c */ /* 0x000fe20003f86270 */
[----:B------:R-:W-:Y:S01]  /*aa30*/  IMAD.MOV R16, RZ, RZ, -R16 ;  /* 0x000000ffff107224 */ /* 0x000fe200078e0a10 */
[----:B------:R-:W-:Y:S01]  /*aa40*/  IABS R5, R2 ;  /* 0x0000000200057213 */ /* 0x000fe20000000000 */
[----:B0-----:R-:W-:-:S04]  /*aa50*/  IMAD.HI.U32 R9, R74, R10, RZ ;  /* 0x0000000a4a097227 */ /* 0x001fc800078e00ff */
[----:B------:R-:W-:Y:S02]  /*aa60*/  IMAD R8, R83, R16, R15 ;  /* 0x0000001053087224 */ /* 0x000fe400078e020f */
[----:B------:R-:W-:Y:S02]  /*aa70*/  IMAD.MOV R9, RZ, RZ, -R9 ;  /* 0x000000ffff097224 */ /* 0x000fe400078e0a09 */
[----:B------:R-:W-:Y:S01]  /*aa80*/  @!P1 IMAD.MOV R11, RZ, RZ, -R11 ;  /* 0x000000ffff0b9224 */ /* 0x000fe200078e0a0b */
[----:B------:R-:W-:Y:S01]  /*aa90*/  ISETP.GE.AND P1, PT, R7, RZ, PT ;  /* 0x000000ff0700720c */ /* 0x000fe20003f26270 */
[----:B------:R-:W-:Y:S01]  /*aaa0*/  @!P6 IMAD.MOV R13, RZ, RZ, -R13 ;  /* 0x000000ffff0de224 */ /* 0x000fe200078e0a0d */
[----:B------:R-:W-:Y:S01]  /*aab0*/  ISETP.GT.U32.AND P6, PT, R83, R8, PT ;  /* 0x000000085300720c */ /* 0x000fe20003fc4070 */
[----:B------:R-:W-:-:S03]  /*aac0*/  IMAD.HI.U32 R7, R74, R5, RZ ;  /* 0x000000054a077227 */ /* 0x000fc600078e00ff */
[----:B------:R-:W-:Y:S01]  /*aad0*/  STL [R1+0x384], R13 ;  /* 0x0003840d01007387 */ /* 0x000fe20000100800 */
[----:B------:R-:W-:Y:S01]  /*aae0*/  @!P2 IMAD.MOV R12, RZ, RZ, -R12 ;  /* 0x000000ffff0ca224 */ /* 0x000fe200078e0a0c */
[----:B------:R-:W-:Y:S01]  /*aaf0*/  ISETP.GE.AND P2, PT, R6, RZ, PT ;  /* 0x000000ff0600720c */ /* 0x000fe20003f46270 */
[C---:B------:R-:W-:Y:S02]  /*ab00*/  IMAD R10, R83.reuse, R9, R10 ;  /* 0x00000009530a7224 */ /* 0x040fe400078e020a */
[----:B------:R-:W-:Y:S01]  /*ab10*/  @!P0 IMAD.IADD R4, R4, 0x1, -R83 ;  /* 0x0000000104048824 */ /* 0x000fe200078e0a53 */
[----:B------:R-:W-:Y:S01]  /*ab20*/  ISETP.GE.AND P0, PT, R2, RZ, PT ;  /* 0x000000ff0200720c */ /* 0x000fe20003f06270 */
[----:B------:R-:W-:Y:S01]  /*ab30*/  IMAD.MOV R2, RZ, RZ, -R7 ;  /* 0x000000ffff027224 */ /* 0x000fe200078e0a07 */
[----:B------:R0:W-:Y:S01]  /*ab40*/  STL [R1+0x380], R12 ;  /* 0x0003800c01007387 */ /* 0x0001e20000100800 */
[----:B------:R-:W-:Y:S01]  /*ab50*/  @!P3 IMAD.IADD R0, R0, 0x1, -R83 ;  /* 0x000000010000b824 */ /* 0x000fe200078e0a53 */
[C---:B------:R-:W-:Y:S01]  /*ab60*/  ISETP.GT.U32.AND P3, PT, R83.reuse, R10, PT ;  /* 0x0000000a5300720c */ /* 0x040fe20003f64070 */
[----:B------:R-:W-:Y:S01]  /*ab70*/  IMAD R2, R83, R2, R5 ;  /* 0x0000000253027224 */ /* 0x000fe200078e0205 */
[----:B------:R1:W-:Y:S01]  /*ab80*/  STL [R1+0x37c], R11 ;  /* 0x00037c0b01007387 */ /* 0x0003e20000100800 */
[----:B------:R-:W-:-:S02]  /*ab90*/  @!P6 IMAD.IADD R8, R8, 0x1, -R83 ;  /* 0x000000010808e824 */ /* 0x000fc400078e0a53 */
[C---:B------:R-:W-:Y:S02]  /*aba0*/  VIADD R6, R3.reuse, 0x14a ;  /* 0x0000014a03067836 */ /* 0x040fe40000000000 */
[----:B------:R-:W-:Y:S01]  /*abb0*/  VIADD R17, R3, 0x13e ;  /* 0x0000013e03117836 */ /* 0x000fe20000000000 */
[----:B------:R-:W-:Y:S01]  /*abc0*/  ISETP.GT.U32.AND P6, PT, R83, R8, PT ;  /* 0x000000085300720c */ /* 0x000fe20003fc4070 */
[----:B0-----:R-:W-:Y:S01]  /*abd0*/  IMAD.MOV.U32 R12, RZ, RZ, R4 ;  /* 0x000000ffff0c7224 */ /* 0x001fe200078e0004 */
[----:B------:R-:W-:Y:S01]  /*abe0*/  IABS R7, R6 ;  /* 0x0000000600077213 */ /* 0x000fe20000000000 */
[----:B------:R-:W-:Y:S02]  /*abf0*/  VIADD R4, R3, 0x149 ;  /* 0x0000014903047836 */ /* 0x000fe40000000000 */
[----:B-1----:R-:W-:Y:S02]  /*ac00*/  IMAD.MOV.U32 R11, RZ, RZ, R0 ;  /* 0x000000ffff0b7224 */ /* 0x002fe400078e0000 */
[----:B------:R-:W-:Y:S01]  /*ac10*/  @!P3 IMAD.IADD R10, R10, 0x1, -R83 ;  /* 0x000000010a0ab824 */ /* 0x000fe200078e0a53 */
[----:B------:R-:W-:Y:S01]  /*ac20*/  IABS R5, R4 ;  /* 0x0000000400057213 */ /* 0x000fe20000000000 */
[----:B------:R-:W-:Y:S01]  /*ac30*/  @!P5 IMAD.MOV R11, RZ, RZ, -R11 ;  /* 0x000000ffff0bd224 */ /* 0x000fe200078e0a0b */
[C---:B------:R-:W-:Y:S01]  /*ac40*/  ISETP.GT.U32.AND P5, PT, R83.reuse, R2, PT ;  /* 0x000000025300720c */ /* 0x040fe20003fa4070 */
[----:B------:R-:W-:Y:S01]  /*ac50*/  @!P4 IMAD.MOV R12, RZ, RZ, -R12 ;  /* 0x000000ffff0cc224 */ /* 0x000fe200078e0a0c */
[----:B------:R-:W-:Y:S01]  /*ac60*/  ISETP.GT.U32.AND P3, PT, R83, R10, PT ;  /* 0x0000000a5300720c */ /* 0x000fe20003f64070 */
[----:B------:R-:W-:Y:S01]  /*ac70*/  IMAD.HI.U32 R0, R74, R7, RZ ;  /* 0x000000074a007227 */ /* 0x000fe200078e00ff */
[----:B------:R-:W-:-:S02]  /*ac80*/  ISETP.GE.AND P4, PT, R6, RZ, PT ;  /* 0x000000ff0600720c */ /* 0x000fc40003f86270 */
[----:B------:R0:W-:Y:S01]  /*ac90*/  STL [R1+0x378], R12 ;  /* 0x0003780c01007387 */ /* 0x0001e20000100800 */
[----:B------:R-:W-:Y:S02]  /*aca0*/  IMAD.MOV R0, RZ, RZ, -R0 ;  /* 0x000000ffff007224 */ /* 0x000fe400078e0a00 */
[----:B------:R-:W-:Y:S01]  /*acb0*/  @!P6 IMAD.IADD R8, R8, 0x1, -R83 ;  /* 0x000000010808e824 */ /* 0x000fe200078e0a53 */
[----:B------:R1:W-:Y:S01]  /*acc0*/  STL [R1+0x374], R11 ;  /* 0x0003740b01007387 */ /* 0x0003e20000100800 */
[----:B------:R-:W-:Y:S01]  /*acd0*/  IMAD R7, R83, R0, R7 ;  /* 0x0000000053077224 */ /* 0x000fe200078e0207 */
[----:B------:R-:W-:Y:S01]  /*ace0*/  ISETP.GE.AND P6, PT, R4, RZ, PT ;  /* 0x000000ff0400720c */ /* 0x000fe20003fc6270 */
[----:B------:R-:W-:Y:S02]  /*acf0*/  @!P5 IMAD.IADD R2, R2, 0x1, -R83 ;  /* 0x000000010202d824 */ /* 0x000fe400078e0a53 */
[----:B------:R-:W-:-:S03]  /*ad00*/  IMAD.HI.U32 R9, R74, R5, RZ ;  /* 0x000000054a097227 */ /* 0x000fc600078e00ff */
[----:B------:R-:W-:Y:S01]  /*ad10*/  ISETP.GT.U32.AND P5, PT, R83, R2, PT ;  /* 0x000000025300720c */ /* 0x000fe20003fa4070 */
[----:B0-----:R-:W-:Y:S02]  /*ad20*/  IMAD.MOV.U32 R12, RZ, RZ, R8 ;  /* 0x000000ffff0c7224 */ /* 0x001fe400078e0008 */
[----:B-1----:R-:W-:Y:S02]  /*ad30*/  VIADD R11, R3, 0x148 ;  /* 0x00000148030b7836 */ /* 0x002fe40000000000 */
[----:B------:R-:W-:Y:S01]  /*ad40*/  @!P3 IMAD.IADD R10, R10, 0x1, -R83 ;  /* 0x000000010a0ab824 */ /* 0x000fe200078e0a53 */
[----:B------:R-:W-:Y:S01]  /*ad50*/  ISETP.GT.U32.AND P3, PT, R83, R7, PT ;  /* 0x000000075300720c */ /* 0x000fe20003f64070 */
[----:B------:R-:W-:Y:S01]  /*ad60*/  @!P2 IMAD.MOV R12, RZ, RZ, -R12 ;  /* 0x000000ffff0ca224 */ /* 0x000fe200078e0a0c */
[----:B------:R-:W-:Y:S01]  /*ad70*/  IABS R6, R11 ;  /* 0x0000000b00067213 */ /* 0x000fe20000000000 */
[----:B------:R-:W-:Y:S01]  /*ad80*/  IMAD.MOV R9, RZ, RZ, -R9 ;  /* 0x000000ffff097224 */ /* 0x000fe200078e0a09 */
[----:B------:R-:W-:Y:S01]  /*ad90*/  ISETP.GE.AND P2, PT, R11, RZ, PT ;  /* 0x000000ff0b00720c */ /* 0x000fe20003f46270 */
[----:B------:R-:W-:Y:S01]  /*ada0*/  VIADD R4, R3, 0x147 ;  /* 0x0000014703047836 */ /* 0x000fe20000000000 */
[----:B------:R-:W-:Y:S01]  /*adb0*/  STL [R1+0x1a0], R12 ;  /* 0x0001a00c01007387 */ /* 0x000fe20000100800 */
[----:B------:R-:W-:-:S03]  /*adc0*/  IMAD.HI.U32 R8, R74, R6, RZ ;  /* 0x000000064a087227 */ /* 0x000fc600078e00ff */
[----:B------:R-:W-:Y:S01]  /*add0*/  IABS R0, R4 ;  /* 0x0000000400007213 */ /* 0x000fe20000000000 */
[----:B------:R-:W-:Y:S01]  /*ade0*/  @!P1 IMAD.MOV R10, RZ, RZ, -R10 ;  /* 0x000000ffff0a9224 */ /* 0x000fe200078e0a0a */
[----:B------:R-:W-:Y:S01]  /*adf0*/  ISETP.GE.AND P1, PT, R4, RZ, PT ;  /* 0x000000ff0400720c */ /* 0x000fe20003f26270 */
[----:B------:R-:W-:Y:S02]  /*ae00*/  IMAD.MOV R8, RZ, RZ, -R8 ;  /* 0x000000ffff087224 */ /* 0x000fe400078e0a08 */
[----:B------:R-:W-:Y:S01]  /*ae10*/  @!P5 IMAD.IADD R2, R2, 0x1, -R83 ;  /* 0x000000010202d824 */ /* 0x000fe200078e0a53 */
[----:B------:R0:W-:Y:S01]  /*ae20*/  STL [R1+0x19c], R10 ;  /* 0x00019c0a01007387 */ /* 0x0001e20000100800 */
[C---:B------:R-:W-:Y:S02]  /*ae30*/  IMAD R5, R83.reuse, R9, R5 ;  /* 0x0000000953057224 */ /* 0x040fe400078e0205 */
[----:B------:R-:W-:Y:S02]  /*ae40*/  IMAD R4, R83, R8, R6 ;  /* 0x0000000853047224 */ /* 0x000fe400078e0206 */
[----:B------:R-:W-:Y:S01]  /*ae50*/  @!P3 IMAD.IADD R7, R7, 0x1, -R83 ;  /* 0x000000010707b824 */ /* 0x000fe200078e0a53 */
[----:B------:R-:W-:Y:S01]  /*ae60*/  ISETP.GT.U32.AND P5, PT, R83, R5, PT ;  /* 0x000000055300720c */ /* 0x000fe20003fa4070 */
[----:B------:R-:W-:-:S03]  /*ae70*/  IMAD.HI.U32 R6, R74, R0, RZ ;  /* 0x000000004a067227 */ /* 0x000fc600078e00ff */
[----:B------:R-:W-:Y:S01]  /*ae80*/  ISETP.GT.U32.AND P3, PT, R83, R7, PT ;  /* 0x000000075300720c */ /* 0x000fe20003f64070 */
[----:B0-----:R-:W-:Y:S02]  /*ae90*/  IMAD.MOV.U32 R10, RZ, RZ, R2 ;  /* 0x000000ffff0a7224 */ /* 0x001fe400078e0002 */
[----:B------:R-:W-:Y:S02]  /*aea0*/  VIADD R9, R3, 0x146 ;  /* 0x0000014603097836 */ /* 0x000fe40000000000 */
[----:B------:R-:W-:Y:S01]  /*aeb0*/  @!P0 IMAD.MOV R10, RZ, RZ, -R10 ;  /* 0x000000ffff0a8224 */ /* 0x000fe200078e0a0a */
[----:B------:R-:W-:Y:S01]  /*aec0*/  ISETP.GT.U32.AND P0, PT, R83, R4, PT ;  /* 0x000000045300720c */ /* 0x000fe20003f04070 */
[----:B------:R-:W-:Y:S01]  /*aed0*/  IMAD.MOV R2, RZ, RZ, -R6 ;  /* 0x000000ffff027224 */ /* 0x000fe200078e0a06 */
[----:B------:R-:W-:Y:S01]  /*aee0*/  IABS R13, R9 ;  /* 0x00000009000d7213 */ /* 0x000fe20000000000 */
[----:B------:R-:W-:Y:S01]  /*aef0*/  @!P5 IMAD.IADD R5, R5, 0x1, -R83 ;  /* 0x000000010505d824 */ /* 0x000fe200078e0a53 */
[----:B------:R0:W-:Y:S01]  /*af00*/  STL [R1+0x198], R10 ;  /* 0x0001980a01007387 */ /* 0x0001e20000100800 */
[----:B------:R-:W-:-:S02]  /*af10*/  VIADD R6, R3, 0x145 ;  /* 0x0000014503067836 */ /* 0x000fc40000000000 */
[C---:B------:R-:W-:Y:S01]  /*af20*/  IMAD R0, R83.reuse, R2, R0 ;  /* 0x0000000253007224 */ /* 0x040fe200078e0200 */
[----:B------:R-:W-:Y:S01]  /*af30*/  ISETP.GT.U32.AND P5, PT, R83, R5, PT ;  /* 0x000000055300720c */ /* 0x000fe20003fa4070 */
[----:B------:R-:W-:Y:S01]  /*af40*/  @!P3 IMAD.IADD R7, R7, 0x1, -R83 ;  /* 0x000000010707b824 */ /* 0x000fe200078e0a53 */
[----:B------:R-:W-:Y:S01]  /*af50*/  IABS R12, R6 ;  /* 0x00000006000c7213 */ /* 0x000fe20000000000 */
[----:B------:R-:W-:Y:S01]  /*af60*/  IMAD.HI.U32 R8, R74, R13, RZ ;  /* 0x0000000d4a087227 */ /* 0x000fe200078e00ff */
[----:B------:R-:W-:-:S03]  /*af70*/  ISETP.GT.U32.AND P3, PT, R83, R0, PT ;  /* 0x000000005300720c */ /* 0x000fc60003f64070 */
[----:B------:R-:W-:Y:S02]  /*af80*/  @!P0 IMAD.IADD R4, R4, 0x1, -R83 ;  /* 0x0000000104048824 */ /* 0x000fe400078e0a53 */
[----:B0-----:R-:W-:Y:S02]  /*af90*/  IMAD.MOV.U32 R10, RZ, RZ, R7 ;  /* 0x000000ffff0a7224 */ /* 0x001fe400078e0007 */
[----:B------:R-:W-:Y:S01]  /*afa0*/  IMAD.HI.U32 R7, R74, R12, RZ ;  /* 0x0000000c4a077227 */ /* 0x000fe200078e00ff */
[----:B------:R-:W-:-:S03]  /*afb0*/  ISETP.GT.U32.AND P0, PT, R83, R4, PT ;  /* 0x000000045300720c */ /* 0x000fc60003f04070 */
[----:B------:R-:W-:Y:S02]  /*afc0*/  IMAD.MOV R8, RZ, RZ, -R8 ;  /* 0x000000ffff087224 */ /* 0x000fe400078e0a08 */
[----:B------:R-:W-:Y:S02]  /*afd0*/  IMAD.MOV R7, RZ, RZ, -R7 ;  /* 0x000000ffff077224 */ /* 0x000fe400078e0a07 */
[----:B------:R-:W-:Y:S01]  /*afe0*/  @!P5 IMAD.IADD R5, R5, 0x1, -R83 ;  /* 0x000000010505d824 */ /* 0x000fe200078e0a53 */
[----:B------:R-:W-:Y:S01]  /*aff0*/  ISETP.GE.AND P5, PT, R6, RZ, PT ;  /* 0x000000ff0600720c */ /* 0x000fe20003fa6270 */
[----:B------:R-:W-:Y:S02]  /*b000*/  IMAD R13, R83, R8, R13 ;  /* 0x00000008530d7224 */ /* 0x000fe400078e020d */
[----:B------:R-:W-:Y:S01]  /*b010*/  @!P4 IMAD.MOV R10, RZ, RZ, -R10 ;  /* 0x000000ffff0ac224 */ /* 0x000fe200078e0a0a */
[----:B------:R-:W-:Y:S01]  /*b020*/  ISETP.GE.AND P4, PT, R9, RZ, PT ;  /* 0x000000ff0900720c */ /* 0x000fe20003f86270 */
[----:B------:R-:W-:Y:S01]  /*b030*/  @!P0 IMAD.IADD R4, R4, 0x1, -R83 ;  /* 0x0000000104048824 */ /* 0x000fe200078e0a53 */
[C---:B------:R-:W-:Y:S01]  /*b040*/  ISETP.GT.U32.AND P0, PT, R83.reuse, R13, PT ;  /* 0x0000000d5300720c */ /* 0x040fe20003f04070 */
[----:B------:R-:W-:Y:S01]  /*b050*/  IMAD R12, R83, R7, R12 ;  /* 0x00000007530c7224 */ /* 0x000fe200078e020c */
[----:B------:R0:W-:Y:S01]  /*b060*/  STL [R1+0x194], R10 ;  /* 0x0001940a01007387 */ /* 0x0001e20000100800 */
[----:B------:R-:W-:-:S02]  /*b070*/  IMAD.MOV.U32 R14, RZ, RZ, R5 ;  /* 0x000000ffff0e7224 */ /* 0x000fc400078e0005 */
[----:B------:R-:W-:Y:S02]  /*b080*/  VIADD R2, R3, 0x144 ;  /* 0x0000014403027836 */ /* 0x000fe40000000000 */
[----:B------:R-:W-:Y:S02]  /*b090*/  @!P3 IMAD.IADD R0, R0, 0x1, -R83 ;  /* 0x000000010000b824 */ /* 0x000fe400078e0a53 */
[----:B------:R-:W-:Y:S01]  /*b0a0*/  @!P6 IMAD.MOV R14, RZ, RZ, -R14 ;  /* 0x000000ffff0ee224 */ /* 0x000fe200078e0a0e */
[----:B------:R-:W-:Y:S01]  /*b0b0*/  ISETP.GT.U32.AND P6, PT, R83, R12, PT ;  /* 0x0000000c5300720c */ /* 0x000fe20003fc4070 */
[----:B------:R-:W-:Y:S01]  /*b0c0*/  VIADD R8, R3, 0x13f ;  /* 0x0000013f03087836 */ /* 0x000fe20000000000 */
[----:B------:R-:W-:Y:S01]  /*b0d0*/  IABS R11, R2 ;  /* 0x00000002000b7213 */ /* 0x000fe20000000000 */
[----:B0-----:R-:W-:Y:S01]  /*b0e0*/  IMAD.MOV.U32 R10, RZ, RZ, R4 ;  /* 0x000000ffff0a7224 */ /* 0x001fe200078e0004 */
[----:B------:R-:W-:Y:S01]  /*b0f0*/  ISETP.GT.U32.AND P3, PT, R83, R0, PT ;  /* 0x000000005300720c */ /* 0x000fe20003f64070 */
[----:B------:R-:W-:Y:S01]  /*b100*/  VIADD R4, R3, 0x143 ;  /* 0x0000014303047836 */ /* 0x000fe20000000000 */
[----:B------:R-:W-:Y:S01]  /*b110*/  STL [R1+0x190], R14 ;  /* 0x0001900e01007387 */ /* 0x000fe20000100800 */
[----:B------:R-:W-:Y:S01]  /*b120*/  @!P2 IMAD.MOV R10, RZ, RZ, -R10 ;  /* 0x000000ffff0aa224 */ /* 0x000fe200078e0a0a */
[----:B------:R-:W-:Y:S01]  /*b130*/  ISETP.GE.AND P2, PT, R2, RZ, PT ;  /* 0x000000ff0200720c */ /* 0x000fe20003f46270 */
[----:B------:R-:W-:Y:S01]  /*b140*/  IMAD.HI.U32 R9, R74, R11, RZ ;  /* 0x0000000b4a097227 */ /* 0x000fe200078e00ff */
[----:B------:R-:W-:-:S02]  /*b150*/  IABS R5, R4 ;  /* 0x0000000400057213 */ /* 0x000fc40000000000 */
[----:B------:R0:W-:Y:S01]  /*b160*/  STL [R1+0x18c], R10 ;  /* 0x00018c0a01007387 */ /* 0x0001e20000100800 */
[----:B------:R-:W-:Y:S01]  /*b170*/  @!P0 IMAD.IADD R13, R13, 0x1, -R83 ;  /* 0x000000010d0d8824 */ /* 0x000fe200078e0a53 */
[----:B------:R-:W-:Y:S01]  /*b180*/  ISETP.GE.AND P0, PT, R4, RZ, PT ;  /* 0x000000ff0400720c */ /* 0x000fe20003f06270 */
[----:B------:R-:W-:Y:S02]  /*b190*/  IMAD.MOV R6, RZ, RZ, -R9 ;  /* 0x000000ffff067224 */ /* 0x000fe400078e0a09 */
[----:B------:R-:W-:Y:S01]  /*b1a0*/  @!P6 IMAD.IADD R12, R12, 0x1, -R83 ;  /* 0x000000010c0ce824 */ /* 0x000fe200078e0a53 */
[C---:B------:R-:W-:Y:S01]  /*b1b0*/  ISETP.GT.U32.AND P6, PT, R83.reuse, R13, PT ;  /* 0x0000000d5300720c */ /* 0x040fe20003fc4070 */
[----:B------:R-:W-:Y:S02]  /*b1c0*/  IMAD R11, R83, R6, R11 ;  /* 0x00000006530b7224 */ /* 0x000fe400078e020b */
[----:B------:R-:W-:-:S04]  /*b1d0*/  IMAD.HI.U32 R6, R74, R5, RZ ;  /* 0x000000054a067227 */ /* 0x000fc800078e00ff */
[----:B0-----:R-:W-:Y:S02]  /*b1e0*/  VIADD R10, R3, 0x142 ;  /* 0x00000142030a7836 */ /* 0x001fe40000000000 */
[----:B------:R-:W-:Y:S01]  /*b1f0*/  @!P3 IMAD.IADD R0, R0, 0x1, -R83 ;  /* 0x000000010000b824 */ /* 0x000fe200078e0a53 */
[----:B------:R-:W-:Y:S01]  /*b200*/  ISETP.GT.U32.AND P3, PT, R83, R11, PT ;  /* 0x0000000b5300720c */ /* 0x000fe20003f64070 */
[----:B------:R-:W-:Y:S01]  /*b210*/  IMAD.MOV R6, RZ, RZ, -R6 ;  /* 0x000000ffff067224 */ /* 0x000fe200078e0a06 */
[----:B------:R-:W-:Y:S01]  /*b220*/  IABS R2, R10 ;  /* 0x0000000a00027213 */ /* 0x000fe20000000000 */
[----:B------:R-:W-:Y:S02]  /*b230*/  VIADD R9, R3, 0x141 ;  /* 0x0000014103097836 */ /* 0x000fe40000000000 */
[----:B------:R-:W-:Y:S02]  /*b240*/  IMAD.MOV.U32 R7, RZ, RZ, R0 ;  /* 0x000000ffff077224 */ /* 0x000fe400078e0000 */
[----:B------:R-:W-:Y:S01]  /*b250*/  IMAD.MOV.U32 R4, RZ, RZ, R2 ;  /* 0x000000ffff047224 */ /* 0x000fe200078e0002 */
[----:B------:R-:W-:Y:S01]  /*b260*/  IABS R0, R9 ;  /* 0x0000000900007213 */ /* 0x000fe20000000000 */
[----:B------:R-:W-:-:S02]  /*b270*/  IMAD R5, R83, R6, R5 ;  /* 0x0000000653057224 */ /* 0x000fc400078e0205 */
[----:B------:R-:W-:-:S04]  /*b280*/  IMAD.HI.U32 R2, R74, R4, RZ ;  /* 0x000000044a027227 */ /* 0x000fc800078e00ff */
[----:B------:R-:W-:Y:S01]  /*b290*/  @!P1 IMAD.MOV R7, RZ, RZ, -R7 ;  /* 0x000000ffff079224 */ /* 0x000fe200078e0a07 */
[----:B------:R-:W-:Y:S01]  /*b2a0*/  ISETP.GT.U32.AND P1, PT, R83, R12, PT ;  /* 0x0000000c5300720c */ /* 0x000fe20003f24070 */
[----:B------:R-:W-:Y:S02]  /*b2b0*/  IMAD.MOV R2, RZ, RZ, -R2 ;  /* 0x000000ffff027224 */ /* 0x000fe400078e0a02 */
[----:B------:R-:W-:Y:S01]  /*b2c0*/  @!P6 IMAD.IADD R13, R13, 0x1, -R83 ;  /* 0x000000010d0de824 */ /* 0x000fe200078e0a53 */
[C---:B------:R-:W-:Y:S01]  /*b2d0*/  ISETP.GT.U32.AND P6, PT, R83.reuse, R5, PT ;  /* 0x000000055300720c */ /* 0x040fe20003fc4070 */
[----:B------:R-:W-:Y:S01]  /*b2e0*/  IMAD R4, R83, R2, R4 ;  /* 0x0000000253047224 */ /* 0x000fe200078e0204 */
[----:B------:R0:W-:Y:S01]  /*b2f0*/  STL [R1+0x188], R7 ;  /* 0x0001880701007387 */ /* 0x0001e20000100800 */
[----:B------:R-:W-:-:S04]  /*b300*/  IMAD.HI.U32 R2, R74, R0, RZ ;  /* 0x000000004a027227 */ /* 0x000fc800078e00ff */
[----:B------:R-:W-:Y:S02]  /*b310*/  IMAD.MOV R2, RZ, RZ, -R2 ;  /* 0x000000ffff027224 */ /* 0x000fe400078e0a02 */
[--C-:B------:R-:W-:Y:S02]  /*b320*/  @!P3 IMAD.IADD R11, R11, 0x1, -R83.reuse ;  /* 0x000000010b0bb824 */ /* 0x100fe400078e0a53 */
[----:B------:R-:W-:Y:S01]  /*b330*/  @!P1 IMAD.IADD R12, R12, 0x1, -R83 ;  /* 0x000000010c0c9824 */ /* 0x000fe200078e0a53 */
[C---:B------:R-:W-:Y:S01]  /*b340*/  ISETP.GT.U32.AND P1, PT, R83.reuse, R4, PT ;  /* 0x000000045300720c */ /* 0x040fe20003f24070 */
[C---:B------:R-:W-:Y:S01]  /*b350*/  IMAD R0, R83.reuse, R2, R0 ;  /* 0x0000000253007224 */ /* 0x040fe200078e0200 */
[----:B------:R-:W-:Y:S01]  /*b360*/  ISETP.GT.U32.AND P3, PT, R83, R11, PT ;  /* 0x0000000b5300720c */ /* 0x000fe20003f64070 */
[----:B------:R-:W-:Y:S02]  /*b370*/  IMAD.MOV.U32 R14, RZ, RZ, R13 ;  /* 0x000000ffff0e7224 */ /* 0x000fe400078e000d */
[----:B------:R-:W-:Y:S01]  /*b380*/  @!P6 IMAD.IADD R5, R5, 0x1, -R83 ;  /* 0x000000010505e824 */ /* 0x000fe200078e0a53 */
[----:B------:R-:W-:Y:S01]  /*b390*/  ISETP.GE.AND P6, PT, R9, RZ, PT ;  /* 0x000000ff0900720c */ /* 0x000fe20003fc6270 */
[----:B------:R-:W-:Y:S01]  /*b3a0*/  @!P5 IMAD.MOV R12, RZ, RZ, -R12 ;  /* 0x000000ffff0cd224 */ /* 0x000fe200078e0a0c */
[----:B------:R-:W-:Y:S01]  /*b3b0*/  ISETP.GT.U32.AND P5, PT, R83, R0, PT ;  /* 0x000000005300720c */ /* 0x000fe20003fa4070 */
[----:B------:R-:W-:-:S02]  /*b3c0*/  VIADD R6, R3, 0x140 ;  /* 0x0000014003067836 */ /* 0x000fc40000000000 */
[----:B------:R-:W-:Y:S01]  /*b3d0*/  @!P4 IMAD.MOV R14, RZ, RZ, -R14 ;  /* 0x000000ffff0ec224 */ /* 0x000fe200078e0a0e */
[----:B------:R-:W-:Y:S01]  /*b3e0*/  ISETP.GT.U32.AND P4, PT, R83, R5, PT ;  /* 0x000000055300720c */ /* 0x000fe20003f84070 */
[--C-:B------:R-:W-:Y:S01]  /*b3f0*/  @!P1 IMAD.IADD R4, R4, 0x1, -R83.reuse ;  /* 0x0000000104049824 */ /* 0x100fe200078e0a53 */
[----:B0-----:R-:W-:Y:S01]  /*b400*/  IABS R7, R6 ;  /* 0x0000000600077213 */ /* 0x001fe20000000000 */
[--C-:B------:R-:W-:Y:S01]  /*b410*/  @!P3 IMAD.IADD R11, R11, 0x1, -R83.reuse ;  /* 0x000000010b0bb824 */ /* 0x100fe200078e0a53 */
[----:B------:R-:W-:Y:S01]  /*b420*/  ISETP.GE.AND P3, PT, R10, RZ, PT ;  /* 0x000000ff0a00720c */ /* 0x000fe20003f66270 */
[----:B------:R-:W-:Y:S01]  /*b430*/  STL [R1+0x184], R14 ;  /* 0x0001840e01007387 */ /* 0x000fe20000100800 */
[----:B------:R-:W-:Y:S01]  /*b440*/  IABS R10, R8 ;  /* 0x00000008000a7213 */ /* 0x000fe20000000000 */
[----:B------:R-:W-:Y:S01]  /*b450*/  IMAD.HI.U32 R9, R74, R7, RZ ;  /* 0x000000074a097227 */ /* 0x000fe200078e00ff */
[----:B------:R-:W-:Y:S01]  /*b460*/  ISETP.GT.U32.AND P1, PT, R83, R4, PT ;  /* 0x000000045300720c */ /* 0x000fe20003f24070 */
[----:B------:R0:W-:Y:S02]  /*b470*/  STL [R1+0x180], R12 ;  /* 0x0001800c01007387 */ /* 0x0001e40000100800 */
[----:B------:R-:W-:-:S02]  /*b480*/  @!P5 IMAD.IADD R0, R0, 0x1, -R83 ;  /* 0x000000010000d824 */ /* 0x000fc400078e0a53 */
[----:B------:R-:W-:Y:S02]  /*b490*/  IMAD.MOV R9, RZ, RZ, -R9 ;  /* 0x000000ffff097224 */ /* 0x000fe400078e0a09 */
[----:B------:R-:W-:Y:S01]  /*b4a0*/  @!P4 IMAD.IADD R5, R5, 0x1, -R83 ;  /* 0x000000010505c824 */ /* 0x000fe200078e0a53 */
[----:B------:R-:W-:Y:S01]  /*b4b0*/  ISETP.GT.U32.AND P5, PT, R83, R0, PT ;  /* 0x000000005300720c */ /* 0x000fe20003fa4070 */
[----:B------:R-:W-:Y:S01]  /*b4c0*/  IMAD.HI.U32 R2, R74, R10, RZ ;  /* 0x0000000a4a027227 */ /* 0x000fe200078e00ff */
[----:B------:R-:W-:-:S03]  /*b4d0*/  ISETP.GE.AND P4, PT, R8, RZ, PT ;  /* 0x000000ff0800720c */ /* 0x000fc60003f86270 */
[C---:B------:R-:W-:Y:S02]  /*b4e0*/  IMAD R7, R83.reuse, R9, R7 ;  /* 0x0000000953077224 */ /* 0x040fe400078e0207 */
[----:B0-----:R-:W-:Y:S02]  /*b4f0*/  IMAD.MOV.U32 R12, RZ, RZ, R5 ;  /* 0x000000ffff0c7224 */ /* 0x001fe400078e0005 */
[----:B------:R-:W-:Y:S02]  /*b500*/  IMAD.MOV R2, RZ, RZ, -R2 ;  /* 0x000000ffff027224 */ /* 0x000fe400078e0a02 */
[----:B------:R-:W-:Y:S01]  /*b510*/  @!P0 IMAD.MOV R12, RZ, RZ, -R12 ;  /* 0x000000ffff0c8224 */ /* 0x000fe200078e0a0c */
[C---:B------:R-:W-:Y:S01]  /*b520*/  ISETP.GT.U32.AND P0, PT, R83.reuse, R7, PT ;  /* 0x000000075300720c */ /* 0x040fe20003f04070 */
[C---:B------:R-:W-:Y:S02]  /*b530*/  IMAD R10, R83.reuse, R2, R10 ;  /* 0x00000002530a7224 */ /* 0x040fe400078e020a */
[----:B------:R-:W-:Y:S01]  /*b540*/  @!P2 IMAD.MOV R11, RZ, RZ, -R11 ;  /* 0x000000ffff0ba224 */ /* 0x000fe200078e0a0b */
[----:B------:R-:W-:Y:S01]  /*b550*/  ISETP.GE.AND P2, PT, R6, RZ, PT ;  /* 0x000000ff0600720c */ /* 0x000fe20003f46270 */
[--C-:B------:R-:W-:Y:S01]  /*b560*/  @!P5 IMAD.IADD R0, R0, 0x1, -R83.reuse ;  /* 0x000000010000d824 */ /* 0x100fe200078e0a53 */
[----:B------:R-:W-:Y:S01]  /*b570*/  ISETP.GT.U32.AND P5, PT, R83, R10, PT ;  /* 0x0000000a5300720c */ /* 0x000fe20003fa4070 */
[--C-:B------:R-:W-:Y:S01]  /*b580*/  @!P1 IMAD.IADD R4, R4, 0x1, -R83.reuse ;  /* 0x0000000104049824 */ /* 0x100fe200078e0a53 */
[----:B------:R0:W-:Y:S01]  /*b590*/  STL [R1+0x17c], R11 ;  /* 0x00017c0b01007387 */ /* 0x0001e20000100800 */
[----:B------:R-:W-:Y:S01]  /*b5a0*/  VIADD R16, R3, 0x13d ;  /* 0x0000013d03107836 */ /* 0x000fe20000000000 */
[----:B------:R-:W-:Y:S01]  /*b5b0*/  ISETP.GE.AND P1, PT, R17, RZ, PT ;  /* 0x000000ff1100720c */ /* 0x000fe20003f26270 */
[----:B------:R-:W-:Y:S01]  /*b5c0*/  VIADD R2, R3, 0x13c ;  /* 0x0000013c03027836 */ /* 0x000fe20000000000 */
[----:B------:R-:W-:Y:S01]  /*b5d0*/  IABS R17, R17 ;  /* 0x0000001100117213 */ /* 0x000fe20000000000 */
[----:B------:R-:W-:Y:S01]  /*b5e0*/  @!P0 IMAD.IADD R7, R7, 0x1, -R83 ;  /* 0x0000000107078824 */ /* 0x000fe200078e0a53 */
[----:B------:R-:W-:Y:S01]  /*b5f0*/  STL [R1+0x178], R12 ;  /* 0x0001780c01007387 */ /* 0x000fe20000100800 */
[----:B------:R-:W-:Y:S01]  /*b600*/  VIADD R18, R3, 0x13b ;  /* 0x0000013b03127836 */ /* 0x000fe20000000000 */
[----:B------:R-:W-:Y:S01]  /*b610*/  IABS R6, R2 ;  /* 0x0000000200067213 */ /* 0x000fe20000000000 */
[----:B------:R-:W-:Y:S01]  /*b620*/  IMAD.MOV.U32 R13, RZ, RZ, R0 ;  /* 0x000000ffff0d7224 */ /* 0x000fe200078e0000 */
[----:B------:R-:W-:Y:S01]  /*b630*/  ISETP.GT.U32.AND P0, PT, R83, R7, PT ;  /* 0x000000075300720c */ /* 0x000fe20003f04070 */
[----:B0-----:R-:W-:-:S02]  /*b640*/  IMAD.MOV.U32 R11, RZ, RZ, R4 ;  /* 0x000000ffff0b7224 */ /* 0x001fc400078e0004 */
[----:B------:R-:W-:-:S04]  /*b650*/  IMAD.HI.U32 R4, R74, R17, RZ ;  /* 0x000000114a047227 */ /* 0x000fc800078e00ff */
[----:B------:R-:W-:Y:S01]  /*b660*/  @!P3 IMAD.MOV R11, RZ, RZ, -R11 ;  /* 0x000000ffff0bb224 */ /* 0x000fe200078e0a0b */
[----:B------:R-:W-:Y:S01]  /*b670*/  ISETP.GE.AND P3, PT, R16, RZ, PT ;  /* 0x000000ff1000720c */ /* 0x000fe20003f66270 */
[----:B------:R-:W-:Y:S01]  /*b680*/  @!P5 IMAD.IADD R10, R10, 0x1, -R83 ;  /* 0x000000010a0ad824 */ /* 0x000fe200078e0a53 */
[----:B------:R-:W-:Y:S01]  /*b690*/  IABS R16, R16 ;  /* 0x0000001000107213 */ /* 0x000fe20000000000 */
[----:B------:R-:W-:Y:S01]  /*b6a0*/  IMAD.MOV R4, RZ, RZ, -R4 ;  /* 0x000000ffff047224 */ /* 0x000fe200078e0a04 */
[----:B------:R0:W-:Y:S01]  /*b6b0*/  STL [R1+0x174], R11 ;  /* 0x0001740b01007387 */ /* 0x0001e20000100800 */
[----:B------:R-:W-:Y:S01]  /*b6c0*/  IMAD.HI.U32 R5, R74, R6, RZ ;  /* 0x000000064a057227 */ /* 0x000fe200078e00ff */
[----:B------:R-:W-:-:S03]  /*b6d0*/  ISETP.GT.U32.AND P5, PT, R83, R10, PT ;  /* 0x0000000a5300720c */ /* 0x000fc60003fa4070 */
[----:B------:R-:W-:-:S04]  /*b6e0*/  IMAD.HI.U32 R8, R74, R16, RZ ;  /* 0x000000104a087227 */ /* 0x000fc800078e00ff */
[----:B------:R-:W-:Y:S01]  /*b6f0*/  IMAD.MOV R8, RZ, RZ, -R8 ;  /* 0x000000ffff087224 */ /* 0x000fe200078e0a08 */
[----:B0-----:R-:W-:Y:S01]  /*b700*/  IABS R11, R18 ;  /* 0x00000012000b7213 */ /* 0x001fe20000000000 */
[C---:B------:R-:W-:Y:S02]  /*b710*/  IMAD R17, R83.reuse, R4, R17 ;  /* 0x0000000453117224 */ /* 0x040fe400078e0211 */
[----:B------:R-:W-:Y:S02]  /*b720*/  IMAD.MOV R5, RZ, RZ, -R5 ;  /* 0x000000ffff057224 */ /* 0x000fe400078e0a05 */
[----:B------:R-:W-:Y:S02]  /*b730*/  IMAD R16, R83, R8, R16 ;  /* 0x0000000853107224 */ /* 0x000fe400078e0210 */
[----:B------:R-:W-:Y:S01]  /*b740*/  @!P0 IMAD.IADD R7, R7, 0x1, -R83 ;  /* 0x0000000107078824 */ /* 0x000fe200078e0a53 */
[----:B------:R-:W-:Y:S01]  /*b750*/  ISETP.GT.U32.AND P0, PT, R83, R17, PT ;  /* 0x000000115300720c */ /* 0x000fe20003f04070 */
[----:B------:R-:W-:-:S02]  /*b760*/  VIADD R9, R3, 0x13a ;  /* 0x0000013a03097836 */ /* 0x000fc40000000000 */
[C---:B------:R-:W-:Y:S02]  /*b770*/  IMAD R6, R83.reuse, R5, R6 ;  /* 0x0000000553067224 */ /* 0x040fe400078e0206 */
[----:B------:R-:W-:Y:S01]  /*b780*/  @!P6 IMAD.MOV R13, RZ, RZ, -R13 ;  /* 0x000000ffff0de224 */ /* 0x000fe200078e0a0d */
[C---:B------:R-:W-:Y:S01]  /*b790*/  ISETP.GT.U32.AND P6, PT, R83.reuse, R16, PT ;  /* 0x000000105300720c */ /* 0x040fe20003fc4070 */
[----:B------:R-:W-:Y:S01]  /*b7a0*/  @!P5 IMAD.IADD R10, R10, 0x1, -R83 ;  /* 0x000000010a0ad824 */ /* 0x000fe200078e0a53 */
[----:B------:R-:W-:Y:S01]  /*b7b0*/  IABS R4, R9 ;  /* 0x0000000900047213 */ /* 0x000fe20000000000 */
[----:B------:R-:W-:Y:S01]  /*b7c0*/  IMAD.HI.U32 R5, R74, R11, RZ ;  /* 0x0000000b4a057227 */ /* 0x000fe200078e00ff */
[----:B------:R-:W-:Y:S01]  /*b7d0*/  ISETP.GT.U32.AND P5, PT, R83, R6, PT ;  /* 0x000000065300720c */ /* 0x000fe20003fa4070 */
[----:B------:R0:W-:Y:S02]  /*b7e0*/  STL [R1+0x170], R13 ;  /* 0x0001700d01007387 */ /* 0x0001e40000100800 */
[----:B------:R-:W-:-:S02]  /*b7f0*/  IMAD.MOV R5, RZ, RZ, -R5 ;  /* 0x000000ffff057224 */ /* 0x000fc400078e0a05 */
[----:B------:R-:W-:-:S04]  /*b800*/  IMAD.HI.U32 R0, R74, R4, RZ ;  /* 0x000000044a007227 */ /* 0x000fc800078e00ff */
[----:B------:R-:W-:Y:S02]  /*b810*/  @!P0 IMAD.IADD R17, R17, 0x1, -R83 ;  /* 0x0000000111118824 */ /* 0x000fe400078e0a53 */
[C---:B------:R-:W-:Y:S02]  /*b820*/  IMAD R11, R83.reuse, R5, R11 ;  /* 0x00000005530b7224 */ /* 0x040fe400078e020b */
[----:B------:R-:W-:Y:S01]  /*b830*/  IMAD.MOV R0, RZ, RZ, -R0 ;  /* 0x000000ffff007224 */ /* 0x000fe200078e0a00 */
[----:B------:R-:W-:Y:S01]  /*b840*/  ISETP.GT.U32.AND P0, PT, R83, R17, PT ;  /* 0x000000115300720c */ /* 0x000fe20003f04070 */
[----:B------:R-:W-:Y:S02]  /*b850*/  VIADD R5, R3, 0x139 ;  /* 0x0000013903057836 */ /* 0x000fe40000000000 */
[--C-:B------:R-:W-:Y:S02]  /*b860*/  @!P6 IMAD.IADD R16, R16, 0x1, -R83.reuse ;  /* 0x000000011010e824 */ /* 0x100fe400078e0a53 */
[C---:B------:R-:W-:Y:S01]  /*b870*/  IMAD R4, R83.reuse, R0, R4 ;  /* 0x0000000053047224 */ /* 0x040fe200078e0204 */
[----:B------:R-:W-:Y:S01]  /*b880*/  IABS R0, R5 ;  /* 0x0000000500007213 */ /* 0x000fe20000000000 */
[----:B------:R-:W-:Y:S01]  /*b890*/  @!P5 IMAD.IADD R6, R6, 0x1, -R83 ;  /* 0x000000010606d824 */ /* 0x000fe200078e0a53 */
[----:B------:R-:W-:Y:S01]  /*b8a0*/  ISETP.GT.U32.AND P6, PT, R83, R16, PT ;  /* 0x000000105300720c */ /* 0x000fe20003fc4070 */
[----:B------:R-:W-:-:S02]  /*b8b0*/  IMAD.MOV.U32 R12, RZ, RZ, R7 ;  /* 0x000000ffff0c7224 */ /* 0x000fc400078e0007 */
[----:B------:R-:W-:Y:S01]  /*b8c0*/  IMAD.HI.U32 R14, R74, R0, RZ ;  /* 0x000000004a0e7227 */ /* 0x000fe200078e00ff */
[----:B------:R-:W-:-:S03]  /*b8d0*/  ISETP.GT.U32.AND P5, PT, R83, R6, PT ;  /* 0x000000065300720c */ /* 0x000fc60003fa4070 */
[--C-:B------:R-:W-:Y:S01]  /*b8e0*/  @!P0 IMAD.IADD R17, R17, 0x1, -R83.reuse ;  /* 0x0000000111118824 */ /* 0x100fe200078e0a53 */
[C---:B------:R-:W-:Y:S01]  /*b8f0*/  ISETP.GT.U32.AND P0, PT, R83.reuse, R11, PT ;  /* 0x0000000b5300720c */ /* 0x040fe20003f04070 */
[----:B------:R-:W-:Y:S02]  /*b900*/  IMAD.MOV R14, RZ, RZ, -R14 ;  /* 0x000000ffff0e7224 */ /* 0x000fe400078e0a0e */
[----:B------:R-:W-:Y:S01]  /*b910*/  @!P2 IMAD.MOV R12, RZ, RZ, -R12 ;  /* 0x000000ffff0ca224 */ /* 0x000fe200078e0a0c */
[----:B------:R-:W-:Y:S01]  /*b920*/  ISETP.GE.AND P2, PT, R2, RZ, PT ;  /* 0x000000ff0200720c */ /* 0x000fe20003f46270 */
[--C-:B------:R-:W-:Y:S01]  /*b930*/  @!P6 IMAD.IADD R16, R16, 0x1, -R83.reuse ;  /* 0x000000011010e824 */ /* 0x100fe200078e0a53 */
[C---:B------:R-:W-:Y:S01]  /*b940*/  ISETP.GT.U32.AND P6, PT, R83.reuse, R4, PT ;  /* 0x000000045300720c */ /* 0x040fe20003fc4070 */
[----:B------:R-:W-:Y:S01]  /*b950*/  IMAD R0, R83, R14, R0 ;  /* 0x0000000e53007224 */ /* 0x000fe200078e0200 */
[----:B------:R1:W-:Y:S01]  /*b960*/  STL [R1+0x16c], R12 ;  /* 0x00016c0c01007387 */ /* 0x0003e20000100800 */
[----:B------:R-:W-:-:S02]  /*b970*/  @!P5 IMAD.IADD R6, R6, 0x1, -R83 ;  /* 0x000000010606d824 */ /* 0x000fc400078e0a53 */
[----:B0-----:R-:W-:Y:S01]  /*b980*/  VIADD R13, R3, 0x137 ;  /* 0x00000137030d7836 */ /* 0x001fe20000000000 */
[----:B------:R-:W-:Y:S01]  /*b990*/  ISETP.GT.U32.AND P5, PT, R83, R0, PT ;  /* 0x000000005300720c */ /* 0x000fe20003fa4070 */
[--C-:B------:R-:W-:Y:S01]  /*b9a0*/  @!P0 IMAD.IADD R11, R11, 0x1, -R83.reuse ;  /* 0x000000010b0b8824 */ /* 0x100fe200078e0a53 */
[----:B------:R-:W-:Y:S01]  /*b9b0*/  ISETP.GE.AND P0, PT, R18, RZ, PT ;  /* 0x000000ff1200720c */ /* 0x000fe20003f06270 */
[C---:B------:R-:W-:Y:S02]  /*b9c0*/  VIADD R2, R3.reuse, 0x138 ;  /* 0x0000013803027836 */ /* 0x040fe40000000000 */
[----:B------:R-:W-:Y:S01]  /*b9d0*/  VIADD R8, R3, 0x136 ;  /* 0x0000013603087836 */ /* 0x000fe20000000000 */
[----:B-1----:R-:W-:Y:S01]  /*b9e0*/  IABS R12, R13 ;  /* 0x0000000d000c7213 */ /* 0x002fe20000000000 */
[----:B------:R-:W-:Y:S01]  /*b9f0*/  @!P6 IMAD.IADD R4, R4, 0x1, -R83 ;  /* 0x000000010404e824 */ /* 0x000fe200078e0a53 */
[----:B------:R-:W-:Y:S01]  /*ba00*/  ISETP.GT.U32.AND P6, PT, R83, R11, PT ;  /* 0x0000000b5300720c */ /* 0x000fe20003fc4070 */
[----:B------:R-:W-:Y:S01]  /*ba10*/  @!P3 IMAD.MOV R16, RZ, RZ, -R16 ;  /* 0x000000ffff10b224 */ /* 0x000fe200078e0a10 */
[----:B------:R-:W-:Y:S01]  /*ba20*/  IABS R15, R2 ;  /* 0x00000002000f7213 */ /* 0x000fe20000000000 */
[----:B------:R-:W-:Y:S01]  /*ba30*/  IMAD.HI.U32 R14, R74, R12, RZ ;  /* 0x0000000c4a0e7227 */ /* 0x000fe200078e00ff */
[----:B------:R-:W-:-:S02]  /*ba40*/  IABS R7, R8 ;  /* 0x0000000800077213 */ /* 0x000fc40000000000 */
[----:B------:R-:W-:Y:S01]  /*ba50*/  ISETP.GE.AND P3, PT, R9, RZ, PT ;  /* 0x000000ff0900720c */ /* 0x000fe20003f66270 */
[----:B------:R-:W-:Y:S02]  /*ba60*/  @!P5 IMAD.IADD R0, R0, 0x1, -R83 ;  /* 0x000000010000d824 */ /* 0x000fe400078e0a53 */
[----:B------:R-:W-:Y:S02]  /*ba70*/  IMAD.MOV R14, RZ, RZ, -R14 ;  /* 0x000000ffff0e7224 */ /* 0x000fe400078e0a0e */
[----:B------:R-:W-:Y:S01]  /*ba80*/  IMAD.HI.U32 R19, R74, R15, RZ ;  /* 0x0000000f4a137227 */ /* 0x000fe200078e00ff */
[----:B------:R-:W-:-:S03]  /*ba90*/  ISETP.GT.U32.AND P5, PT, R83, R0, PT ;  /* 0x000000005300720c */ /* 0x000fc60003fa4070 */
[----:B------:R-:W-:Y:S02]  /*baa0*/  IMAD.MOV.U32 R20, RZ, RZ, R10 ;  /* 0x000000ffff147224 */ /* 0x000fe400078e000a */
[----:B------:R-:W-:-:S04]  /*bab0*/  IMAD.HI.U32 R10, R74, R7, RZ ;  /* 0x000000074a0a7227 */ /* 0x000fc800078e00ff */
[----:B------:R-:W-:Y:S02]  /*bac0*/  IMAD R9, R83, R14, R12 ;  /* 0x0000000e53097224 */ /* 0x000fe400078e020c */
[----:B------:R-:W-:Y:S02]  /*bad0*/  IMAD.MOV R19, RZ, RZ, -R19 ;  /* 0x000000ffff137224 */ /* 0x000fe400078e0a13 */
[----:B------:R-:W-:Y:S02]  /*bae0*/  IMAD.MOV R10, RZ, RZ, -R10 ;  /* 0x000000ffff0a7224 */ /* 0x000fe400078e0a0a */
[----:B------:R-:W-:Y:S01]  /*baf0*/  @!P6 IMAD.IADD R11, R11, 0x1, -R83 ;  /* 0x000000010b0be824 */ /* 0x000fe200078e0a53 */
[C---:B------:R-:W-:Y:S01]  /*bb00*/  ISETP.GT.U32.AND P6, PT, R83.reuse, R9, PT ;  /* 0x000000095300720c */ /* 0x040fe20003fc4070 */
[C---:B------:R-:W-:Y:S02]  /*bb10*/  IMAD R15, R83.reuse, R19, R15 ;  /* 0x00000013530f7224 */ /* 0x040fe400078e020f */
[----:B------:R-:W-:-:S02]  /*bb20*/  IMAD R7, R83, R10, R7 ;  /* 0x0000000a53077224 */ /* 0x000fc400078e0207 */
[----:B------:R-:W-:Y:S01]  /*bb30*/  @!P4 IMAD.MOV R20, RZ, RZ, -R20 ;  /* 0x000000ffff14c224 */ /* 0x000fe200078e0a14 */
[C---:B------:R-:W-:Y:S01]  /*bb40*/  ISETP.GT.U32.AND P4, PT, R83.reuse, R15, PT ;  /* 0x0000000f5300720c */ /* 0x040fe20003f84070 */
[----:B------:R-:W-:Y:S01]  /*bb50*/  @!P5 IMAD.IADD R0, R0, 0x1, -R83 ;  /* 0x000000010000d824 */ /* 0x000fe200078e0a53 */
[C---:B------:R-:W-:Y:S01]  /*bb60*/  ISETP.GT.U32.AND P5, PT, R83.reuse, R7, PT ;  /* 0x000000075300720c */ /* 0x040fe20003fa4070 */
[----:B------:R-:W-:Y:S01]  /*bb70*/  @!P1 IMAD.MOV R17, RZ, RZ, -R17 ;  /* 0x000000ffff119224 */ /* 0x000fe200078e0a11 */
[----:B------:R-:W-:Y:S01]  /*bb80*/  ISETP.GT.U32.AND P1, PT, R83, R4, PT ;  /* 0x000000045300720c */ /* 0x000fe20003f24070 */
[----:B------:R-:W-:Y:S01]  /*bb90*/  @!P2 IMAD.MOV R6, RZ, RZ, -R6 ;  /* 0x000000ffff06a224 */ /* 0x000fe200078e0a06 */
[----:B------:R-:W-:Y:S01]  /*bba0*/  ISETP.GE.AND P2, PT, R5, RZ, PT ;  /* 0x000000ff0500720c */ /* 0x000fe20003f46270 */
[----:B------:R-:W-:Y:S01]  /*bbb0*/  @!P6 IMAD.IADD R9, R9, 0x1, -R83 ;  /* 0x000000010909e824 */ /* 0x000fe200078e0a53 */
[----:B------:R-:W-:Y:S01]  /*bbc0*/  STL [R1+0x168], R20 ;  /* 0x0001681401007387 */ /* 0x000fe20000100800 */
[----:B------:R-:W-:-:S02]  /*bbd0*/  VIADD R5, R3, 0x135 ;  /* 0x0000013503057836 */ /* 0x000fc40000000000 */
[----:B------:R-:W-:Y:S01]  /*bbe0*/  VIADD R10, R3, 0x133 ;  /* 0x00000133030a7836 */ /* 0x000fe20000000000 */
[----:B------:R-:W-:Y:S01]  /*bbf0*/  ISETP.GT.U32.AND P6, PT, R83, R9, PT ;  /* 0x000000095300720c */ /* 0x000fe20003fc4070 */
[--C-:B------:R-:W-:Y:S01]  /*bc00*/  @!P4 IMAD.IADD R15, R15, 0x1, -R83.reuse ;  /* 0x000000010f0fc824 */ /* 0x100fe200078e0a53 */
[----:B------:R-:W-:Y:S01]  /*bc10*/  STL [R1+0x164], R17 ;  /* 0x0001641101007387 */ /* 0x000fe20000100800 */
[--C-:B------:R-:W-:Y:S01]  /*bc20*/  @!P5 IMAD.IADD R7, R7, 0x1, -R83.reuse ;  /* 0x000000010707d824 */ /* 0x100fe200078e0a53 */
[----:B------:R-:W-:Y:S01]  /*bc30*/  IABS R14, R10 ;  /* 0x0000000a000e7213 */ /* 0x000fe20000000000 */
[----:B------:R-:W-:Y:S01]  /*bc40*/  VIADD R12, R3, 0x134 ;  /* 0x00000134030c7836 */ /* 0x000fe20000000000 */
[----:B------:R0:W-:Y:S01]  /*bc50*/  STL [R1+0x160], R16 ;  /* 0x0001601001007387 */ /* 0x0001e20000100800 */
[C---:B------:R-:W-:Y:S01]  /*bc60*/  ISETP.GT.U32.AND P4, PT, R83.reuse, R15, PT ;  /* 0x0000000f5300720c */ /* 0x040fe20003f84070 */
[----:B------:R-:W-:Y:S01]  /*bc70*/  @!P1 IMAD.IADD R4, R4, 0x1, -R83 ;  /* 0x0000000104049824 */ /* 0x000fe200078e0a53 */
[----:B------:R-:W-:Y:S01]  /*bc80*/  ISETP.GT.U32.AND P5, PT, R83, R7, PT ;  /* 0x000000075300720c */ /* 0x000fe20003fa4070 */
[----:B------:R1:W-:Y:S01]  /*bc90*/  STL [R1+0x15c], R6 ;  /* 0x00015c0601007387 */ /* 0x0003e20000100800 */
[----:B------:R-:W-:-:S02]  /*bca0*/  ISETP.GE.AND P1, PT, R2, RZ, PT ;  /* 0x000000ff0200720c */ /* 0x000fc40003f26270 */
[----:B------:R-:W-:Y:S01]  /*bcb0*/  IABS R2, R12 ;  /* 0x0000000c00027213 */ /* 0x000fe20000000000 */
[----:B------:R-:W-:Y:S01]  /*bcc0*/  @!P6 IMAD.IADD R9, R9, 0x1, -R83 ;  /* 0x000000010909e824 */ /* 0x000fe200078e0a53 */
[----:B------:R-:W-:Y:S01]  /*bcd0*/  ISETP.GE.AND P6, PT, R5, RZ, PT ;  /* 0x000000ff0500720c */ /* 0x000fe20003fc6270 */
[----:B0-----:R-:W-:Y:S01]  /*bce0*/  IMAD.MOV.U32 R16, RZ, RZ, R11 ;  /* 0x000000ffff107224 */ /* 0x001fe200078e000b */
[----:B-1----:R-:W-:Y:S01]  /*bcf0*/  IABS R6, R5 ;  /* 0x0000000500067213 */ /* 0x002fe20000000000 */
[----:B------:R-:W-:-:S04]  /*bd00*/  IMAD.HI.U32 R5, R74, R14, RZ ;  /* 0x0000000e4a057227 */ /* 0x000fc800078e00ff */
[----:B------:R-:W-:-:S04]  /*bd10*/  IMAD.HI.U32 R11, R74, R6, RZ ;  /* 0x000000064a0b7227 */ /* 0x000fc800078e00ff */
[----:B------:R-:W-:Y:S01]  /*bd20*/  @!P0 IMAD.MOV R16, RZ, RZ, -R16 ;  /* 0x000000ffff108224 */ /* 0x000fe200078e0a10 */
[----:B------:R-:W-:Y:S01]  /*bd30*/  ISETP.GE.AND P0, PT, R8, RZ, PT ;  /* 0x000000ff0800720c */ /* 0x000fe20003f06270 */
[----:B------:R-:W-:Y:S02]  /*bd40*/  IMAD.MOV R11, RZ, RZ, -R11 ;  /* 0x000000ffff0b7224 */ /* 0x000fe400078e0a0b */
[----:B------:R-:W-:Y:S01]  /*bd50*/  @!P4 IMAD.IADD R15, R15, 0x1, -R83 ;  /* 0x000000010f0fc824 */ /* 0x000fe200078e0a53 */
[----:B------:R-:W-:Y:S01]  /*bd60*/  ISETP.GE.AND P4, PT, R13, RZ, PT ;  /* 0x000000ff0d00720c */ /* 0x000fe20003f86270 */
[----:B------:R-:W-:Y:S01]  /*bd70*/  IMAD.HI.U32 R8, R74, R2, RZ ;  /* 0x000000024a087227 */ /* 0x000fe200078e00ff */
[----:B------:R0:W-:Y:S03]  /*bd80*/  STL [R1+0x158], R16 ;  /* 0x0001581001007387 */ /* 0x0001e60000100800 */
[----:B------:R-:W-:-:S02]  /*bd90*/  IMAD.MOV R5, RZ, RZ, -R5 ;  /* 0x000000ffff057224 */ /* 0x000fc400078e0a05 */
[----:B------:R-:W-:Y:S02]  /*bda0*/  IMAD R6, R83, R11, R6 ;  /* 0x0000000b53067224 */ /* 0x000fe400078e0206 */
[----:B------:R-:W-:Y:S02]  /*bdb0*/  IMAD.MOV.U32 R13, RZ, RZ, R4 ;  /* 0x000000ffff0d7224 */ /* 0x000fe400078e0004 */
[----:B------:R-:W-:Y:S01]  /*bdc0*/  @!P5 IMAD.IADD R7, R7, 0x1, -R83 ;  /* 0x000000010707d824 */ /* 0x000fe200078e0a53 */
[C---:B------:R-:W-:Y:S01]  /*bdd0*/  IADD3 R172, P5, R174.reuse, UR4, RZ ;  /* 0x00000004aeac7c10 */ /* 0x040fe2000ffbe0ff */
[----:B------:R-:W-:Y:S02]  /*bde0*/  IMAD.MOV R8, RZ, RZ, -R8 ;  /* 0x000000ffff087224 */ /* 0x000fe400078e0a08 */
[C---:B------:R-:W-:Y:S01]  /*bdf0*/  IMAD R14, R83.reuse, R5, R14 ;  /* 0x00000005530e7224 */ /* 0x040fe200078e020e */
[----:B------:R-:W-:Y:S01]  /*be00*/  LEA.HI.X.SX32 R174, R174, UR5, 0x1, P5 ;  /* 0x00000005aeae7c11 */ /* 0x000fe2000a8f0eff */
[----:B------:R-:W-:Y:S01]  /*be10*/  @!P3 IMAD.MOV R13, RZ, RZ, -R13 ;  /* 0x000000ffff0db224 */ /* 0x000fe200078e0a0d */
[C---:B------:R-:W-:Y:S01]  /*be20*/  ISETP.GT.U32.AND P3, PT, R83.reuse, R6, PT ;  /* 0x000000065300720c */ /* 0x040fe20003f64070 */
[C---:B------:R-:W-:Y:S01]  /*be30*/  IMAD R2, R83.reuse, R8, R2 ;  /* 0x0000000853027224 */ /* 0x040fe200078e0202 */
[----:B------:R-:W-:Y:S01]  /*be40*/  ISETP.GT.U32.AND P5, PT, R83, R14, PT ;  /* 0x0000000e5300720c */ /* 0x000fe20003fa4070 */
[C---:B------:R-:W-:Y:S01]  /*be50*/  VIADD R5, R3.reuse, 0x132 ;  /* 0x0000013203057836 */ /* 0x040fe20000000000 */
[----:B------:R-:W-:Y:S01]  /*be60*/  STL [R1+0x3610], R172 ;  /* 0x003610ac01007387 */ /* 0x000fe20000100800 */
[----:B------:R-:W-:Y:S01]  /*be70*/  IMAD.MOV.U32 R8, RZ, RZ, R0 ;  /* 0x000000ffff087224 */ /* 0x000fe200078e0000 */
[----:B------:R-:W-:Y:S01]  /*be80*/  ULDC.64 UR4, c[0x0][0x218] ;  /* 0x0000860000047ab9 */ /* 0x000fe20000000a00 */
[C---:B------:R-:W-:Y:S01]  /*be90*/  VIADD R4, R3.reuse, 0x131 ;  /* 0x0000013103047836 */ /* 0x040fe20000000000 */
[----:B------:R-:W-:Y:S01]  /*bea0*/  STL [R1+0x3614], R174 ;  /* 0x003614ae01007387 */ /* 0x000fe20000100800 */
[----:B------:R-:W-:Y:S01]  /*beb0*/  VIADD R0, R3, 0x130 ;  /* 0x0000013003007836 */ /* 0x000fe20000000000 */
[----:B------:R-:W-:Y:S01]  /*bec0*/  IABS R11, R5 ;  /* 0x00000005000b7213 */ /* 0x000fe20000000000 */
[----:B------:R-:W-:Y:S01]  /*bed0*/  @!P2 IMAD.MOV R8, RZ, RZ, -R8 ;  /* 0x000000ffff08a224 */ /* 0x000fe200078e0a08 */
[----:B------:R1:W-:Y:S01]  /*bee0*/  STL [R1+0x154], R13 ;  /* 0x0001540d01007387 */ /* 0x0003e20000100800 */
[----:B------:R-:W-:Y:S01]  /*bef0*/  ISETP.GT.U32.AND P2, PT, R83, R2, PT ;  /* 0x000000025300720c */ /* 0x000fe20003f44070 */
[----:B------:R-:W-:Y:S01]  /*bf00*/  IMAD.MOV.U32 R17, RZ, RZ, R15 ;  /* 0x000000ffff117224 */ /* 0x000fe200078e000f */
[----:B0-----:R-:W-:Y:S01]  /*bf10*/  IABS R16, R0 ;  /* 0x0000000000107213 */ /* 0x001fe20000000000 */
[----:B------:R0:W-:Y:S01]  /*bf20*/  STL [R1+0x150], R8 ;  /* 0x0001500801007387 */ /* 0x0001e20000100800 */
[--C-:B------:R-:W-:Y:S01]  /*bf30*/  @!P3 IMAD.IADD R6, R6, 0x1, -R83.reuse ;  /* 0x000000010606b824 */ /* 0x100fe200078e0a53 */
[----:B------:R-:W-:Y:S01]  /*bf40*/  ISETP.GE.AND P3, PT, R12, RZ, PT ;  /* 0x000000ff0c00720c */ /* 0x000fe20003f66270 */
[----:B------:R-:W-:-:S02]  /*bf50*/  @!P5 IMAD.IADD R14, R14, 0x1, -R83 ;  /* 0x000000010e0ed824 */ /* 0x000fc400078e0a53 */
[----:B------:R-:W-:Y:S01]  /*bf60*/  IMAD.MOV.U32 R12, RZ, RZ, R16 ;  /* 0x000000ffff0c7224 */ /* 0x000fe200078e0010 */
[----:B-1----:R-:W-:Y:S01]  /*bf70*/  IABS R13, R4 ;  /* 0x00000004000d7213 */ /* 0x002fe20000000000 */
[----:B------:R-:W-:Y:S01]  /*bf80*/  @!P1 IMAD.MOV R17, RZ, RZ, -R17 ;  /* 0x000000ffff119224 */ /* 0x000fe200078e0a11 */
[C---:B------:R-:W-:Y:S01]  /*bf90*/  ISETP.GT.U32.AND P1, PT, R83.reuse, R6, PT ;  /* 0x000000065300720c */ /* 0x040fe20003f24070 */
[----:B------:R-:W-:Y:S01]  /*bfa0*/  @!P4 IMAD.MOV R9, RZ, RZ, -R9 ;  /* 0x000000ffff09c224 */ /* 0x000fe200078e0a09 */
[----:B------:R-:W-:Y:S01]  /*bfb0*/  ISETP.GT.U32.AND P5, PT, R83, R14, PT ;  /* 0x0000000e5300720c */ /* 0x000fe20003fa4070 */
[C---:B0-----:R-:W-:Y:S01]  /*bfc0*/  IMAD.HI.U32 R8, R74.reuse, R11, RZ ;  /* 0x0000000b4a087227 */ /* 0x041fe200078e00ff */
[----:B------:R-:W-:Y:S03]  /*bfd0*/  STL [R1+0x14c], R17 ;  /* 0x00014c1101007387 */ /* 0x000fe60000100800 */
[----:B------:R-:W-:Y:S01]  /*bfe0*/  IMAD.HI.U32 R15, R74, R13, RZ ;  /* 0x0000000d4a0f7227 */ /* 0x000fe200078e00ff */
[----:B------:R0:W-:Y:S03]  /*bff0*/  STL [R1+0x148], R9 ;  /* 0x0001480901007387 */ /* 0x0001e60000100800 */
[----:B------:R-:W-:-:S02]  /*c000*/  IMAD.MOV R16, RZ, RZ, -R8 ;  /* 0x000000ffff107224 */ /* 0x000fc400078e0a08 */
[----:B------:R-:W-:Y:S02]  /*c010*/  IMAD.MOV R8, RZ, RZ, -R15 ;  /* 0x000000ffff087224 */ /* 0x000fe400078e0a0f */
[----:B------:R-:W-:Y:S01]  /*c020*/  @!P2 IMAD.IADD R2, R2, 0x1, -R83 ;  /* 0x000000010202a824 */ /* 0x000fe200078e0a53 */
[----:B------:R-:W-:Y:S01]  /*c030*/  ISETP.GE.AND P2, PT, R10, RZ, PT ;  /* 0x000000ff0a00720c */ /* 0x000fe20003f46270 */
[C---:B------:R-:W-:Y:S02]  /*c040*/  IMAD R13, R83.reuse, R8, R13 ;  /* 0x00000008530d7224 */ /* 0x040fe400078e020d */
[----:B------:R-:W-:Y:S01]  /*c050*/  IMAD.HI.U32 R8, R74, R12, RZ ;  /* 0x0000000c4a087227 */ /* 0x000fe200078e00ff */
[----:B------:R-:W-:-:S03]  /*c060*/  ISETP.GT.U32.AND P4, PT, R83, R2, PT ;  /* 0x000000025300720c */ /* 0x000fc60003f84070 */
[----:B------:R-:W-:Y:S02]  /*c070*/  IMAD.MOV R8, RZ, RZ, -R8 ;  /* 0x000000ffff087224 */ /* 0x000fe400078e0a08 */
[C---:B------:R-:W-:Y:S02]  /*c080*/  IMAD R11, R83.reuse, R16, R11 ;  /* 0x00000010530b7224 */ /* 0x040fe400078e020b */
[----:B------:R-:W-:Y:S02]  /*c090*/  IMAD R12, R83, R8, R12 ;  /* 0x00000008530c7224 */ /* 0x000fe400078e020c */
[----:B------:R-:W-:Y:S01]  /*c0a0*/  @!P1 IMAD.IADD R6, R6, 0x1, -R83 ;  /* 0x0000000106069824 */ /* 0x000fe200078e0a53 */
[----:B------:R-:W-:Y:S01]  /*c0b0*/  ISETP.GE.AND P1, PT, R5, RZ, PT ;  /* 0x000000ff0500720c */ /* 0x000fe20003f26270 */
[----:B------:R-:W-:Y:S01]  /*c0c0*/  @!P0 IMAD.MOV R7, RZ, RZ, -R7 ;  /* 0x000000ffff078224 */ /* 0x000fe200078e0a07 */
[C---:B------:R-:W-:Y:S01]  /*c0d0*/  ISETP.GT.U32.AND P0, PT, R83.reuse, R11, PT ;  /* 0x0000000b5300720c */ /* 0x040fe20003f04070 */
[--C-:B------:R-:W-:Y:S01]  /*c0e0*/  @!P5 IMAD.IADD R14, R14, 0x1, -R83.reuse ;  /* 0x000000010e0ed824 */ /* 0x100fe200078e0a53 */
[C---:B------:R-:W-:Y:S01]  /*c0f0*/  ISETP.GT.U32.AND P5, PT, R83.reuse, R12, PT ;  /* 0x0000000c5300720c */ /* 0x040fe20003fa4070 */
[----:B------:R-:W-:Y:S01]  /*c100*/  @!P6 IMAD.MOV R6, RZ, RZ, -R6 ;  /* 0x000000ffff06e224 */ /* 0x000fe200078e0a06 */
[----:B------:R-:W-:Y:S01]  /*c110*/  ISETP.GT.U32.AND P6, PT, R83, R13, PT ;  /* 0x0000000d5300720c */ /* 0x000fe20003fc4070 */
[----:B------:R-:W-:Y:S01]  /*c120*/  @!P4 IMAD.IADD R2, R2, 0x1, -R83 ;  /* 0x000000010202c824 */ /* 0x000fe200078e0a53 */
[----:B------:R-:W-:Y:S01]  /*c130*/  ISETP.GE.AND P4, PT, R4, RZ, PT ;  /* 0x000000ff0400720c */ /* 0x000fe20003f86270 */
[C---:B------:R-:W-:Y:S01]  /*c140*/  VIADD R5, R3.reuse, 0x12e ;  /* 0x0000012e03057836 */ /* 0x040fe20000000000 */
[----:B------:R-:W-:Y:S01]  /*c150*/  STL [R1+0x144], R7 ;  /* 0x0001440701007387 */ /* 0x000fe20000100800 */
[----:B------:R-:W-:-:S02]  /*c160*/  VIADD R8, R3, 0x12f ;  /* 0x0000012f03087836 */ /* 0x000fc40000000000 */
[----:B0-----:R-:W-:Y:S01]  /*c170*/  IMAD.MOV.U32 R9, RZ, RZ, R2 ;  /* 0x000000ffff097224 */ /* 0x001fe200078e0002 */
[----:B------:R-:W-:Y:S01]  /*c180*/  IABS R4, R5 ;  /* 0x0000000500047213 */ /* 0x000fe20000000000 */
[----:B------:R0:W-:Y:S01]  /*c190*/  STL [R1+0x140], R6 ;  /* 0x0001400601007387 */ /* 0x0001e20000100800 */
[--C-:B------:R-:W-:Y:S01]  /*c1a0*/  @!P0 IMAD.IADD R11, R11, 0x1, -R83.reuse ;  /* 0x000000010b0b8824 */ /* 0x100fe200078e0a53 */
[----:B------:R-:W-:Y:S01]  /*c1b0*/  ISETP.GE.AND P0, PT, R0, RZ, PT ;  /* 0x000000ff0000720c */ /* 0x000fe20003f06270 */
[----:B------:R-:W-:Y:S02]  /*c1c0*/  @!P5 IMAD.IADD R12, R12, 0x1, -R83 ;  /* 0x000000010c0cd824 */ /* 0x000fe400078e0a53 */
[----:B------:R-:W-:Y:S02]  /*c1d0*/  @!P3 IMAD.MOV R9, RZ, RZ, -R9 ;  /* 0x000000ffff09b224 */ /* 0x000fe400078e0a09 */
[----:B------:R-:W-:Y:S01]  /*c1e0*/  @!P6 IMAD.IADD R13, R13, 0x1, -R83 ;  /* 0x000000010d0de824 */ /* 0x000fe200078e0a53 */
[C---:B------:R-:W-:Y:S01]  /*c1f0*/  ISETP.GT.U32.AND P6, PT, R83.reuse, R11, PT ;  /* 0x0000000b5300720c */ /* 0x040fe20003fc4070 */
[----:B------:R-:W-:Y:S01]  /*c200*/  IMAD.MOV.U32 R2, RZ, RZ, R4 ;  /* 0x000000ffff027224 */ /* 0x000fe200078e0004 */
[----:B0-----:R-:W-:Y:S01]  /*c210*/  IABS R6, R8 ;  /* 0x0000000800067213 */ /* 0x001fe20000000000 */
[----:B------:R0:W-:Y:S01]  /*c220*/  STL [R1+0x13c], R9 ;  /* 0x00013c0901007387 */ /* 0x0001e20000100800 */
[----:B------:R-:W-:Y:S01]  /*c230*/  ISETP.GT.U32.AND P5, PT, R83, R12, PT ;  /* 0x0000000c5300720c */ /* 0x000fe20003fa4070 */
[----:B------:R-:W-:Y:S01]  /*c240*/  VIADD R0, R3, 0x12d ;  /* 0x0000012d03007836 */ /* 0x000fe20000000000 */
[----:B------:R-:W-:Y:S01]  /*c250*/  ISETP.GT.U32.AND P3, PT, R83, R13, PT ;  /* 0x0000000d5300720c */ /* 0x000fe20003f64070 */
[----:B------:R-:W-:-:S04]  /*c260*/  IMAD.HI.U32 R7, R74, R6, RZ ;  /* 0x000000064a077227 */ /* 0x000fc800078e00ff */
[----:B------:R-:W-:Y:S02]  /*c270*/  IMAD.MOV R7, RZ, RZ, -R7 ;  /* 0x000000ffff077224 */ /* 0x000fe400078e0a07 */
[----:B0-----:R-:W-:-:S04]  /*c280*/  IMAD.HI.U32 R9, R74, R2, RZ ;  /* 0x000000024a097227 */ /* 0x001fc800078e00ff */
[----:B------:R-:W-:Y:S02]  /*c290*/  IMAD.MOV R9, RZ, RZ, -R9 ;  /* 0x000000ffff097224 */ /* 0x000fe400078e0a09 */
[C---:B------:R-:W-:Y:S01]  /*c2a0*/  IMAD R6, R83.reuse, R7, R6 ;  /* 0x0000000753067224 */ /* 0x040fe200078e0206 */
[----:B------:R-:W-:Y:S01]  /*c2b0*/  IABS R7, R0 ;  /* 0x0000000000077213 */ /* 0x000fe20000000000 */
[----:B------:R-:W-:Y:S02]  /*c2c0*/  IMAD R2, R83, R9, R2 ;  /* 0x0000000953027224 */ /* 0x000fe400078e0202 */
[--C-:B------:R-:W-:Y:S01]  /*c2d0*/  @!P6 IMAD.IADD R11, R11, 0x1, -R83.reuse ;  /* 0x000000010b0be824 */ /* 0x100fe200078e0a53 */
[C---:B------:R-:W-:Y:S01]  /*c2e0*/  ISETP.GT.U32.AND P6, PT, R83.reuse, R6, PT ;  /* 0x000000065300720c */ /* 0x040fe20003fc4070 */
[----:B------:R-:W-:Y:S01]  /*c2f0*/  @!P5 IMAD.IADD R12, R12, 0x1, -R83 ;  /* 0x000000010c0cd824 */ /* 0x000fe200078e0a53 */
[----:B------:R-:W-:Y:S01]  /*c300*/  ISETP.GT.U32.AND P5, PT, R83, R2, PT ;  /* 0x000000025300720c */ /* 0x000fe20003fa4070 */
[----:B------:R-:W-:-:S02]  /*c310*/  VIADD R4, R3, 0x12c ;  /* 0x0000012c03047836 */ /* 0x000fc40000000000 */
[----:B------:R-:W-:-:S03]  /*c320*/  IMAD.HI.U32 R10, R74, R7, RZ ;  /* 0x000000074a0a7227 */ /* 0x000fc600078e00ff */
[----:B------:R-:W-:Y:S01]  /*c330*/  IABS R17, R4 ;  /* 0x0000000400117213 */ /* 0x000fe20000000000 */
[----:B------:R-:W-:Y:S01]  /*c340*/  @!P3 IMAD.IADD R13, R13, 0x1, -R83 ;  /* 0x000000010d0db824 */ /* 0x000fe200078e0a53 */
[----:B------:R-:W-:Y:S01]  /*c350*/  ISETP.GE.AND P3, PT, R8, RZ, PT ;  /* 0x000000ff0800720c */ /* 0x000fe20003f66270 */
[----:B------:R-:W-:Y:S02]  /*c360*/  IMAD.MOV.U32 R15, RZ, RZ, R11 ;  /* 0x000000ffff0f7224 */ /* 0x000fe400078e000b */
[--C-:B------:R-:W-:Y:S01]  /*c370*/  @!P6 IMAD.IADD R6, R6, 0x1, -R83.reuse ;  /* 0x000000010606e824 */ /* 0x100fe200078e0a53 */
[----:B------:R-:W-:Y:S01]  /*c380*/  ISETP.GE.AND P6, PT, R5, RZ, PT ;  /* 0x000000ff0500720c */ /* 0x000fe20003fc6270 */
[----:B------:R-:W-:Y:S02]  /*c390*/  @!P5 IMAD.IADD R2, R2, 0x1, -R83 ;  /* 0x000000010202d824 */ /* 0x000fe400078e0a53 */
[----:B------:R-:W-:Y:S01]  /*c3a0*/  IMAD.HI.U32 R9, R74, R17, RZ ;  /* 0x000000114a097227 */ /* 0x000fe200078e00ff */
[----:B------:R-:W-:-:S03]  /*c3b0*/  ISETP.GT.U32.AND P5, PT, R83, R6, PT ;  /* 0x000000065300720c */ /* 0x000fc60003fa4070 */
[----:B------:R-:W-:Y:S02]  /*c3c0*/  VIADD R8, R3, 0x12b ;  /* 0x0000012b03087836 */ /* 0x000fe40000000000 */
[----:B------:R-:W-:Y:S02]  /*c3d0*/  IMAD.MOV R10, RZ, RZ, -R10 ;  /* 0x000000ffff0a7224 */ /* 0x000fe400078e0a0a */
[----:B------:R-:W-:Y:S02]  /*c3e0*/  @!P2 IMAD.MOV R14, RZ, RZ, -R14 ;  /* 0x000000ffff0ea224 */ /* 0x000fe400078e0a0e */
[----:B------:R-:W-:Y:S01]  /*c3f0*/  @!P1 IMAD.MOV R15, RZ, RZ, -R15 ;  /* 0x000000ffff0f9224 */ /* 0x000fe200078e0a0f */
[----:B------:R-:W-:Y:S01]  /*c400*/  ISETP.GT.U32.AND P1, PT, R83, R2, PT ;  /* 0x000000025300720c */ /* 0x000fe20003f24070 */
[----:B------:R-:W-:Y:S01]  /*c410*/  IMAD.MOV R9, RZ, RZ, -R9 ;  /* 0x000000ffff097224 */ /* 0x000fe200078e0a09 */
[----:B------:R0:W-:Y:S01]  /*c420*/  STL [R1+0x134], R14 ;  /* 0x0001340e01007387 */ /* 0x0001e20000100800 */
[----:B------:R-:W-:-:S02]  /*c430*/  VIADD R5, R3, 0x12a ;  /* 0x0000012a03057836 */ /* 0x000fc40000000000 */
[C---:B------:R-:W-:Y:S01]  /*c440*/  IMAD R7, R83.reuse, R10, R7 ;  /* 0x0000000a53077224 */ /* 0x040fe200078e0207 */
[----:B------:R-:W-:Y:S01]  /*c450*/  IABS R10, R8 ;  /* 0x00000008000a7213 */ /* 0x000fe20000000000 */
[C---:B------:R-:W-:Y:S01]  /*c460*/  IMAD R17, R83.reuse, R9, R17 ;  /* 0x0000000953117224 */ /* 0x040fe200078e0211 */
[----:B------:R-:W-:Y:S01]  /*c470*/  IABS R9, R5 ;  /* 0x0000000500097213 */ /* 0x000fe20000000000 */
[----:B------:R-:W-:Y:S01]  /*c480*/  @!P4 IMAD.MOV R13, RZ, RZ, -R13 ;  /* 0x000000ffff0dc224 */ /* 0x000fe200078e0a0d */
[----:B------:R-:W-:Y:S01]  /*c490*/  STL [R1+0x130], R15 ;  /* 0x0001300f01007387 */ /* 0x000fe20000100800 */
[C---:B------:R-:W-:Y:S01]  /*c4a0*/  IMAD.HI.U32 R11, R74.reuse, R10, RZ ;  /* 0x0000000a4a0b7227 */ /* 0x040fe200078e00ff */
[C---:B------:R-:W-:Y:S02]  /*c4b0*/  ISETP.GT.U32.AND P4, PT, R83.reuse, R17, PT ;  /* 0x000000115300720c */ /* 0x040fe40003f84070 */
[----:B------:R1:W-:Y:S01]  /*c4c0*/  STL [R1+0x12c], R13 ;  /* 0x00012c0d01007387 */ /* 0x0003e20000100800 */
[----:B0-----:R-:W-:Y:S01]  /*c4d0*/  IMAD.MOV.U32 R14, RZ, RZ, R12 ;  /* 0x000000ffff0e7224 */ /* 0x001fe200078e000c */
[----:B------:R-:W-:Y:S01]  /*c4e0*/  ISETP.GT.U32.AND P2, PT, R83, R7, PT ;  /* 0x000000075300720c */ /* 0x000fe20003f44070 */
[----:B------:R-:W-:-:S04]  /*c4f0*/  IMAD.HI.U32 R12, R74, R9, RZ ;  /* 0x000000094a0c7227 */ /* 0x000fc800078e00ff */
[----:B------:R-:W-:Y:S01]  /*c500*/  @!P0 IMAD.MOV R14, RZ, RZ, -R14 ;  /* 0x000000ffff0e8224 */ /* 0x000fe200078e0a0e */
[----:B------:R-:W-:Y:S01]  /*c510*/  ISETP.GE.AND P0, PT, R0, RZ, PT ;  /* 0x000000ff0000720c */ /* 0x000fe20003f06270 */
[----:B------:R-:W-:Y:S01]  /*c520*/  @!P5 IMAD.IADD R6, R6, 0x1, -R83 ;  /* 0x000000010606d824 */ /* 0x000fe200078e0a53 */
[----:B------:R-:W-:Y:S01]  /*c530*/  ISETP.GE.AND P5, PT, R4, RZ, PT ;  /* 0x000000ff0400720c */ /* 0x000fe20003fa6270 */
[----:B------:R-:W-:Y:S01]  /*c540*/  IMAD.MOV R11, RZ, RZ, -R11 ;  /* 0x000000ffff0b7224 */ /* 0x000fe200078e0a0b */
[----:B------:R0:W-:Y:S01]  /*c550*/  STL [R1+0x128], R14 ;  /* 0x0001280e01007387 */ /* 0x0001e20000100800 */
[----:B------:R-:W-:Y:S01]  /*c560*/  @!P1 IMAD.IADD R2, R2, 0x1, -R83 ;  /* 0x0000000102029824 */ /* 0x000fe200078e0a53 */
[----:B------:R-:W-:Y:S01]  /*c570*/  ISETP.GE.AND P1, PT, R8, RZ, PT ;  /* 0x000000ff0800720c */ /* 0x000fe20003f26270 */
[----:B------:R-:W-:Y:S02]  /*c580*/  IMAD.MOV R12, RZ, RZ, -R12 ;  /* 0x000000ffff0c7224 */ /* 0x000fe400078e0a0c */
[----:B------:R-:W-:-:S02]  /*c590*/  IMAD R8, R83, R11, R10 ;  /* 0x0000000b53087224 */ /* 0x000fc400078e020a */
[----:B------:R-:W-:Y:S02]  /*c5a0*/  IMAD R9, R83, R12, R9 ;  /* 0x0000000c53097224 */ /* 0x000fe400078e0209 */
[----:B-1----:R-:W-:Y:S02]  /*c5b0*/  IMAD.MOV.U32 R13, RZ, RZ, R2 ;  /* 0x000000ffff0d7224 */ /* 0x002fe400078e0002 */
[----:B0-----:R-:W-:Y:S02]  /*c5c0*/  IMAD.MOV.U32 R14, RZ, RZ, R6 ;  /* 0x000000ffff0e7224 */ /* 0x001fe400078e0006 */
[----:B------:R-:W-:Y:S02]  /*c5d0*/  @!P4 IMAD.IADD R17, R17, 0x1, -R83 ;  /* 0x000000011111c824 */ /* 0x000fe400078e0a53 */
[----:B------:R-:W-:Y:S01]  /*c5e0*/  @!P3 IMAD.MOV R14, RZ, RZ, -R14 ;  /* 0x000000ffff0eb224 */ /* 0x000fe200078e0a0e */
[C---:B------:R-:W-:Y:S01]  /*c5f0*/  ISETP.GT.U32.AND P3, PT, R83.reuse, R8, PT ;  /* 0x000000085300720c */ /* 0x040fe20003f64070 */
[----:B------:R-:W-:Y:S01]  /*c600*/  @!P6 IMAD.MOV R13, RZ, RZ, -R13 ;  /* 0x000000ffff0de224 */ /* 0x000fe200078e0a0d */
[----:B------:R-:W-:Y:S01]  /*c610*/  ISETP.GT.U32.AND P6, PT, R83, R9, PT ;  /* 0x000000095300720c */ /* 0x000fe20003fc4070 */
[----:B------:R-:W-:Y:S01]  /*c620*/  VIADD R0, R3, 0x129 ;  /* 0x0000012903007836 */ /* 0x000fe20000000000 */
[----:B------:R-:W-:Y:S01]  /*c630*/  ISETP.GT.U32.AND P4, PT, R83, R17, PT ;  /* 0x000000115300720c */ /* 0x000fe20003f84070 */
[----:B------:R-:W-:Y:S01]  /*c640*/  VIADD R4, R3, 0x128 ;  /* 0x0000012803047836 */ /* 0x000fe20000000000 */
[----:B------:R0:W-:Y:S01]  /*c650*/  STL [R1+0x124], R14 ;  /* 0x0001240e01007387 */ /* 0x0001e20000100800 */
[----:B------:R-:W-:Y:S01]  /*c660*/  @!P2 IMAD.IADD R7, R7, 0x1, -R83 ;  /* 0x000000010707a824 */ /* 0x000fe200078e0a53 */
[----:B------:R-:W-:-:S02]  /*c670*/  IABS R10, R0 ;  /* 0x00000000000a7213 */ /* 0x000fc40000000000 */
[----:B------:R-:W-:Y:S01]  /*c680*/  IABS R2, R4 ;  /* 0x0000000400027213 */ /* 0x000fe20000000000 */
[----:B------:R-:W-:Y:S01]  /*c690*/  STL [R1+0x120], R13 ;  /* 0x0001200d01007387 */ /* 0x000fe20000100800 */
[----:B------:R-:W-:Y:S01]  /*c6a0*/  ISETP.GT.U32.AND P2, PT, R83, R7, PT ;  /* 0x000000075300720c */ /* 0x000fe20003f44070 */
[--C-:B------:R-:W-:Y:S02]  /*c6b0*/  @!P3 IMAD.IADD R8, R8, 0x1, -R83.reuse ;  /* 0x000000010808b824 */ /* 0x100fe400078e0a53 */
[--C-:B------:R-:W-:Y:S02]  /*c6c0*/  @!P6 IMAD.IADD R9, R9, 0x1, -R83.reuse ;  /* 0x000000010909e824 */ /* 0x100fe400078e0a53 */
[----:B------:R-:W-:Y:S01]  /*c6d0*/  IMAD.HI.U32 R6, R74, R10, RZ ;  /* 0x0000000a4a067227 */ /* 0x000fe200078e00ff */
[C---:B------:R-:W-:Y:S02]  /*c6e0*/  ISETP.GT.U32.AND P3, PT, R83.reuse, R8, PT ;  /* 0x000000085300720c */ /* 0x040fe40003f64070 */
[----:B------:R-:W-:Y:S01]  /*c6f0*/  ISETP.GT.U32.AND P6, PT, R83, R9, PT ;  /* 0x000000095300720c */ /* 0x000fe20003fc4070 */
[----:B------:R-:W-:Y:S01]  /*c700*/  @!P4 IMAD.IADD R17, R17, 0x1, -R83 ;  /* 0x000000011111c824 */ /* 0x000fe200078e0a53 */
[----:B------:R-:W-:Y:S01]  /*c710*/  ISETP.GE.AND P4, PT, R0, RZ, PT ;  /* 0x000000ff0000720c */ /* 0x000fe20003f86270 */
[----:B------:R-:W-:-:S04]  /*c720*/  IMAD.HI.U32 R0, R74, R2, RZ ;  /* 0x000000024a007227 */ /* 0x000fc800078e00ff */
[----:B------:R-:W-:Y:S02]  /*c730*/  IMAD.MOV R6, RZ, RZ, -R6 ;  /* 0x000000ffff067224 */ /* 0x000fe400078e0a06 */
[----:B------:R-:W-:Y:S02]  /*c740*/  IMAD.MOV R0, RZ, RZ, -R0 ;  /* 0x000000ffff007224 */ /* 0x000fe400078e0a00 */
[C---:B------:R-:W-:Y:S02]  /*c750*/  IMAD R10, R83.reuse, R6, R10 ;  /* 0x00000006530a7224 */ /* 0x040fe400078e020a */
[C---:B------:R-:W-:Y:S02]  /*c760*/  IMAD R2, R83.reuse, R0, R2 ;  /* 0x0000000053027224 */ /* 0x040fe400078e0202 */
[--C-:B------:R-:W-:Y:S01]  /*c770*/  @!P3 IMAD.IADD R8, R8, 0x1, -R83.reuse ;  /* 0x000000010808b824 */ /* 0x100fe200078e0a53 */
[----:B------:R-:W-:Y:S01]  /*c780*/  ISETP.GT.U32.AND P3, PT, R83, R10, PT ;  /* 0x0000000a5300720c */ /* 0x000fe20003f64070 */
[----:B------:R-:W-:Y:S01]  /*c790*/  @!P6 IMAD.IADD R9, R9, 0x1, -R83 ;  /* 0x000000010909e824 */ /* 0x000fe200078e0a53 */
[----:B------:R-:W-:Y:S01]  /*c7a0*/  ISETP.GT.U32.AND P6, PT, R83, R2, PT ;  /* 0x000000025300720c */ /* 0x000fe20003fc4070 */
[----:B------:R-:W-:-:S02]  /*c7b0*/  VIADD R6, R3, 0x126 ;  /* 0x0000012603067836 */ /* 0x000fc40000000000 */
[----:B------:R-:W-:Y:S01]  /*c7c0*/  @!P2 IMAD.IADD R7, R7, 0x1, -R83 ;  /* 0x000000010707a824 */ /* 0x000fe200078e0a53 */
[----:B------:R-:W-:Y:S01]  /*c7d0*/  ISETP.GE.AND P2, PT, R5, RZ, PT ;  /* 0x000000ff0500720c */ /* 0x000fe20003f46270 */
[C---:B------:R-:W-:Y:S01]  /*c7e0*/  VIADD R5, R3.reuse, 0x127 ;  /* 0x0000012703057836 */ /* 0x040fe20000000000 */
[----:B0-----:R-:W-:Y:S01]  /*c7f0*/  IABS R14, R6 ;  /* 0x00000006000e7213 */ /* 0x001fe20000000000 */
[----:B------:R-:W-:Y:S02]  /*c800*/  IMAD.MOV.U32 R12, RZ, RZ, R7 ;  /* 0x000000ffff0c7224 */ /* 0x000fe400078e0007 */
[----:B------:R-:W-:Y:S01]  /*c810*/  VIADD R7, R3, 0x125 ;  /* 0x0000012503077836 */ /* 0x000fe20000000000 */
[----:B------:R-:W-:Y:S01]  /*c820*/  IABS R11, R5 ;  /* 0x00000005000b7213 */ /* 0x000fe20000000000 */
[--C-:B------:R-:W-:Y:S02]  /*c830*/  @!P3 IMAD.IADD R10, R10, 0x1, -R83.reuse ;  /* 0x000000010a0ab824 */ /* 0x100fe400078e0a53 */
[----:B------:R-:W-:Y:S01]  /*c840*/  @!P6 IMAD.IADD R2, R2, 0x1, -R83 ;  /* 0x000000010202e824 */ /* 0x000fe200078e0a53 */
[----:B------:R-:W-:Y:S01]  /*c850*/  IABS R15, R7 ;  /* 0x00000007000f7213 */ /* 0x000fe20000000000 */
[----:B------:R-:W-:Y:S01]  /*c860*/  IMAD.HI.U32 R16, R74, R14, RZ ;  /* 0x0000000e4a107227 */ /* 0x000fe200078e00ff */
[----:B------:R-:W-:-:S03]  /*c870*/  ISETP.GT.U32.AND P6, PT, R83, R10, PT ;  /* 0x0000000a5300720c */ /* 0x000fc60003fc4070 */
[----:B------:R-:W-:Y:S01]  /*c880*/  @!P0 IMAD.MOV R12, RZ, RZ, -R12 ;  /* 0x000000ffff0c8224 */ /* 0x000fe200078e0a0c */
[----:B------:R-:W-:Y:S01]  /*c890*/  ISETP.GE.AND P0, PT, R4, RZ, PT ;  /* 0x000000ff0400720c */ /* 0x000fe20003f06270 */
[----:B------:R-:W-:Y:S02]  /*c8a0*/  VIADD R4, R3, 0x124 ;  /* 0x0000012403047836 */ /* 0x000fe40000000000 */
[----:B------:R-:W-:Y:S01]  /*c8b0*/  IMAD.HI.U32 R0, R74, R11, RZ ;  /* 0x0000000b4a007227 */ /* 0x000fe200078e00ff */
[----:B------:R0:W-:Y:S03]  /*c8c0*/  STL [R1+0x11c], R12 ;  /* 0x00011c0c01007387 */ /* 0x0001e60000100800 */
[----:B------:R-:W-:Y:S02]  /*c8d0*/  IMAD.MOV R16, RZ, RZ, -R16 ;  /* 0x000000ffff107224 */ /* 0x000fe400078e0a10 */
[----:B------:R-:W-:Y:S01]  /*c8e0*/  @!P5 IMAD.MOV R17, RZ, RZ, -R17 ;  /* 0x000000ffff11d224 */ /* 0x000fe200078e0a11 */
[----:B------:R-:W-:Y:S01]  /*c8f0*/  ISETP.GE.AND P5, PT, R5, RZ, PT ;  /* 0x000000ff0500720c */ /* 0x000fe20003fa6270 */
[----:B------:R-:W-:-:S02]  /*c900*/  IMAD.MOV R0, RZ, RZ, -R0 ;  /* 0x000000ffff007224 */ /* 0x000fc400078e0a00 */
[C---:B------:R-:W-:Y:S01]  /*c910*/  IMAD R14, R83.reuse, R16, R14 ;  /* 0x00000010530e7224 */ /* 0x040fe200078e020e */
[----:B0-----:R-:W-:Y:S01]  /*c920*/  IABS R12, R4 ;  /* 0x00000004000c7213 */ /* 0x001fe20000000000 */
[C---:B------:R-:W-:Y:S01]  /*c930*/  IMAD R11, R83.reuse, R0, R11 ;  /* 0x00000000530b7224 */ /* 0x040fe200078e020b */
[----:B------:R0:W-:Y:S01]  /*c940*/  STL [R1+0x118], R17 ;  /* 0x0001181101007387 */ /* 0x0001e20000100800 */
[----:B------:R-:W-:Y:S01]  /*c950*/  @!P6 IMAD.IADD R10, R10, 0x1, -R83 ;  /* 0x000000010a0ae824 */ /* 0x000fe200078e0a53 */
[C---:B------:R-:W-:Y:S01]  /*c960*/  ISETP.GT.U32.AND P6, PT, R83.reuse, R14, PT ;  /* 0x0000000e5300720c */ /* 0x040fe20003fc4070 */
[----:B------:R-:W-:Y:S01]  /*c970*/  IMAD.HI.U32 R13, R74, R15, RZ ;  /* 0x0000000f4a0d7227 */ /* 0x000fe200078e00ff */
[----:B------:R-:W-:-:S03]  /*c980*/  ISETP.GT.U32.AND P3, PT, R83, R11, PT ;  /* 0x0000000b5300720c */ /* 0x000fc60003f64070 */
[----:B------:R-:W-:Y:S02]  /*c990*/  IMAD.MOV R13, RZ, RZ, -R13 ;  /* 0x000000ffff0d7224 */ /* 0x000fe400078e0a0d */
[----:B------:R-:W-:Y:S02]  /*c9a0*/  IMAD.MOV.U32 R16, RZ, RZ, R9 ;  /* 0x000000ffff107224 */ /* 0x000fe400078e0009 */
[----:B0-----:R-:W-:Y:S02]  /*c9b0*/  IMAD.MOV.U32 R17, RZ, RZ, R8 ;  /* 0x000000ffff117224 */ /* 0x001fe400078e0008 */
[----:B------:R-:W-:-:S04]  /*c9c0*/  IMAD.HI.U32 R8, R74, R12, RZ ;  /* 0x0000000c4a087227 */ /* 0x000fc800078e00ff */
[----:B------:R-:W-:Y:S01]  /*c9d0*/  @!P1 IMAD.MOV R17, RZ, RZ, -R17 ;  /* 0x000000ffff119224 */ /* 0x000fe200078e0a11 */
[C---:B------:R-:W-:Y:S01]  /*c9e0*/  ISETP.GT.U32.AND P1, PT, R83.reuse, R2, PT ;  /* 0x000000025300720c */ /* 0x040fe20003f24070 */
[----:B------:R-:W-:Y:S02]  /*c9f0*/  IMAD.MOV R8, RZ, RZ, -R8 ;  /* 0x000000ffff087224 */ /* 0x000fe400078e0a08 */
[C---:B------:R-:W-:Y:S01]  /*ca00*/  IMAD R15, R83.reuse, R13, R15 ;  /* 0x0000000d530f7224 */ /* 0x040fe200078e020f */
[----:B------:R-:W-:Y:S01]  /*ca10*/  STL [R1+0x114], R17 ;  /* 0x0001141101007387 */ /* 0x000fe20000100800 */
[----:B------:R-:W-:Y:S02]  /*ca20*/  IMAD.MOV.U32 R13, RZ, RZ, R10 ;  /* 0x000000ffff0d7224 */ /* 0x000fe400078e000a */
[C---:B------:R-:W-:Y:S02]  /*ca30*/  IMAD R12, R83.reuse, R8, R12 ;  /* 0x00000008530c7224 */ /* 0x040fe400078e020c */
[----:B------:R-:W-:Y:S01]  /*ca40*/  @!P4 IMAD.MOV R13, RZ, RZ, -R13 ;  /* 0x000000ffff0dc224 */ /* 0x000fe200078e0a0d */
[C---:B------:R-:W-:Y:S01]  /*ca50*/  ISETP.GT.U32.AND P4, PT, R83.reuse, R15, PT ;  /* 0x0000000f5300720c */ /* 0x040fe20003f84070 */
[--C-:B------:R-:W-:Y:S01]  /*ca60*/  @!P6 IMAD.IADD R14, R14, 0x1, -R83.reuse ;  /* 0x000000010e0ee824 */ /* 0x100fe200078e0a53 */
[----:B------:R-:W-:Y:S01]  /*ca70*/  ISETP.GT.U32.AND P6, PT, R83, R12, PT ;  /* 0x0000000c5300720c */ /* 0x000fe20003fc4070 */
[----:B------:R-:W-:Y:S01]  /*ca80*/  @!P2 IMAD.MOV R16, RZ, RZ, -R16 ;  /* 0x000000ffff10a224 */ /* 0x000fe200078e0a10 */
[----:B------:R-:W-:Y:S01]  /*ca90*/  ISETP.GE.AND P2, PT, R6, RZ, PT ;  /* 0x000000ff0600720c */ /* 0x000fe20003f46270 */
[----:B------:R-:W-:-:S02]  /*caa0*/  @!P3 IMAD.IADD R11, R11, 0x1, -R83 ;  /* 0x000000010b0bb824 */ /* 0x000fc400078e0a53 */
[----:B------:R-:W-:Y:S01]  /*cab0*/  VIADD R0, R3, 0x123 ;  /* 0x0000012303007836 */ /* 0x000fe20000000000 */
[----:B------:R-:W-:Y:S01]  /*cac0*/  STL [R1+0x110], R16 ;  /* 0x0001101001007387 */ /* 0x000fe20000100800 */
[--C-:B------:R-:W-:Y:S01]  /*cad0*/  @!P1 IMAD.IADD R2, R2, 0x1, -R83.reuse ;  /* 0x0000000102029824 */ /* 0x100fe200078e0a53 */
[----:B------:R-:W-:Y:S01]  /*cae0*/  ISETP.GT.U32.AND P3, PT, R83, R11, PT ;  /* 0x0000000b5300720c */ /* 0x000fe20003f64070 */
[----:B------:R-:W-:Y:S01]  /*caf0*/  VIADD R8, R3, 0x120 ;  /* 0x0000012003087836 */ /* 0x000fe20000000000 */
[----:B------:R0:W-:Y:S01]  /*cb00*/  STL [R1+0x10c], R13 ;  /* 0x00010c0d01007387 */ /* 0x0001e20000100800 */
[----:B------:R-:W-:Y:S01]  /*cb10*/  IMAD.MOV.U32 R6, RZ, RZ, R2 ;  /* 0x000000ffff067224 */ /* 0x000fe200078e0002 */
[----:B------:R-:W-:Y:S01]  /*cb20*/  IABS R5, R0 ;  /* 0x0000000000057213 */ /* 0x000fe20000000000 */
[--C-:B------:R-:W-:Y:S01]  /*cb30*/  @!P4 IMAD.IADD R15, R15, 0x1, -R83.reuse ;  /* 0x000000010f0fc824 */ /* 0x100fe200078e0a53 */
[C---:B------:R-:W-:Y:S01]  /*cb40*/  ISETP.GT.U32.AND P4, PT, R83.reuse, R14, PT ;  /* 0x0000000e5300720c */ /* 0x040fe20003f84070 */
[----:B------:R-:W-:Y:S01]  /*cb50*/  @!P0 IMAD.MOV R6, RZ, RZ, -R6 ;  /* 0x000000ffff068224 */ /* 0x000fe200078e0a06 */
[----:B------:R-:W-:Y:S01]  /*cb60*/  IABS R10, R8 ;  /* 0x00000008000a7213 */ /* 0x000fe20000000000 */
[----:B------:R-:W-:Y:S01]  /*cb70*/  @!P6 IMAD.IADD R12, R12, 0x1, -R83 ;  /* 0x000000010c0ce824 */ /* 0x000fe200078e0a53 */
[----:B------:R-:W-:Y:S01]  /*cb80*/  ISETP.GT.U32.AND P0, PT, R83, R15, PT ;  /* 0x0000000f5300720c */ /* 0x000fe20003f04070 */
[----:B------:R-:W-:Y:S01]  /*cb90*/  IMAD.HI.U32 R9, R74, R5, RZ ;  /* 0x000000054a097227 */ /* 0x000fe200078e00ff */
[----:B------:R1:W-:Y:S01]  /*cba0*/  STL [R1+0x108], R6 ;  /* 0x0001080601007387 */ /* 0x0003e20000100800 */
[----:B------:R-:W-:-:S02]  /*cbb0*/  ISETP.GE.AND P1, PT, R7, RZ, PT ;  /* 0x000000ff0700720c */ /* 0x000fc40003f26270 */
[----:B0-----:R-:W-:Y:S01]  /*cbc0*/  VIADD R13, R3, 0x122 ;  /* 0x00000122030d7836 */ /* 0x001fe20000000000 */
[----:B------:R-:W-:Y:S01]  /*cbd0*/  ISETP.GT.U32.AND P6, PT, R83, R12, PT ;  /* 0x0000000c5300720c */ /* 0x000fe20003fc4070 */
[----:B------:R-:W-:Y:S02]  /*cbe0*/  IMAD.MOV R9, RZ, RZ, -R9 ;  /* 0x000000ffff097224 */ /* 0x000fe400078e0a09 */
[--C-:B------:R-:W-:Y:S01]  /*cbf0*/  @!P3 IMAD.IADD R11, R11, 0x1, -R83.reuse ;  /* 0x000000010b0bb824 */ /* 0x100fe200078e0a53 */
[----:B------:R-:W-:Y:S01]  /*cc00*/  IABS R2, R13 ;  /* 0x0000000d00027213 */ /* 0x000fe20000000000 */
[----:B------:R-:W-:Y:S01]  /*cc10*/  @!P4 IMAD.IADD R14, R14, 0x1, -R83 ;  /* 0x000000010e0ec824 */ /* 0x000fe200078e0a53 */
[----:B------:R-:W-:Y:S01]  /*cc20*/  ISETP.GE.AND P3, PT, R4, RZ, PT ;  /* 0x000000ff0400720c */ /* 0x000fe20003f66270 */
[----:B------:R-:W-:Y:S02]  /*cc30*/  IMAD R4, R83, R9, R5 ;  /* 0x0000000953047224 */ /* 0x000fe400078e0205 */
[----:B-1----:R-:W-:-:S03]  /*cc40*/  IMAD.HI.U32 R6, R74, R2, RZ ;  /* 0x000000024a067227 */ /* 0x002fc600078e00ff */
[----:B------:R-:W-:Y:S01]  /*cc50*/  ISETP.GT.U32.AND P4, PT, R83, R4, PT ;  /* 0x000000045300720c */ /* 0x000fe20003f84070 */
[----:B------:R-:W-:Y:S02]  /*cc60*/  IMAD.MOV R6, RZ, RZ, -R6 ;  /* 0x000000ffff067224 */ /* 0x000fe400078e0a06 */
[----:B------:R-:W-:Y:S02]  /*cc70*/  VIADD R5, R3, 0x121 ;  /* 0x0000012103057836 */ /* 0x000fe40000000000 */
[----:B------:R-:W-:Y:S02]  /*cc80*/  IMAD R2, R83, R6, R2 ;  /* 0x0000000653027224 */ /* 0x000fe400078e0202 */
[--C-:B------:R-:W-:Y:S01]  /*cc90*/  @!P6 IMAD.IADD R12, R12, 0x1, -R83.reuse ;  /* 0x000000010c0ce824 */ /* 0x100fe200078e0a53 */
[----:B------:R-:W-:Y:S01]  /*cca0*/  IABS R16, R5 ;  /* 0x0000000500107213 */ /* 0x000fe20000000000 */
[----:B------:R-:W-:Y:S01]  /*ccb0*/  VIADD R9, R3, 0x11f ;  /* 0x0000011f03097836 */ /* 0x000fe20000000000 */
[----:B------:R-:W-:Y:S01]  /*ccc0*/  ISETP.GT.U32.AND P6, PT, R83, R2, PT ;  /* 0x000000025300720c */ /* 0x000fe20003fc4070 */
[----:B------:R-:W-:Y:S01]  /*ccd0*/  @!P0 IMAD.IADD R15, R15, 0x1, -R83 ;  /* 0x000000010f0f8824 */ /* 0x000fe200078e0a53 */
[----:B------:R-:W-:Y:S01]  /*cce0*/  ISETP.GE.AND P0, PT, R0, RZ, PT ;  /* 0x000000ff0000720c */ /* 0x000fe20003f06270 */
[----:B------:R-:W-:Y:S01]  /*ccf0*/  IMAD.HI.U32 R17, R74, R16, RZ ;  /* 0x000000104a117227 */ /* 0x000fe200078e00ff */
[----:B------:R-:W-:-:S03]  /*cd00*/  IABS R7, R9 ;  /* 0x0000000900077213 */ /* 0x000fc60000000000 */
[----:B------:R-:W-:Y:S01]  /*cd10*/  @!P4 IMAD.IADD R4, R4, 0x1, -R83 ;  /* 0x000000010404c824 */ /* 0x000fe200078e0a53 */
[----:B------:R-:W-:Y:S01]  /*cd20*/  ISETP.GE.AND P4, PT, R13, RZ, PT ;  /* 0x000000ff0d00720c */ /* 0x000fe20003f86270 */
[----:B------:R-:W-:-:S04]  /*cd30*/  IMAD.HI.U32 R0, R74, R10, RZ ;  /* 0x0000000a4a007227 */ /* 0x000fc800078e00ff */
[----:B------:R-:W-:Y:S02]  /*cd40*/  IMAD.MOV R17, RZ, RZ, -R17 ;  /* 0x000000ffff117224 */ /* 0x000fe400078e0a11 */
[----:B------:R-:W-:Y:S01]  /*cd50*/  @!P6 IMAD.IADD R2, R2, 0x1, -R83 ;  /* 0x000000010202e824 */ /* 0x000fe200078e0a53 */
[----:B------:R-:W-:Y:S01]  /*cd60*/  ISETP.GT.U32.AND P6, PT, R83, R4, PT ;  /* 0x000000045300720c */ /* 0x000fe20003fc4070 */
[----:B------:R-:W-:-:S04]  /*cd70*/  IMAD.HI.U32 R6, R74, R7, RZ ;  /* 0x000000074a067227 */ /* 0x000fc800078e00ff */
[----:B------:R-:W-:Y:S02]  /*cd80*/  IMAD.MOV R0, RZ, RZ, -R0 ;  /* 0x000000ffff007224 */ /* 0x000fe400078e0a00 */
[C---:B------:R-:W-:Y:S02]  /*cd90*/  IMAD R13, R83.reuse, R17, R16 ;  /* 0x00000011530d7224 */ /* 0x040fe400078e0210 */
[----:B------:R-:W-:Y:S02]  /*cda0*/  IMAD.MOV.U32 R19, RZ, RZ, R11 ;  /* 0x000000ffff137224 */ /* 0x000fe400078e000b */
[----:B------:R-:W-:Y:S02]  /*cdb0*/  IMAD.MOV.U32 R18, RZ, RZ, R14 ;  /* 0x000000ffff127224 */ /* 0x000fe400078e000e */
[----:B------:R-:W-:Y:S02]  /*cdc0*/  IMAD.MOV R6, RZ, RZ, -R6 ;  /* 0x000000ffff067224 */ /* 0x000fe400078e0a06 */
[----:B------:R-:W-:-:S02]  /*cdd0*/  IMAD R10, R83, R0, R10 ;  /* 0x00000000530a7224 */ /* 0x000fc400078e020a */
[----:B------:R-:W-:Y:S02]  /*cde0*/  VIADD R0, R3, 0x11e ;  /* 0x0000011e03007836 */ /* 0x000fe40000000000 */
[----:B------:R-:W-:Y:S01]  /*cdf0*/  @!P5 IMAD.MOV R19, RZ, RZ, -R19 ;  /* 0x000000ffff13d224 */ /* 0x000fe200078e0a13 */
[C---:B------:R-:W-:Y:S01]  /*ce00*/  ISETP.GT.U32.AND P5, PT, R83.reuse, R13, PT ;  /* 0x0000000d5300720c */ /* 0x040fe20003fa4070 */
[----:B------:R-:W-:Y:S01]  /*ce10*/  @!P2 IMAD.MOV R18, RZ, RZ, -R18 ;  /* 0x000000ffff12a224 */ /* 0x000fe200078e0a12 */
[C---:B------:R-:W-:Y:S01]  /*ce20*/  ISETP.GT.U32.AND P2, PT, R83.reuse, R2, PT ;  /* 0x000000025300720c */ /* 0x040fe20003f44070 */
[C---:B------:R-:W-:Y:S01]  /*ce30*/  IMAD R7, R83.reuse, R6, R7 ;  /* 0x0000000653077224 */ /* 0x040fe200078e0207 */
[----:B------:R-:W-:Y:S01]  /*ce40*/  IABS R11, R0 ;  /* 0x00000000000b7213 */ /* 0x000fe20000000000 */
[----:B------:R-:W-:Y:S01]  /*ce50*/  @!P1 IMAD.MOV R15, RZ, RZ, -R15 ;  /* 0x000000ffff0f9224 */ /* 0x000fe200078e0a0f */
[C---:B------:R-:W-:Y:S01]  /*ce60*/  ISETP.GT.U32.AND P1, PT, R83.reuse, R10, PT ;  /* 0x0000000a5300720c */ /* 0x040fe20003f24070 */
[----:B------:R-:W-:Y:S01]  /*ce70*/  @!P6 IMAD.IADD R4, R4, 0x1, -R83 ;  /* 0x000000010404e824 */ /* 0x000fe200078e0a53 */
[----:B------:R-:W-:Y:S01]  /*ce80*/  ISETP.GT.U32.AND P6, PT, R83, R7, PT ;  /* 0x000000075300720c */ /* 0x000fe20003fc4070 */
[----:B------:R-:W-:Y:S01]  /*ce90*/  IMAD.MOV.U32 R16, RZ, RZ, R12 ;  /* 0x000000ffff107224 */ /* 0x000fe200078e000c */
[----:B------:R-:W-:Y:S01]  /*cea0*/  STL [R1+0x104], R19 ;  /* 0x0001041301007387 */ /* 0x000fe20000100800 */
[----:B------:R-:W-:-:S03]  /*ceb0*/  IMAD.HI.U32 R12, R74, R11, RZ ;  /* 0x0000000b4a0c7227 */ /* 0x000fc600078e00ff */
[----:B------:R-:W-:Y:S01]  /*cec0*/  STL [R1+0x100], R18 ;  /* 0x0001001201007387 */ /* 0x000fe20000100800 */
[----:B------:R-:W-:Y:S02]  /*ced0*/  IMAD.MOV R12, RZ, RZ, -R12 ;  /* 0x000000ffff0c7224 */ /* 0x000fe400078e0a0c */
[--C-:B------:R-:W-:Y:S01]  /*cee0*/  @!P2 IMAD.IADD R2, R2, 0x1, -R83.reuse ;  /* 0x000000010202a824 */ /* 0x100fe200078e0a53 */
[----:B------:R-:W-:Y:S01]  /*cef0*/  ISETP.GE.AND P2, PT, R8, RZ, PT ;  /* 0x000000ff0800720c */ /* 0x000fe20003f46270 */
[----:B------:R-:W-:Y:S01]  /*cf00*/  @!P5 IMAD.IADD R13, R13, 0x1, -R83 ;  /* 0x000000010d0dd824 */ /* 0x000fe200078e0a53 */
[----:B------:R0:W-:Y:S01]  /*cf10*/  STL [R1+0xfc], R15 ;  /* 0x0000fc0f01007387 */ /* 0x0001e20000100800 */
[----:B------:R-:W-:Y:S01]  /*cf20*/  IMAD R8, R83, R12, R11 ;  /* 0x0000000c53087224 */ /* 0x000fe200078e020b */
[----:B------:R-:W-:Y:S01]  /*cf30*/  ISETP.GE.AND P5, PT, R9, RZ, PT ;  /* 0x000000ff0900720c */ /* 0x000fe20003fa6270 */
[----:B------:R-:W-:Y:S02]  /*cf40*/  VIADD R6, R3, 0x11d ;  /* 0x0000011d03067836 */ /* 0x000fe40000000000 */
[--C-:B------:R-:W-:Y:S01]  /*cf50*/  @!P1 IMAD.IADD R10, R10, 0x1, -R83.reuse ;  /* 0x000000010a0a9824 */ /* 0x100fe200078e0a53 */
[----:B------:R-:W-:Y:S01]  /*cf60*/  ISETP.GT.U32.AND P1, PT, R83, R13, PT ;  /* 0x0000000d5300720c */ /* 0x000fe20003f24070 */
[----:B------:R-:W-:Y:S01]  /*cf70*/  IMAD.MOV.U32 R12, RZ, RZ, R2 ;  /* 0x000000ffff0c7224 */ /* 0x000fe200078e0002 */
[----:B------:R-:W-:Y:S01]  /*cf80*/  IABS R14, R6 ;  /* 0x00000006000e7213 */ /* 0x000fe20000000000 */
[----:B------:R-:W-:Y:S01]  /*cf90*/  @!P6 IMAD.IADD R7, R7, 0x1, -R83 ;  /* 0x000000010707e824 */ /* 0x000fe200078e0a53 */
[----:B------:R-:W-:Y:S01]  /*cfa0*/  ISETP.GT.U32.AND P6, PT, R83, R10, PT ;  /* 0x0000000a5300720c */ /* 0x000fe20003fc4070 */
[----:B0-----:R-:W-:-:S02]  /*cfb0*/  IMAD.MOV.U32 R15, RZ, RZ, R4 ;  /* 0x000000ffff0f7224 */ /* 0x001fc400078e0004 */
[----:B------:R-:W-:Y:S01]  /*cfc0*/  @!P4 IMAD.MOV R12, RZ, RZ, -R12 ;  /* 0x000000ffff0cc224 */ /* 0x000fe200078e0a0c */
[C---:B------:R-:W-:Y:S01]  /*cfd0*/  ISETP.GT.U32.AND P4, PT, R83.reuse, R8, PT ;  /* 0x000000085300720c */ /* 0x040fe20003f84070 */
[----:B------:R-:W-:Y:S01]  /*cfe0*/  @!P0 IMAD.MOV R15, RZ, RZ, -R15 ;  /* 0x000000ffff0f8224 */ /* 0x000fe200078e0a0f */
[----:B------:R-:W-:Y:S01]  /*cff0*/  ISETP.GT.U32.AND P0, PT, R83, R7, PT ;  /* 0x000000075300720c */ /* 0x000fe20003f04070 */
[----:B------:R-:W-:Y:S01]  /*d000*/  @!P3 IMAD.MOV R16, RZ, RZ, -R16 ;  /* 0x000000ffff10b224 */ /* 0x000fe200078e0a10 */
[----:B------:R-:W-:Y:S01]  /*d010*/  ISETP.GE.AND P3, PT, R5, RZ, PT ;  /* 0x000000ff0500720c */ /* 0x000fe20003f66270 */
[----:B------:R-:W-:Y:S02]  /*d020*/  IMAD.MOV.U32 R5, RZ, RZ, R14 ;  /* 0x000000ffff057224 */ /* 0x000fe400078e000e */
[----:B------:R-:W-:Y:S01]  /*d030*/  VIADD R4, R3, 0x11b ;  /* 0x0000011b03047836 */ /* 0x000fe20000000000 */
[----:B------:R-:W-:Y:S01]  /*d040*/  STL [R1+0xf8], R16 ;  /* 0x0000f81001007387 */ /* 0x000fe20000100800 */
[----:B------:R-:W-:-:S03]  /*d050*/  IMAD.HI.U32 R9, R74, R5, RZ ;  /* 0x000000054a097227 */ /* 0x000fc600078e00ff */
[----:B------:R-:W-:Y:S01]  /*d060*/  STL [R1+0xf4], R15 ;  /* 0x0000f40f01007387 */ /* 0x000fe20000100800 */
[----:B------:R-:W-:Y:S01]  /*d070*/  @!P1 IMAD.IADD R13, R13, 0x1, -R83 ;  /* 0x000000010d0d9824 */ /* 0x000fe200078e0a53 */
[----:B------:R-:W-:Y:S01]  /*d080*/  ISETP.GE.AND P1, PT, R0, RZ, PT ;  /* 0x000000ff0000720c */ /* 0x000fe20003f26270 */
[----:B------:R-:W-:Y:S01]  /*d090*/  IMAD.MOV R9, RZ, RZ, -R9 ;  /* 0x000000ffff097224 */ /* 0x000fe200078e0a09 */
[----:B------:R-:W-:Y:S01]  /*d0a0*/  IABS R0, R4 ;  /* 0x0000000400007213 */ /* 0x000fe20000000000 */
[----:B------:R-:W-:Y:S01]  /*d0b0*/  @!P4 IMAD.IADD R8, R8, 0x1, -R83 ;  /* 0x000000010808c824 */ /* 0x000fe200078e0a53 */
[----:B------:R0:W-:Y:S01]  /*d0c0*/  STL [R1+0xf0], R12 ;  /* 0x0000f00c01007387 */ /* 0x0001e20000100800 */
[----:B------:R-:W-:Y:S02]  /*d0d0*/  IMAD.MOV.U32 R14, RZ, RZ, R13 ;  /* 0x000000ffff0e7224 */ /* 0x000fe400078e000d */
[----:B------:R-:W-:Y:S01]  /*d0e0*/  @!P0 IMAD.IADD R7, R7, 0x1, -R83 ;  /* 0x0000000107078824 */ /* 0x000fe200078e0a53 */
[----:B------:R-:W-:Y:S01]  /*d0f0*/  ISETP.GE.AND P0, PT, R6, RZ, PT ;  /* 0x000000ff0600720c */ /* 0x000fe20003f06270 */
[----:B------:R-:W-:-:S02]  /*d100*/  VIADD R11, R3, 0x11c ;  /* 0x0000011c030b7836 */ /* 0x000fc40000000000 */
[----:B------:R-:W-:Y:S02]  /*d110*/  IMAD R5, R83, R9, R5 ;  /* 0x0000000953057224 */ /* 0x000fe400078e0205 */
[----:B------:R-:W-:Y:S01]  /*d120*/  VIADD R6, R3, 0x11a ;  /* 0x0000011a03067836 */ /* 0x000fe20000000000 */
[----:B------:R-:W-:Y:S01]  /*d130*/  IABS R2, R11 ;  /* 0x0000000b00027213 */ /* 0x000fe20000000000 */
[----:B------:R-:W-:Y:S01]  /*d140*/  @!P3 IMAD.MOV R14, RZ, RZ, -R14 ;  /* 0x000000ffff0eb224 */ /* 0x000fe200078e0a0e */
[----:B------:R-:W-:Y:S01]  /*d150*/  ISETP.GT.U32.AND P3, PT, R83, R8, PT ;  /* 0x000000085300720c */ /* 0x000fe20003f64070 */
[----:B------:R-:W-:Y:S01]  /*d160*/  IMAD.HI.U32 R9, R74, R0, RZ ;  /* 0x000000004a097227 */ /* 0x000fe200078e00ff */
[----:B------:R-:W-:Y:S02]  /*d170*/  ISETP.GE.AND P4, PT, R11, RZ, PT ;  /* 0x000000ff0b00720c */ /* 0x000fe40003f86270 */
[----:B------:R-:W-:Y:S01]  /*d180*/  IABS R11, R6 ;  /* 0x00000006000b7213 */ /* 0x000fe20000000000 */
[----:B------:R-:W-:Y:S01]  /*d190*/  @!P6 IMAD.IADD R10, R10, 0x1, -R83 ;  /* 0x000000010a0ae824 */ /* 0x000fe200078e0a53 */
[----:B------:R-:W-:Y:S01]  /*d1a0*/  ISETP.GT.U32.AND P6, PT, R83, R5, PT ;  /* 0x000000055300720c */ /* 0x000fe20003fc4070 */
[----:B------:R-:W-:Y:S01]  /*d1b0*/  IMAD.MOV R9, RZ, RZ, -R9 ;  /* 0x000000ffff097224 */ /* 0x000fe200078e0a09 */
[----:B------:R-:W-:Y:S01]  /*d1c0*/  STL [R1+0xec], R14 ;  /* 0x0000ec0e01007387 */ /* 0x000fe20000100800 */
[----:B0-----:R-:W-:-:S04]  /*d1d0*/  IMAD.HI.U32 R12, R74, R2, RZ ;  /* 0x000000024a0c7227 */ /* 0x001fc800078e00ff */
[----:B------:R-:W-:Y:S02]  /*d1e0*/  IMAD R0, R83, R9, R0 ;  /* 0x0000000953007224 */ /* 0x000fe400078e0200 */
[----:B------:R-:W-:-:S04]  /*d1f0*/  IMAD.HI.U32 R9, R74, R11, RZ ;  /* 0x0000000b4a097227 */ /* 0x000fc800078e00ff */
[----:B------:R-:W-:Y:S02]  /*d200*/  IMAD.MOV R12, RZ, RZ, -R12 ;  /* 0x000000ffff0c7224 */ /* 0x000fe400078e0a0c */
[----:B------:R-:W-:Y:S02]  /*d210*/  IMAD.MOV R9, RZ, RZ, -R9 ;  /* 0x000000ffff097224 */ /* 0x000fe400078e0a09 */
[----:B------:R-:W-:Y:S01]  /*d220*/  @!P3 IMAD.IADD R8, R8, 0x1, -R83 ;  /* 0x000000010808b824 */ /* 0x000fe200078e0a53 */
[C---:B------:R-:W-:Y:S01]  /*d230*/  ISETP.GT.U32.AND P3, PT, R83.reuse, R0, PT ;  /* 0x000000005300720c */ /* 0x040fe20003f64070 */
[C---:B------:R-:W-:Y:S02]  /*d240*/  IMAD R2, R83.reuse, R12, R2 ;  /* 0x0000000c53027224 */ /* 0x040fe400078e0202 */
[----:B------:R-:W-:Y:S02]  /*d250*/  IMAD R11, R83, R9, R11 ;  /* 0x00000009530b7224 */ /* 0x000fe400078e020b */
[----:B------:R-:W-:-:S02]  /*d260*/  IMAD.MOV.U32 R12, RZ, RZ, R8 ;  /* 0x000000ffff0c7224 */ /* 0x000fc400078e0008 */
[----:B------:R-:W-:Y:S02]  /*d270*/  @!P6 IMAD.IADD R5, R5, 0x1, -R83 ;  /* 0x000000010505e824 */ /* 0x000fe400078e0a53 */
[----:B------:R-:W-:Y:S01]  /*d280*/  @!P2 IMAD.MOV R10, RZ, RZ, -R10 ;  /* 0x000000ffff0aa224 */ /* 0x000fe200078e0a0a */
[C---:B------:R-:W-:Y:S01]  /*d290*/  ISETP.GT.U32.AND P2, PT, R83.reuse, R2, PT ;  /* 0x000000025300720c */ /* 0x040fe20003f44070 */
[----:B------:R-:W-:Y:S01]  /*d2a0*/  @!P1 IMAD.MOV R12, RZ, RZ, -R12 ;  /* 0x000000ffff0c9224 */ /* 0x000fe200078e0a0c */
[C---:B------:R-:W-:Y:S01]  /*d2b0*/  ISETP.GT.U32.AND P1, PT, R83.reuse, R11, PT ;  /* 0x0000000b5300720c */ /* 0x040fe20003f24070 */
[----:B------:R-:W-:Y:S01]  /*d2c0*/  @!P5 IMAD.MOV R7, RZ, RZ, -R7 ;  /* 0x000000ffff07d224 */ /* 0x000fe200078e0a07 */
[----:B------:R-:W-:Y:S01]  /*d2d0*/  ISETP.GT.U32.AND P6, PT, R83, R5, PT ;  /* 0x000000055300720c */ /* 0x000fe20003fc4070 */
[----:B------:R-:W-:Y:S01]  /*d2e0*/  STL [R1+0xe8], R10 ;  /* 0x0000e80a01007387 */ /* 0x000fe20000100800 */
[----:B------:R-:W-:Y:S01]  /*d2f0*/  ISETP.GE.AND P5, PT, R4, RZ, PT ;  /* 0x000000ff0400720c */ /* 0x000fe20003fa6270 */
[----:B------:R-:W-:-:S02]  /*d300*/  @!P3 IMAD.IADD R0, R0, 0x1, -R83 ;  /* 0x000000010000b824 */ /* 0x000fc400078e0a53 */
[----:B------:R0:W-:Y:S01]  /*d310*/  STL [R1+0xe4], R7 ;  /* 0x0000e40701007387 */ /* 0x0001e20000100800 */
[----:B------:R-:W-:Y:S02]  /*d320*/  VIADD R4, R3, 0x119 ;  /* 0x0000011903047836 */ /* 0x000fe40000000000 */
[----:B------:R-:W-:Y:S01]  /*d330*/  ISETP.GT.U32.AND P3, PT, R83, R0, PT ;  /* 0x000000005300720c */ /* 0x000fe20003f64070 */
[--C-:B------:R-:W-:Y:S01]  /*d340*/  @!P2 IMAD.IADD R2, R2, 0x1, -R83.reuse ;  /* 0x000000010202a824 */ /* 0x100fe200078e0a53 */
[----:B------:R-:W-:Y:S01]  /*d350*/  STL [R1+0xe0], R12 ;  /* 0x0000e00c01007387 */ /* 0x000fe20000100800 */
[--C-:B------:R-:W-:Y:S01]  /*d360*/  @!P1 IMAD.IADD R11, R11, 0x1, -R83.reuse ;  /* 0x000000010b0b9824 */ /* 0x100fe200078e0a53 */
[----:B------:R-:W-:Y:S01]  /*d370*/  IABS R17, R4 ;  /* 0x0000000400117213 */ /* 0x000fe20000000000 */
[----:B------:R-:W-:Y:S01]  /*d380*/  @!P6 IMAD.IADD R5, R5, 0x1, -R83 ;  /* 0x000000010505e824 */ /* 0x000fe200078e0a53 */
[----:B------:R-:W-:Y:S01]  /*d390*/  ISETP.GT.U32.AND P2, PT, R83, R2, PT ;  /* 0x000000025300720c */ /* 0x000fe20003f44070 */
[----:B0-----:R-:W-:Y:S01]  /*d3a0*/  VIADD R7, R3, 0x118 ;  /* 0x0000011803077836 */ /* 0x001fe20000000000 */
[----:B------:R-:W-:Y:S01]  /*d3b0*/  ISETP.GT.U32.AND P1, PT, R83, R11, PT ;  /* 0x0000000b5300720c */ /* 0x000fe20003f24070 */
[----:B------:R-:W-:Y:S01]  /*d3c0*/  IMAD.MOV.U32 R10, RZ, RZ, R5 ;  /* 0x000000ffff0a7224 */ /* 0x000fe200078e0005 */
[----:B------:R-:W-:Y:S01]  /*d3d0*/  ISETP.GE.AND P6, PT, R6, RZ, PT ;  /* 0x000000ff0600720c */ /* 0x000fe20003fc6270 */
[----:B------:R-:W-:Y:S01]  /*d3e0*/  IMAD.HI.U32 R8, R74, R17, RZ ;  /* 0x000000114a087227 */ /* 0x000fe200078e00ff */
[----:B------:R-:W-:-:S03]  /*d3f0*/  IABS R18, R7 ;  /* 0x0000000700127213 */ /* 0x000fc60000000000 */
[----:B------:R-:W-:Y:S02]  /*d400*/  VIADD R6, R3, 0x117 ;  /* 0x0000011703067836 */ /* 0x000fe40000000000 */
[----:B------:R-:W-:-:S03]  /*d410*/  IMAD.HI.U32 R5, R74, R18, RZ ;  /* 0x000000124a057227 */ /* 0x000fc600078e00ff */
[----:B------:R-:W-:Y:S01]  /*d420*/  IABS R16, R6 ;  /* 0x0000000600107213 */ /* 0x000fe20000000000 */
[----:B------:R-:W-:Y:S02]  /*d430*/  IMAD.MOV R5, RZ, RZ, -R5 ;  /* 0x000000ffff057224 */ /* 0x000fe400078e0a05 */
[----:B------:R-:W-:Y:S01]  /*d440*/  @!P0 IMAD.MOV R10, RZ, RZ, -R10 ;  /* 0x000000ffff0a8224 */ /* 0x000fe200078e0a0a */
[----:B------:R-:W-:Y:S01]  /*d450*/  ISETP.GE.AND P0, PT, R4, RZ, PT ;  /* 0x000000ff0400720c */ /* 0x000fe20003f06270 */
[----:B------:R-:W-:Y:S02]  /*d460*/  IMAD R18, R83, R5, R18 ;  /* 0x0000000553127224 */ /* 0x000fe400078e0212 */
[--C-:B------:R-:W-:Y:S01]  /*d470*/  @!P2 IMAD.IADD R2, R2, 0x1, -R83.reuse ;  /* 0x000000010202a824 */ /* 0x100fe200078e0a53 */
[----:B------:R-:W-:Y:S01]  /*d480*/  ISETP.GE.AND P2, PT, R7, RZ, PT ;  /* 0x000000ff0700720c */ /* 0x000fe20003f46270 */
[--C-:B------:R-:W-:Y:S01]  /*d490*/  @!P1 IMAD.IADD R11, R11, 0x1, -R83.reuse ;  /* 0x000000010b0b9824 */ /* 0x100fe200078e0a53 */
[C---:B------:R-:W-:Y:S01]  /*d4a0*/  ISETP.GT.U32.AND P1, PT, R83.reuse, R18, PT ;  /* 0x000000125300720c */ /* 0x040fe20003f24070 */
[----:B------:R-:W-:Y:S01]  /*d4b0*/  IMAD.MOV R7, RZ, RZ, -R8 ;  /* 0x000000ffff077224 */ /* 0x000fe200078e0a08 */
[----:B------:R0:W-:Y:S01]  /*d4c0*/  STL [R1+0xd8], R10 ;  /* 0x0000d80a01007387 */ /* 0x0001e20000100800 */
[----:B------:R-:W-:Y:S01]  /*d4d0*/  @!P3 IMAD.IADD R0, R0, 0x1, -R83 ;  /* 0x000000010000b824 */ /* 0x000fe200078e0a53 */
[----:B------:R-:W-:Y:S01]  /*d4e0*/  ISETP.GE.AND P3, PT, R6, RZ, PT ;  /* 0x000000ff0600720c */ /* 0x000fe20003f66270 */
[----:B------:R-:W-:-:S02]  /*d4f0*/  IMAD R17, R83, R7, R17 ;  /* 0x0000000753117224 */ /* 0x000fc400078e0211 */
[----:B------:R-:W-:Y:S02]  /*d500*/  VIADD R15, R3, 0x116 ;  /* 0x00000116030f7836 */ /* 0x000fe40000000000 */
[----:B------:R-:W-:Y:S02]  /*d510*/  IMAD.MOV.U32 R9, RZ, RZ, R0 ;  /* 0x000000ffff097224 */ /* 0x000fe400078e0000 */
[----:B------:R-:W-:-:S04]  /*d520*/  IMAD.HI.U32 R4, R74, R16, RZ ;  /* 0x000000104a047227 */ /* 0x000fc800078e00ff */
[----:B0-----:R-:W-:Y:S02]  /*d530*/  IMAD.MOV.U32 R10, RZ, RZ, R2 ;  /* 0x000000ffff0a7224 */ /* 0x001fe400078e0002 */
[----:B------:R-:W-:Y:S01]  /*d540*/  @!P5 IMAD.MOV R9, RZ, RZ, -R9 ;  /* 0x000000ffff09d224 */ /* 0x000fe200078e0a09 */
[----:B------:R-:W-:Y:S01]  /*d550*/  ISETP.GE.AND P5, PT, R15, RZ, PT ;  /* 0x000000ff0f00720c */ /* 0x000fe20003fa6270 */
[----:B------:R-:W-:Y:S01]  /*d560*/  @!P4 IMAD.MOV R10, RZ, RZ, -R10 ;  /* 0x000000ffff0ac224 */ /* 0x000fe200078e0a0a */
[----:B------:R-:W-:Y:S01]  /*d570*/  ISETP.GT.U32.AND P4, PT, R83, R17, PT ;  /* 0x000000115300720c */ /* 0x000fe20003f84070 */
[----:B------:R-:W-:Y:S01]  /*d580*/  IMAD.MOV R4, RZ, RZ, -R4 ;  /* 0x000000ffff047224 */ /* 0x000fe200078e0a04 */
[----:B------:R-:W-:Y:S01]  /*d590*/  IABS R15, R15 ;  /* 0x0000000f000f7213 */ /* 0x000fe20000000000 */
[----:B------:R-:W-:Y:S01]  /*d5a0*/  VIADD R7, R3, 0x115 ;  /* 0x0000011503077836 */ /* 0x000fe20000000000 */
[----:B------:R-:W-:Y:S01]  /*d5b0*/  STL [R1+0xd4], R10 ;  /* 0x0000d40a01007387 */ /* 0x000fe20000100800 */
[----:B------:R-:W-:-:S02]  /*d5c0*/  @!P1 IMAD.IADD R18, R18, 0x1, -R83 ;  /* 0x0000000112129824 */ /* 0x000fc400078e0a53 */
[C---:B------:R-:W-:Y:S01]  /*d5d0*/  IMAD R16, R83.reuse, R4, R16 ;  /* 0x0000000453107224 */ /* 0x040fe200078e0210 */
[----:B------:R-:W-:Y:S01]  /*d5e0*/  IABS R14, R7 ;  /* 0x00000007000e7213 */ /* 0x000fe20000000000 */
[----:B------:R-:W-:Y:S01]  /*d5f0*/  IMAD.MOV.U32 R12, RZ, RZ, R11 ;  /* 0x000000ffff0c7224 */ /* 0x000fe200078e000b */
[C---:B------:R-:W-:Y:S01]  /*d600*/  ISETP.GT.U32.AND P1, PT, R83.reuse, R18, PT ;  /* 0x000000125300720c */ /* 0x040fe20003f24070 */
[----:B------:R-:W-:Y:S01]  /*d610*/  IMAD.HI.U32 R8, R74, R15, RZ ;  /* 0x0000000f4a087227 */ /* 0x000fe200078e00ff */
[----:B------:R0:W-:Y:S03]  /*d620*/  STL [R1+0xd0], R9 ;  /* 0x0000d00901007387 */ /* 0x0001e60000100800 */
[----:B------:R-:W-:Y:S01]  /*d630*/  @!P6 IMAD.MOV R12, RZ, RZ, -R12 ;  /* 0x000000ffff0ce224 */ /* 0x000fe200078e0a0c */
[----:B------:R-:W-:Y:S01]  /*d640*/  ISETP.GT.U32.AND P6, PT, R83, R16, PT ;  /* 0x000000105300720c */ /* 0x000fe20003fc4070 */
[----:B------:R-:W-:-:S02]  /*d650*/  VIADD R4, R3, 0x113 ;  /* 0x0000011303047836 */ /* 0x000fc40000000000 */
[----:B------:R-:W-:Y:S01]  /*d660*/  @!P4 IMAD.IADD R17, R17, 0x1, -R83 ;  /* 0x000000011111c824 */ /* 0x000fe200078e0a53 */
[----:B------:R1:W-:Y:S01]  /*d670*/  STL [R1+0xcc], R12 ;  /* 0x0000cc0c01007387 */ /* 0x0003e20000100800 */
[----:B------:R-:W-:Y:S01]  /*d680*/  IMAD.HI.U32 R6, R74, R14, RZ ;  /* 0x0000000e4a067227 */ /* 0x000fe200078e00ff */
[----:B0-----:R-:W-:Y:S02]  /*d690*/  IABS R9, R4 ;  /* 0x0000000400097213 */ /* 0x001fe40000000000 */
[C---:B------:R-:W-:Y:S01]  /*d6a0*/  ISETP.GT.U32.AND P4, PT, R83.reuse, R17, PT ;  /* 0x000000115300720c */ /* 0x040fe20003f84070 */
[----:B------:R-:W-:Y:S02]  /*d6b0*/  IMAD.MOV R8, RZ, RZ, -R8 ;  /* 0x000000ffff087224 */ /* 0x000fe400078e0a08 */
[----:B------:R-:W-:Y:S02]  /*d6c0*/  IMAD.MOV R6, RZ, RZ, -R6 ;  /* 0x000000ffff067224 */ /* 0x000fe400078e0a06 */
[----:B------:R-:W-:-:S02]  /*d6d0*/  IMAD R15, R83, R8, R15 ;  /* 0x00000008530f7224 */ /* 0x000fc400078e020f */
[C---:B------:R-:W-:Y:S02]  /*d6e0*/  IMAD R14, R83.reuse, R6, R14 ;  /* 0x00000006530e7224 */ /* 0x040fe400078e020e */
[----:B------:R-:W-:Y:S01]  /*d6f0*/  @!P1 IMAD.IADD R18, R18, 0x1, -R83 ;  /* 0x0000000112129824 */ /* 0x000fe200078e0a53 */
[----:B------:R-:W-:Y:S01]  /*d700*/  ISETP.GT.U32.AND P1, PT, R83, R15, PT ;  /* 0x0000000f5300720c */ /* 0x000fe20003f24070 */
[----:B------:R-:W-:-:S04]  /*d710*/  IMAD.HI.U32 R0, R74, R9, RZ ;  /* 0x000000094a007227 */ /* 0x000fc800078e00ff */
[----:B------:R-:W-:Y:S01]  /*d720*/  @!P6 IMAD.IADD R16, R16, 0x1, -R83 ;  /* 0x000000011010e824 */ /* 0x000fe200078e0a53 */
[----:B------:R-:W-:Y:S01]  /*d730*/  ISETP.GT.U32.AND P6, PT, R83, R14, PT ;  /* 0x0000000e5300720c */ /* 0x000fe20003fc4070 */
[----:B------:R-:W-:Y:S02]  /*d740*/  IMAD.MOV R0, RZ, RZ, -R0 ;  /* 0x000000ffff007224 */ /* 0x000fe400078e0a00 */
[----:B------:R-:W-:Y:S02]  /*d750*/  VIADD R5, R3, 0x114 ;  /* 0x0000011403057836 */ /* 0x000fe40000000000 */
[----:B------:R-:W-:Y:S02]  /*d760*/  IMAD R9, R83, R0, R9 ;  /* 0x0000000053097224 */ /* 0x000fe400078e0209 */
[----:B------:R-:W-:Y:S01]  /*d770*/  @!P4 IMAD.IADD R17, R17, 0x1, -R83 ;  /* 0x000000011111c824 */ /* 0x000fe200078e0a53 */
[----:B------:R-:W-:Y:S01]  /*d780*/  IABS R10, R5 ;  /* 0x00000005000a7213 */ /* 0x000fe20000000000 */
[----:B------:R-:W-:Y:S01]  /*d790*/  VIADD R0, R3, 0x112 ;  /* 0x0000011203007836 */ /* 0x000fe20000000000 */
[----:B------:R-:W-:Y:S01]  /*d7a0*/  ISETP.GE.AND P4, PT, R7, RZ, PT ;  /* 0x000000ff0700720c */ /* 0x000fe20003f86270 */
[----:B------:R-:W-:-:S02]  /*d7b0*/  VIADD R11, R3, 0x111 ;  /* 0x00000111030b7836 */ /* 0x000fc40000000000 */
[----:B------:R-:W-:Y:S01]  /*d7c0*/  @!P1 IMAD.IADD R15, R15, 0x1, -R83 ;  /* 0x000000010f0f9824 */ /* 0x000fe200078e0a53 */
[----:B------:R-:W-:Y:S01]  /*d7d0*/  IABS R8, R0 ;  /* 0x0000000000087213 */ /* 0x000fe20000000000 */
[----:B------:R-:W-:Y:S01]  /*d7e0*/  IMAD.MOV.U32 R20, RZ, RZ, R17 ;  /* 0x000000ffff147224 */ /* 0x000fe200078e0011 */
[----:B------:R-:W-:Y:S01]  /*d7f0*/  IABS R7, R11 ;  /* 0x0000000b00077213 */ /* 0x000fe20000000000 */
[----:B------:R-:W-:Y:S01]  /*d800*/  @!P6 IMAD.IADD R14, R14, 0x1, -R83 ;  /* 0x000000010e0ee824 */ /* 0x000fe200078e0a53 */
[C---:B------:R-:W-:Y:S01]  /*d810*/  ISETP.GT.U32.AND P1, PT, R83.reuse, R16, PT ;  /* 0x000000105300720c */ /* 0x040fe20003f24070 */
[----:B------:R-:W-:Y:S01]  /*d820*/  @!P0 IMAD.MOV R20, RZ, RZ, -R20 ;  /* 0x000000ffff148224 */ /* 0x000fe200078e0a14 */
[C---:B------:R-:W-:Y:S01]  /*d830*/  ISETP.GT.U32.AND P0, PT, R83.reuse, R15, PT ;  /* 0x0000000f5300720c */ /* 0x040fe20003f04070 */
[C---:B------:R-:W-:Y:S01]  /*d840*/  IMAD.HI.U32 R2, R74.reuse, R10, RZ ;  /* 0x0000000a4a027227 */ /* 0x040fe200078e00ff */
[----:B------:R-:W-:Y:S02]  /*d850*/  ISETP.GT.U32.AND P6, PT, R83, R14, PT ;  /* 0x0000000e5300720c */ /* 0x000fe40003fc4070 */
[----:B------:R0:W-:Y:S01]  /*d860*/  STL [R1+0xc8], R20 ;  /* 0x0000c81401007387 */ /* 0x0001e20000100800 */
[----:B------:R-:W-:-:S04]  /*d870*/  IMAD.HI.U32 R17, R74, R8, RZ ;  /* 0x000000084a117227 */ /* 0x000fc800078e00ff */
[----:B------:R-:W-:Y:S02]  /*d880*/  IMAD.MOV R2, RZ, RZ, -R2 ;  /* 0x000000ffff027224 */ /* 0x000fe400078e0a02 */
[----:B------:R-:W-:-:S04]  /*d890*/  IMAD.HI.U32 R19, R74, R7, RZ ;  /* 0x000000074a137227 */ /* 0x000fc800078e00ff */
[----:B------:R-:W-:Y:S02]  /*d8a0*/  IMAD.MOV R17, RZ, RZ, -R17 ;  /* 0x000000ffff117224 */ /* 0x000fe400078e0a11 */
[C---:B------:R-:W-:Y:S02]  /*d8b0*/  IMAD R10, R83.reuse, R2, R10 ;  /* 0x00000002530a7224 */ /* 0x040fe400078e020a */
[----:B------:R-:W-:Y:S02]  /*d8c0*/  IMAD.MOV R19, RZ, RZ, -R19 ;  /* 0x000000ffff137224 */ /* 0x000fe400078e0a13 */
[C---:B------:R-:W-:Y:S02]  /*d8d0*/  IMAD R8, R83.reuse, R17, R8 ;  /* 0x0000001153087224 */ /* 0x040fe400078e0208 */
[----:B------:R-:W-:Y:S01]  /*d8e0*/  @!P2 IMAD.MOV R18, RZ, RZ, -R18 ;  /* 0x000000ffff12a224 */ /* 0x000fe200078e0a12 */
[C---:B------:R-:W-:Y:S01]  /*d8f0*/  ISETP.GT.U32.AND P2, PT, R83.reuse, R10, PT ;  /* 0x0000000a5300720c */ /* 0x040fe20003f44070 */
[----:B------:R-:W-:Y:S01]  /*d900*/  @!P1 IMAD.IADD R16, R16, 0x1, -R83 ;  /* 0x0000000110109824 */ /* 0x000fe200078e0a53 */
[C---:B------:R-:W-:Y:S01]  /*d910*/  ISETP.GT.U32.AND P1, PT, R83.reuse, R9, PT ;  /* 0x000000095300720c */ /* 0x040fe20003f24070 */
[----:B------:R-:W-:Y:S01]  /*d920*/  IMAD R7, R83, R19, R7 ;  /* 0x0000001353077224 */ /* 0x000fe200078e0207 */
[----:B------:R2:W-:Y:S01]  /*d930*/  STL [R1+0xc4], R18 ;  /* 0x0000c41201007387 */ /* 0x0005e20000100800 */
[--C-:B------:R-:W-:Y:S01]  /*d940*/  @!P0 IMAD.IADD R15, R15, 0x1, -R83.reuse ;  /* 0x000000010f0f8824 */ /* 0x100fe200078e0a53 */
[C---:B------:R-:W-:Y:S01]  /*d950*/  ISETP.GT.U32.AND P0, PT, R83.reuse, R8, PT ;  /* 0x000000085300720c */ /* 0x040fe20003f04070 */
[----:B------:R-:W-:Y:S01]  /*d960*/  @!P6 IMAD.IADD R14, R14, 0x1, -R83 ;  /* 0x000000010e0ee824 */ /* 0x000fe200078e0a53 */
[----:B------:R-:W-:Y:S01]  /*d970*/  ISETP.GT.U32.AND P6, PT, R83, R7, PT ;  /* 0x000000075300720c */ /* 0x000fe20003fc4070 */
[----:B-1----:R-:W-:-:S02]  /*d980*/  VIADD R12, R3, 0x110 ;  /* 0x00000110030c7836 */ /* 0x002fc40000000000 */
[----:B------:R-:W-:Y:S02]  /*d990*/  VIADD R13, R3, 0x10f ;  /* 0x0000010f030d7836 */ /* 0x000fe40000000000 */
[--C-:B------:R-:W-:Y:S01]  /*d9a0*/  @!P2 IMAD.IADD R10, R10, 0x1, -R83.reuse ;  /* 0x000000010a0aa824 */ /* 0x100fe200078e0a53 */
[----:B------:R-:W-:Y:S01]  /*d9b0*/  IABS R6, R12 ;  /* 0x0000000c00067213 */ /* 0x000fe20000000000 */
[--C-:B------:R-:W-:Y:S01]  /*d9c0*/  @!P1 IMAD.IADD R9, R9, 0x1, -R83.reuse ;  /* 0x0000000109099824 */ /* 0x100fe200078e0a53 */
[----:B------:R-:W-:Y:S01]  /*d9d0*/  IABS R2, R13 ;  /* 0x0000000d00027213 */ /* 0x000fe20000000000 */
[----:B------:R-:W-:Y:S01]  /*d9e0*/  IMAD.MOV.U32 R42, RZ, RZ, R16 ;  /* 0x000000ffff2a7224 */ /* 0x000fe200078e0010 */
[----:B------:R-:W-:Y:S01]  /*d9f0*/  ISETP.GE.AND P1, PT, R4, RZ, PT ;  /* 0x000000ff0400720c */ /* 0x000fe20003f26270 */
[----:B------:R-:W-:Y:S01]  /*da00*/  @!P0 IMAD.IADD R8, R8, 0x1, -R83 ;  /* 0x0000000108088824 */ /* 0x000fe200078e0a53 */
[----:B------:R-:W-:Y:S01]  /*da10*/  ISETP.GT.U32.AND P0, PT, R83, R10, PT ;  /* 0x0000000a5300720c */ /* 0x000fe20003f04070 */
[----:B------:R-:W-:Y:S01]  /*da20*/  IMAD.HI.U32 R17, R74, R6, RZ ;  /* 0x000000064a117227 */ /* 0x000fe200078e00ff */
[----:B------:R-:W-:-:S03]  /*da30*/  ISETP.GE.AND P2, PT, R5, RZ, PT ;  /* 0x000000ff0500720c */ /* 0x000fc60003f46270 */
[----:B0-----:R-:W-:Y:S02]  /*da40*/  IMAD.MOV.U32 R20, RZ, RZ, R15 ;  /* 0x000000ffff147224 */ /* 0x001fe400078e000f */
[----:B------:R-:W-:Y:S01]  /*da50*/  @!P6 IMAD.IADD R7, R7, 0x1, -R83 ;  /* 0x000000010707e824 */ /* 0x000fe200078e0a53 */
[C---:B------:R-:W-:Y:S01]  /*da60*/  ISETP.GT.U32.AND P6, PT, R83.reuse, R8, PT ;  /* 0x000000085300720c */ /* 0x040fe20003fc4070 */
[----:B------:R-:W-:Y:S01]  /*da70*/  @!P3 IMAD.MOV R42, RZ, RZ, -R42 ;  /* 0x000000ffff2ab224 */ /* 0x000fe200078e0a2a */
[C---:B------:R-:W-:Y:S01]  /*da80*/  ISETP.GT.U32.AND P3, PT, R83.reuse, R9, PT ;  /* 0x000000095300720c */ /* 0x040fe20003f64070 */
[----:B------:R-:W-:Y:S02]  /*da90*/  IMAD.MOV R17, RZ, RZ, -R17 ;  /* 0x000000ffff117224 */ /* 0x000fe400078e0a11 */
[----:B--2---:R-:W-:Y:S01]  /*daa0*/  IMAD.HI.U32 R18, R74, R2, RZ ;  /* 0x000000024a127227 */ /* 0x004fe200078e00ff */
[----:B------:R-:W-:Y:S03]  /*dab0*/  STL [R1+0xc0], R42 ;  /* 0x0000c02a01007387 */ /* 0x000fe60000100800 */
[----:B------:R-:W-:Y:S01]  /*dac0*/  @!P5 IMAD.MOV R20, RZ, RZ, -R20 ;  /* 0x000000ffff14d224 */ /* 0x000fe200078e0a14 */
[C---:B------:R-:W-:Y:S01]  /*dad0*/  ISETP.GT.U32.AND P5, PT, R83.reuse, R7, PT ;  /* 0x000000075300720c */ /* 0x040fe20003fa4070 */
[----:B------:R-:W-:-:S02]  /*dae0*/  IMAD R4, R83, R17, R6 ;  /* 0x0000001153047224 */ /* 0x000fc400078e0206 */
[C---:B------:R-:W-:Y:S01]  /*daf0*/  VIADD R6, R3.reuse, 0x10e ;  /* 0x0000010e03067836 */ /* 0x040fe20000000000 */
[----:B------:R-:W-:Y:S01]  /*db00*/  STL [R1+0xbc], R20 ;  /* 0x0000bc1401007387 */ /* 0x000fe20000100800 */
[----:B------:R-:W-:Y:S02]  /*db10*/  VIADD R5, R3, 0x10d ;  /* 0x0000010d03057836 */ /* 0x000fe40000000000 */
[----:B------:R-:W-:Y:S02]  /*db20*/  IMAD.MOV R18, RZ, RZ, -R18 ;  /* 0x000000ffff127224 */ /* 0x000fe400078e0a12 */
[----:B------:R-:W-:Y:S01]  /*db30*/  IMAD.MOV.U32 R16, RZ, RZ, R14 ;  /* 0x000000ffff107224 */ /* 0x000fe200078e000e */
[----:B------:R-:W-:Y:S01]  /*db40*/  IABS R14, R6 ;  /* 0x00000006000e7213 */ /* 0x000fe20000000000 */
[C---:B------:R-:W-:Y:S01]  /*db50*/  IMAD R2, R83.reuse, R18, R2 ;  /* 0x0000001253027224 */ /* 0x040fe200078e0202 */
[----:B------:R-:W-:Y:S01]  /*db60*/  IABS R15, R5 ;  /* 0x00000005000f7213 */ /* 0x000fe20000000000 */
[----:B------:R-:W-:Y:S01]  /*db70*/  @!P4 IMAD.MOV R16, RZ, RZ, -R16 ;  /* 0x000000ffff10c224 */ /* 0x000fe200078e0a10 */
[----:B------:R-:W-:Y:S01]  /*db80*/  ISETP.GT.U32.AND P4, PT, R83, R4, PT ;  /* 0x000000045300720c */ /* 0x000fe20003f84070 */
[--C-:B------:R-:W-:Y:S01]  /*db90*/  @!P0 IMAD.IADD R10, R10, 0x1, -R83.reuse ;  /* 0x000000010a0a8824 */ /* 0x100fe200078e0a53 */
[----:B------:R-:W-:Y:S01]  /*dba0*/  ISETP.GE.AND P0, PT, R0, RZ, PT ;  /* 0x000000ff0000720c */ /* 0x000fe20003f06270 */
[--C-:B------:R-:W-:Y:S01]  /*dbb0*/  @!P3 IMAD.IADD R9, R9, 0x1, -R83.reuse ;  /* 0x000000010909b824 */ /* 0x100fe200078e0a53 */
[----:B------:R-:W-:Y:S01]  /*dbc0*/  ISETP.GT.U32.AND P3, PT, R83, R2, PT ;  /* 0x000000025300720c */ /* 0x000fe20003f64070 */
[----:B------:R-:W-:Y:S01]  /*dbd0*/  @!P6 IMAD.IADD R8, R8, 0x1, -R83 ;  /* 0x000000010808e824 */ /* 0x000fe200078e0a53 */
[----:B------:R-:W-:Y:S01]  /*dbe0*/  ISETP.GE.AND P6, PT, R11, RZ, PT ;  /* 0x000000ff0b00720c */ /* 0x000fe20003fc6270 */
[----:B------:R-:W-:Y:S01]  /*dbf0*/  IMAD.MOV.U32 R0, RZ, RZ, R15 ;  /* 0x000000ffff007224 */ /* 0x000fe200078e000f */
[----:B------:R0:W-:Y:S01]  /*dc00*/  STL [R1+0xb8], R16 ;  /* 0x0000b81001007387 */ /* 0x0001e20000100800 */
[----:B------:R-:W-:-:S04]  /*dc10*/  IMAD.HI.U32 R11, R74, R14, RZ ;  /* 0x0000000e4a0b7227 */ /* 0x000fc800078e00ff */
[----:B------:R-:W-:Y:S01]  /*dc20*/  @!P5 IMAD.IADD R7, R7, 0x1, -R83 ;  /* 0x000000010707d824 */ /* 0x000fe200078e0a53 */
[----:B------:R-:W-:Y:S01]  /*dc30*/  ISETP.GE.AND P5, PT, R12, RZ, PT ;  /* 0x000000ff0c00720c */ /* 0x000fe20003fa6270 */
[----:B------:R-:W-:-:S04]  /*dc40*/  IMAD.HI.U32 R12, R74, R0, RZ ;  /* 0x000000004a0c7227 */ /* 0x000fc800078e00ff */
[----:B0-----:R-:W-:Y:S02]  /*dc50*/  IMAD.MOV.U32 R16, RZ, RZ, R9 ;  /* 0x000000ffff107224 */ /* 0x001fe400078e0009 */
[----:B------:R-:W-:Y:S02]  /*dc60*/  IMAD.MOV R11, RZ, RZ, -R11 ;  /* 0x000000ffff0b7224 */ /* 0x000fe400078e0a0b */
[----:B------:R-:W-:Y:S01]  /*dc70*/  @!P1 IMAD.MOV R16, RZ, RZ, -R16 ;  /* 0x000000ffff109224 */ /* 0x000fe200078e0a10 */
[----:B------:R-:W-:Y:S01]  /*dc80*/  ISETP.GE.AND P1, PT, R6, RZ, PT ;  /* 0x000000ff0600720c */ /* 0x000fe20003f26270 */
[----:B------:R-:W-:Y:S02]  /*dc90*/  IMAD.MOV.U32 R17, RZ, RZ, R10 ;  /* 0x000000ffff117224 */ /* 0x000fe400078e000a */
[----:B------:R-:W-:Y:S02]  /*dca0*/  IMAD.MOV R10, RZ, RZ, -R12 ;  /* 0x000000ffff0a7224 */ /* 0x000fe400078e0a0c */
[----:B------:R-:W-:-:S02]  /*dcb0*/  IMAD R6, R83, R11, R14 ;  /* 0x0000000b53067224 */ /* 0x000fc400078e020e */
[----:B------:R-:W-:Y:S01]  /*dcc0*/  @!P4 IMAD.IADD R4, R4, 0x1, -R83 ;  /* 0x000000010404c824 */ /* 0x000fe200078e0a53 */
[----:B------:R-:W-:Y:S01]  /*dcd0*/  ISETP.GE.AND P4, PT, R13, RZ, PT ;  /* 0x000000ff0d00720c */ /* 0x000fe20003f86270 */
[C---:B------:R-:W-:Y:S02]  /*dce0*/  IMAD R0, R83.reuse, R10, R0 ;  /* 0x0000000a53007224 */ /* 0x040fe400078e0200 */
[----:B------:R-:W-:Y:S02]  /*dcf0*/  IMAD.MOV.U32 R9, RZ, RZ, R7 ;  /* 0x000000ffff097224 */ /* 0x000fe400078e0007 */
[----:B------:R-:W-:Y:S01]  /*dd00*/  @!P0 IMAD.MOV R8, RZ, RZ, -R8 ;  /* 0x000000ffff088224 */ /* 0x000fe200078e0a08 */
[C---:B------:R-:W-:Y:S01]  /*dd10*/  ISETP.GT.U32.AND P0, PT, R83.reuse, R6, PT ;  /* 0x000000065300720c */ /* 0x040fe20003f04070 */
[----:B------:R-:W-:Y:S02]  /*dd20*/  @!P3 IMAD.IADD R2, R2, 0x1, -R83 ;  /* 0x000000010202b824 */ /* 0x000fe400078e0a53 */
[----:B------:R-:W-:Y:S01]  /*dd30*/  @!P2 IMAD.MOV R17, RZ, RZ, -R17 ;  /* 0x000000ffff11a224 */ /* 0x000fe200078e0a11 */
[C---:B------:R-:W-:Y:S01]  /*dd40*/  ISETP.GT.U32.AND P2, PT, R83.reuse, R4, PT ;  /* 0x000000045300720c */ /* 0x040fe20003f44070 */
[----:B------:R-:W-:Y:S01]  /*dd50*/  @!P6 IMAD.MOV R9, RZ, RZ, -R9 ;  /* 0x000000ffff09e224 */ /* 0x000fe200078e0a09 */
[----:B------:R-:W-:Y:S01]  /*dd60*/  ISETP.GT.U32.AND P6, PT, R83, R0, PT ;  /* 0x000000005300720c */ /* 0x000fe20003fc4070 */
[----:B------:R-:W-:Y:S01]  /*dd70*/  VIADD R7, R3, 0x10b ;  /* 0x0000010b03077836 */ /* 0x000fe20000000000 */
[----:B------:R-:W-:Y:S01]  /*dd80*/  ISETP.GT.U32.AND P3, PT, R83, R2, PT ;  /* 0x000000025300720c */ /* 0x000fe20003f64070 */
[----:B------:R-:W-:Y:S01]  /*dd90*/  STL [R1+0xb4], R17 ;  /* 0x0000b41101007387 */ /* 0x000fe20000100800 */
[----:B------:R-:W-:-:S03]  /*dda0*/  VIADD R10, R3, 0x10a ;  /* 0x0000010a030a7836 */ /* 0x000fc60000000000 */
[----:B------:R0:W-:Y:S01]  /*ddb0*/  STL [R1+0xb0], R16 ;  /* 0x0000b01001007387 */ /* 0x0001e20000100800 */
[--C-:B------:R-:W-:Y:S01]  /*ddc0*/  @!P0 IMAD.IADD R6, R6, 0x1, -R83.reuse ;  /* 0x0000000106068824 */ /* 0x100fe200078e0a53 */
[----:B------:R-:W-:Y:S02]  /*ddd0*/  ISETP.GE.AND P0, PT, R7, RZ, PT ;  /* 0x000000ff0700720c */ /* 0x000fe40003f06270 */
        /* <DEDUP_REMOVED lines=101> */
[----:B------:R-:W-:-:S02]  /*e430*/  IMAD.MOV.U32 R18, RZ, RZ, R10 ;  /* 0x000000ffff127224 */ /* 0x000fc400078e000a */
[----:B------:R-:W-:Y:S01]  /*e440*/  @!P3 IMAD.IADD R0, R0, 0x1, -R83 ;  /* 0x000000010000b824 */ /* 0x000fe200078e0a53 */
[----:B------:R-:W-:Y:S01]  /*e450*/  IABS R16, R2 ;  /* 0x0000000200107213 */ /* 0x000fe20000000000 */
[----:B------:R-:W-:Y:S01]  /*e460*/  IMAD.MOV.U32 R17, RZ, RZ, R7 ;  /* 0x000000ffff117224 */ /* 0x000fe200078e0007 */
[----:B------:R-:W-:Y:S01]  /*e470*/  ISETP.GE.AND P3, PT, R12, RZ, PT ;  /* 0x000000ff0c00720c */ /* 0x000fe20003f66270 */
[----:B------:R-:W-:Y:S01]  /*e480*/  @!P4 IMAD.MOV R18, RZ, RZ, -R18 ;  /* 0x000000ffff12c224 */ /* 0x000fe200078e0a12 */
[----:B------:R-:W-:Y:S01]  /*e490*/  ISETP.GT.U32.AND P4, PT, R83, R0, PT ;  /* 0x000000005300720c */ /* 0x000fe20003f84070 */
[----:B------:R-:W-:Y:S02]  /*e4a0*/  @!P6 IMAD.IADD R11, R11, 0x1, -R83 ;  /* 0x000000010b0be824 */ /* 0x000fe400078e0a53 */
[----:B------:R-:W-:Y:S01]  /*e4b0*/  IMAD.MOV.U32 R12, RZ, RZ, R16 ;  /* 0x000000ffff0c7224 */ /* 0x000fe200078e0010 */
[----:B------:R-:W-:Y:S01]  /*e4c0*/  STL [R1+0x8c], R18 ;  /* 0x00008c1201007387 */ /* 0x000fe20000100800 */
[----:B0-----:R-:W-:Y:S01]  /*e4d0*/  IMAD.HI.U32 R13, R74, R15, RZ ;  /* 0x0000000f4a0d7227 */ /* 0x001fe200078e00ff */
[----:B------:R-:W-:-:S03]  /*e4e0*/  ISETP.GT.U32.AND P6, PT, R83, R11, PT ;  /* 0x0000000b5300720c */ /* 0x000fc60003fc4070 */
[----:B------:R-:W-:-:S04]  /*e4f0*/  IMAD.HI.U32 R10, R74, R12, RZ ;  /* 0x0000000c4a0a7227 */ /* 0x000fc800078e00ff */
[----:B------:R-:W-:Y:S02]  /*e500*/  IMAD.MOV R7, RZ, RZ, -R10 ;  /* 0x000000ffff077224 */ /* 0x000fe400078e0a0a */
[----:B------:R-:W-:Y:S02]  /*e510*/  VIADD R5, R3, 0x103 ;  /* 0x0000010303057836 */ /* 0x000fe40000000000 */
[----:B------:R-:W-:Y:S02]  /*e520*/  IMAD R12, R83, R7, R12 ;  /* 0x00000007530c7224 */ /* 0x000fe400078e020c */
[----:B------:R-:W-:Y:S01]  /*e530*/  IMAD.MOV R13, RZ, RZ, -R13 ;  /* 0x000000ffff0d7224 */ /* 0x000fe200078e0a0d */
[----:B------:R-:W-:Y:S01]  /*e540*/  IABS R14, R5 ;  /* 0x00000005000e7213 */ /* 0x000fe20000000000 */
[----:B------:R-:W-:Y:S01]  /*e550*/  @!P6 IMAD.IADD R11, R11, 0x1, -R83 ;  /* 0x000000010b0be824 */ /* 0x000fe200078e0a53 */
[C---:B------:R-:W-:Y:S01]  /*e560*/  ISETP.GT.U32.AND P6, PT, R83.reuse, R12, PT ;  /* 0x0000000c5300720c */ /* 0x040fe20003fc4070 */
[----:B------:R-:W-:-:S02]  /*e570*/  IMAD R15, R83, R13, R15 ;  /* 0x0000000d530f7224 */ /* 0x000fc400078e020f */
[----:B------:R-:W-:Y:S02]  /*e580*/  @!P5 IMAD.MOV R17, RZ, RZ, -R17 ;  /* 0x000000ffff11d224 */ /* 0x000fe400078e0a11 */
[----:B------:R-:W-:Y:S01]  /*e590*/  @!P2 IMAD.MOV R9, RZ, RZ, -R9 ;  /* 0x000000ffff09a224 */ /* 0x000fe200078e0a09 */
[----:B------:R-:W-:Y:S01]  /*e5a0*/  ISETP.GT.U32.AND P5, PT, R83, R15, PT ;  /* 0x0000000f5300720c */ /* 0x000fe20003fa4070 */
[----:B------:R-:W-:Y:S01]  /*e5b0*/  @!P1 IMAD.MOV R8, RZ, RZ, -R8 ;  /* 0x000000ffff089224 */ /* 0x000fe200078e0a08 */
[----:B------:R-:W-:Y:S01]  /*e5c0*/  STL [R1+0x88], R17 ;  /* 0x0000881101007387 */ /* 0x000fe20000100800 */
[----:B------:R-:W-:Y:S01]  /*e5d0*/  IMAD.HI.U32 R4, R74, R14, RZ ;  /* 0x0000000e4a047227 */ /* 0x000fe200078e00ff */
[----:B------:R-:W-:Y:S02]  /*e5e0*/  ISETP.GE.AND P2, PT, R6, RZ, PT ;  /* 0x000000ff0600720c */ /* 0x000fe40003f46270 */
[----:B------:R-:W-:Y:S01]  /*e5f0*/  STL [R1+0x84], R9 ;  /* 0x0000840901007387 */ /* 0x000fe20000100800 */
[----:B------:R-:W-:Y:S01]  /*e600*/  @!P4 IMAD.IADD R0, R0, 0x1, -R83 ;  /* 0x000000010000c824 */ /* 0x000fe200078e0a53 */
[----:B------:R-:W-:Y:S01]  /*e610*/  ISETP.GE.AND P4, PT, R5, RZ, PT ;  /* 0x000000ff0500720c */ /* 0x000fe20003f86270 */
[----:B------:R-:W-:Y:S01]  /*e620*/  IMAD.MOV R4, RZ, RZ, -R4 ;  /* 0x000000ffff047224 */ /* 0x000fe200078e0a04 */
[----:B------:R0:W-:Y:S01]  /*e630*/  STL [R1+0x80], R8 ;  /* 0x0000800801007387 */ /* 0x0001e20000100800 */
[----:B------:R-:W-:-:S02]  /*e640*/  VIADD R6, R3, 0x100 ;  /* 0x0000010003067836 */ /* 0x000fc40000000000 */
[----:B------:R-:W-:Y:S02]  /*e650*/  IMAD R14, R83, R4, R14 ;  /* 0x00000004530e7224 */ /* 0x000fe400078e020e */
[--C-:B------:R-:W-:Y:S01]  /*e660*/  @!P6 IMAD.IADD R12, R12, 0x1, -R83.reuse ;  /* 0x000000010c0ce824 */ /* 0x100fe200078e0a53 */
[----:B------:R-:W-:Y:S01]  /*e670*/  IABS R5, R6 ;  /* 0x0000000600057213 */ /* 0x000fe20000000000 */
[----:B------:R-:W-:Y:S01]  /*e680*/  VIADD R4, R3, 0x101 ;  /* 0x0000010103047836 */ /* 0x000fe20000000000 */
[----:B------:R-:W-:Y:S01]  /*e690*/  ISETP.GT.U32.AND P1, PT, R83, R14, PT ;  /* 0x0000000e5300720c */ /* 0x000fe20003f24070 */
[----:B------:R-:W-:Y:S01]  /*e6a0*/  @!P5 IMAD.IADD R15, R15, 0x1, -R83 ;  /* 0x000000010f0fd824 */ /* 0x000fe200078e0a53 */
[----:B------:R-:W-:Y:S01]  /*e6b0*/  ISETP.GT.U32.AND P6, PT, R83, R12, PT ;  /* 0x0000000c5300720c */ /* 0x000fe20003fc4070 */
[----:B0-----:R-:W-:Y:S01]  /*e6c0*/  IMAD.MOV.U32 R8, RZ, RZ, R0 ;  /* 0x000000ffff087224 */ /* 0x001fe200078e0000 */
[----:B------:R-:W-:Y:S01]  /*e6d0*/  IABS R10, R4 ;  /* 0x00000004000a7213 */ /* 0x000fe20000000000 */
[----:B------:R-:W-:Y:S01]  /*e6e0*/  VIADD R7, R3, 0xff ;  /* 0x000000ff03077836 */ /* 0x000fe20000000000 */
[----:B------:R-:W-:Y:S01]  /*e6f0*/  ISETP.GE.AND P5, PT, R2, RZ, PT ;  /* 0x000000ff0200720c */ /* 0x000fe20003fa6270 */
[----:B------:R-:W-:Y:S01]  /*e700*/  @!P0 IMAD.MOV R8, RZ, RZ, -R8 ;  /* 0x000000ffff088224 */ /* 0x000fe200078e0a08 */
[----:B------:R-:W-:Y:S01]  /*e710*/  ISETP.GT.U32.AND P0, PT, R83, R15, PT ;  /* 0x0000000f5300720c */ /* 0x000fe20003f04070 */
[----:B------:R-:W-:Y:S01]  /*e720*/  IMAD.HI.U32 R2, R74, R10, RZ ;  /* 0x0000000a4a027227 */ /* 0x000fe200078e00ff */
[----:B------:R-:W-:-:S02]  /*e730*/  IABS R13, R7 ;  /* 0x00000007000d7213 */ /* 0x000fc40000000000 */
[----:B------:R0:W-:Y:S01]  /*e740*/  STL [R1+0x7c], R8 ;  /* 0x00007c0801007387 */ /* 0x0001e20000100800 */
[----:B------:R-:W-:Y:S02]  /*e750*/  IMAD.MOV R2, RZ, RZ, -R2 ;  /* 0x000000ffff027224 */ /* 0x000fe400078e0a02 */
[--C-:B------:R-:W-:Y:S02]  /*e760*/  @!P6 IMAD.IADD R12, R12, 0x1, -R83.reuse ;  /* 0x000000010c0ce824 */ /* 0x100fe400078e0a53 */
[----:B------:R-:W-:Y:S02]  /*e770*/  IMAD R10, R83, R2, R10 ;  /* 0x00000002530a7224 */ /* 0x000fe400078e020a */
[--C-:B------:R-:W-:Y:S02]  /*e780*/  @!P1 IMAD.IADD R14, R14, 0x1, -R83.reuse ;  /* 0x000000010e0e9824 */ /* 0x100fe400078e0a53 */
[----:B------:R-:W-:Y:S01]  /*e790*/  @!P0 IMAD.IADD R15, R15, 0x1, -R83 ;  /* 0x000000010f0f8824 */ /* 0x000fe200078e0a53 */
[C---:B------:R-:W-:Y:S01]  /*e7a0*/  ISETP.GT.U32.AND P0, PT, R83.reuse, R10, PT ;  /* 0x0000000a5300720c */ /* 0x040fe20003f04070 */
[----:B0-----:R-:W-:Y:S01]  /*e7b0*/  IMAD.HI.U32 R8, R74, R5, RZ ;  /* 0x000000054a087227 */ /* 0x001fe200078e00ff */
[----:B------:R-:W-:-:S03]  /*e7c0*/  ISETP.GT.U32.AND P1, PT, R83, R14, PT ;  /* 0x0000000e5300720c */ /* 0x000fc60003f24070 */
[----:B------:R-:W-:Y:S02]  /*e7d0*/  IMAD.MOV R8, RZ, RZ, -R8 ;  /* 0x000000ffff087224 */ /* 0x000fe400078e0a08 */
[----:B------:R-:W-:Y:S02]  /*e7e0*/  IMAD.MOV.U32 R17, RZ, RZ, R15 ;  /* 0x000000ffff117224 */ /* 0x000fe400078e000f */
[----:B------:R-:W-:Y:S02]  /*e7f0*/  IMAD R5, R83, R8, R5 ;  /* 0x0000000853057224 */ /* 0x000fe400078e0205 */
[----:B------:R-:W-:Y:S02]  /*e800*/  VIADD R8, R3, 0xfd ;  /* 0x000000fd03087836 */ /* 0x000fe40000000000 */
[----:B------:R-:W-:Y:S01]  /*e810*/  IMAD.HI.U32 R16, R74, R13, RZ ;  /* 0x0000000d4a107227 */ /* 0x000fe200078e00ff */
[----:B------:R-:W-:Y:S02]  /*e820*/  ISETP.GT.U32.AND P6, PT, R83, R5, PT ;  /* 0x000000055300720c */ /* 0x000fe40003fc4070 */
[----:B------:R-:W-:Y:S01]  /*e830*/  IABS R9, R8 ;  /* 0x0000000800097213 */ /* 0x000fe20000000000 */
[----:B------:R-:W-:-:S02]  /*e840*/  @!P2 IMAD.MOV R17, RZ, RZ, -R17 ;  /* 0x000000ffff11a224 */ /* 0x000fc400078e0a11 */
[----:B------:R-:W-:Y:S01]  /*e850*/  @!P0 IMAD.IADD R10, R10, 0x1, -R83 ;  /* 0x000000010a0a8824 */ /* 0x000fe200078e0a53 */
[----:B------:R-:W-:Y:S01]  /*e860*/  ISETP.GE.AND P0, PT, R6, RZ, PT ;  /* 0x000000ff0600720c */ /* 0x000fe20003f06270 */
[----:B------:R-:W-:Y:S02]  /*e870*/  IMAD.MOV.U32 R18, RZ, RZ, R11 ;  /* 0x000000ffff127224 */ /* 0x000fe400078e000b */
[----:B------:R-:W-:-:S04]  /*e880*/  IMAD.HI.U32 R11, R74, R9, RZ ;  /* 0x000000094a0b7227 */ /* 0x000fc800078e00ff */
[----:B------:R-:W-:Y:S01]  /*e890*/  @!P6 IMAD.IADD R5, R5, 0x1, -R83 ;  /* 0x000000010505e824 */ /* 0x000fe200078e0a53 */
[----:B------:R-:W-:Y:S01]  /*e8a0*/  ISETP.GT.U32.AND P6, PT, R83, R10, PT ;  /* 0x0000000a5300720c */ /* 0x000fe20003fc4070 */
[----:B------:R-:W-:Y:S02]  /*e8b0*/  IMAD.MOV R16, RZ, RZ, -R16 ;  /* 0x000000ffff107224 */ /* 0x000fe400078e0a10 */
[----:B------:R-:W-:Y:S01]  /*e8c0*/  VIADD R0, R3, 0xfe ;  /* 0x000000fe03007836 */ /* 0x000fe20000000000 */
[C---:B------:R-:W-:Y:S01]  /*e8d0*/  ISETP.GT.U32.AND P2, PT, R83.reuse, R5, PT ;  /* 0x000000055300720c */ /* 0x040fe20003f44070 */
[----:B------:R-:W-:Y:S02]  /*e8e0*/  IMAD.MOV R11, RZ, RZ, -R11 ;  /* 0x000000ffff0b7224 */ /* 0x000fe400078e0a0b */
[C---:B------:R-:W-:Y:S01]  /*e8f0*/  IMAD R13, R83.reuse, R16, R13 ;  /* 0x00000010530d7224 */ /* 0x040fe200078e020d */
[----:B------:R-:W-:Y:S01]  /*e900*/  IABS R2, R0 ;  /* 0x0000000000027213 */ /* 0x000fe20000000000 */
[----:B------:R-:W-:-:S02]  /*e910*/  IMAD R9, R83, R11, R9 ;  /* 0x0000000b53097224 */ /* 0x000fc400078e0209 */
[----:B------:R-:W-:Y:S01]  /*e920*/  @!P1 IMAD.IADD R14, R14, 0x1, -R83 ;  /* 0x000000010e0e9824 */ /* 0x000fe200078e0a53 */
[----:B------:R-:W-:Y:S01]  /*e930*/  ISETP.GE.AND P1, PT, R4, RZ, PT ;  /* 0x000000ff0400720c */ /* 0x000fe20003f26270 */
[----:B------:R-:W-:Y:S01]  /*e940*/  @!P3 IMAD.MOV R18, RZ, RZ, -R18 ;  /* 0x000000ffff12b224 */ /* 0x000fe200078e0a12 */
[----:B------:R-:W-:Y:S01]  /*e950*/  ISETP.GT.U32.AND P3, PT, R83, R13, PT ;  /* 0x0000000d5300720c */ /* 0x000fe20003f64070 */
[----:B------:R-:W-:-:S03]  /*e960*/  IMAD.HI.U32 R4, R74, R2, RZ ;  /* 0x000000024a047227 */ /* 0x000fc600078e00ff */
[----:B------:R-:W-:Y:S01]  /*e970*/  STL [R1+0x78], R18 ;  /* 0x0000781201007387 */ /* 0x000fe20000100800 */
[--C-:B------:R-:W-:Y:S01]  /*e980*/  @!P2 IMAD.IADD R5, R5, 0x1, -R83.reuse ;  /* 0x000000010505a824 */ /* 0x100fe200078e0a53 */
[----:B------:R-:W-:Y:S01]  /*e990*/  ISETP.GT.U32.AND P2, PT, R83, R9, PT ;  /* 0x000000095300720c */ /* 0x000fe20003f44070 */
[----:B------:R-:W-:Y:S01]  /*e9a0*/  @!P4 IMAD.MOV R14, RZ, RZ, -R14 ;  /* 0x000000ffff0ec224 */ /* 0x000fe200078e0a0e */
[----:B------:R-:W-:Y:S01]  /*e9b0*/  STL [R1+0x74], R17 ;  /* 0x0000741101007387 */ /* 0x000fe20000100800 */
[----:B------:R-:W-:Y:S01]  /*e9c0*/  @!P5 IMAD.MOV R12, RZ, RZ, -R12 ;  /* 0x000000ffff0cd224 */ /* 0x000fe200078e0a0c */
[----:B------:R-:W-:Y:S01]  /*e9d0*/  ISETP.GE.AND P4, PT, R7, RZ, PT ;  /* 0x000000ff0700720c */ /* 0x000fe20003f86270 */
[----:B------:R-:W-:Y:S01]  /*e9e0*/  IMAD.MOV R4, RZ, RZ, -R4 ;  /* 0x000000ffff047224 */ /* 0x000fe200078e0a04 */
[----:B------:R-:W-:Y:S01]  /*e9f0*/  STL [R1+0x70], R14 ;  /* 0x0000700e01007387 */ /* 0x000fe20000100800 */
[----:B------:R-:W-:Y:S01]  /*ea00*/  @!P6 IMAD.IADD R10, R10, 0x1, -R83 ;  /* 0x000000010a0ae824 */ /* 0x000fe200078e0a53 */
[----:B------:R-:W-:Y:S01]  /*ea10*/  ISETP.GE.AND P6, PT, R0, RZ, PT ;  /* 0x000000ff0000720c */ /* 0x000fe20003fc6270 */
[----:B------:R-:W-:Y:S01]  /*ea20*/  VIADD R6, R3, 0xfc ;  /* 0x000000fc03067836 */ /* 0x000fe20000000000 */
[----:B------:R0:W-:Y:S01]  /*ea30*/  STL [R1+0x6c], R12 ;  /* 0x00006c0c01007387 */ /* 0x0001e20000100800 */
[----:B------:R-:W-:-:S02]  /*ea40*/  IMAD R2, R83, R4, R2 ;  /* 0x0000000453027224 */ /* 0x000fc400078e0202 */
[----:B------:R-:W-:Y:S01]  /*ea50*/  VIADD R0, R3, 0xfb ;  /* 0x000000fb03007836 */ /* 0x000fe20000000000 */
[----:B------:R-:W-:Y:S01]  /*ea60*/  IABS R4, R6 ;  /* 0x0000000600047213 */ /* 0x000fe20000000000 */
[--C-:B------:R-:W-:Y:S01]  /*ea70*/  @!P3 IMAD.IADD R13, R13, 0x1, -R83.reuse ;  /* 0x000000010d0db824 */ /* 0x100fe200078e0a53 */
[----:B------:R-:W-:Y:S01]  /*ea80*/  ISETP.GT.U32.AND P5, PT, R83, R2, PT ;  /* 0x000000025300720c */ /* 0x000fe20003fa4070 */
[----:B------:R-:W-:Y:S01]  /*ea90*/  @!P2 IMAD.IADD R9, R9, 0x1, -R83 ;  /* 0x000000010909a824 */ /* 0x000fe200078e0a53 */
[----:B------:R-:W-:Y:S01]  /*eaa0*/  IABS R11, R0 ;  /* 0x00000000000b7213 */ /* 0x000fe20000000000 */
[----:B------:R-:W-:Y:S01]  /*eab0*/  IMAD.HI.U32 R7, R74, R4, RZ ;  /* 0x000000044a077227 */ /* 0x000fe200078e00ff */
[----:B------:R-:W-:Y:S02]  /*eac0*/  ISETP.GE.AND P3, PT, R8, RZ, PT ;  /* 0x000000ff0800720c */ /* 0x000fe40003f66270 */
[----:B------:R-:W-:Y:S01]  /*ead0*/  ISETP.GT.U32.AND P2, PT, R83, R9, PT ;  /* 0x000000095300720c */ /* 0x000fe20003f44070 */
[----:B0-----:R-:W-:-:S02]  /*eae0*/  IMAD.MOV.U32 R12, RZ, RZ, R10 ;  /* 0x000000ffff0c7224 */ /* 0x001fc400078e000a */
[----:B------:R-:W-:Y:S02]  /*eaf0*/  IMAD.MOV R7, RZ, RZ, -R7 ;  /* 0x000000ffff077224 */ /* 0x000fe400078e0a07 */
[----:B------:R-:W-:Y:S01]  /*eb00*/  @!P1 IMAD.MOV R12, RZ, RZ, -R12 ;  /* 0x000000ffff0c9224 */ /* 0x000fe200078e0a0c */
[C---:B------:R-:W-:Y:S01]  /*eb10*/  ISETP.GT.U32.AND P1, PT, R83.reuse, R13, PT ;  /* 0x0000000d5300720c */ /* 0x040fe20003f24070 */
[----:B------:R-:W-:Y:S02]  /*eb20*/  IMAD R4, R83, R7, R4 ;  /* 0x0000000753047224 */ /* 0x000fe400078e0204 */
[--C-:B------:R-:W-:Y:S01]  /*eb30*/  @!P5 IMAD.IADD R2, R2, 0x1, -R83.reuse ;  /* 0x000000010202d824 */ /* 0x100fe200078e0a53 */
[----:B------:R0:W-:Y:S01]  /*eb40*/  STL [R1+0x68], R12 ;  /* 0x0000680c01007387 */ /* 0x0001e20000100800 */
[----:B------:R-:W-:Y:S02]  /*eb50*/  VIADD R8, R3, 0xfa ;  /* 0x000000fa03087836 */ /* 0x000fe40000000000 */
[----:B------:R-:W-:Y:S01]  /*eb60*/  @!P2 IMAD.IADD R9, R9, 0x1, -R83 ;  /* 0x000000010909a824 */ /* 0x000fe200078e0a53 */
[----:B------:R-:W-:-:S02]  /*eb70*/  ISETP.GT.U32.AND P5, PT, R83, R2, PT ;  /* 0x000000025300720c */ /* 0x000fc40003fa4070 */
[----:B------:R-:W-:Y:S01]  /*eb80*/  IABS R10, R8 ;  /* 0x00000008000a7213 */ /* 0x000fe20000000000 */
[----:B------:R-:W-:Y:S02]  /*eb90*/  @!P3 IMAD.MOV R9, RZ, RZ, -R9 ;  /* 0x000000ffff09b224 */ /* 0x000fe400078e0a09 */
[----:B------:R-:W-:Y:S01]  /*eba0*/  @!P1 IMAD.IADD R13, R13, 0x1, -R83 ;  /* 0x000000010d0d9824 */ /* 0x000fe200078e0a53 */
[----:B------:R-:W-:Y:S01]  /*ebb0*/  ISETP.GT.U32.AND P1, PT, R83, R4, PT ;  /* 0x000000045300720c */ /* 0x000fe20003f24070 */
        /* <DEDUP_REMOVED lines=8> */
[----:B------:R-:W-:Y:S01]  /*ec40*/  IMAD.MOV.U32 R14, RZ, RZ, R13 ;  /* 0x000000ffff0e7224 */ /* 0x000fe200078e000d */
[----:B------:R-:W-:Y:S01]  /*ec50*/  ISETP.GT.U32.AND P2, PT, R83, R11, PT ;  /* 0x0000000b5300720c */ /* 0x000fe20003f44070 */
[--C-:B------:R-:W-:Y:S01]  /*ec60*/  @!P1 IMAD.IADD R4, R4, 0x1, -R83.reuse ;  /* 0x0000000104049824 */ /* 0x100fe200078e0a53 */
[----:B------:R-:W-:Y:S01]  /*ec70*/  ISETP.GE.AND P1, PT, R8, RZ, PT ;  /* 0x000000ff0800720c */ /* 0x000fe20003f26270 */
[----:B------:R-:W-:Y:S01]  /*ec80*/  @!P5 IMAD.IADD R2, R2, 0x1, -R83 ;  /* 0x000000010202d824 */ /* 0x000fe200078e0a53 */
[----:B------:R-:W-:Y:S01]  /*ec90*/  ISETP.GE.AND P5, PT, R0, RZ, PT ;  /* 0x000000ff0000720c */ /* 0x000fe20003fa6270 */
[----:B------:R-:W-:Y:S01]  /*eca0*/  VIADD R6, R3, 0xf8 ;  /* 0x000000f803067836 */ /* 0x000fe20000000000 */
[----:B------:R-:W-:Y:S01]  /*ecb0*/  IABS R0, R5 ;  /* 0x0000000500007213 */ /* 0x000fe20000000000 */
[----:B------:R-:W-:Y:S01]  /*ecc0*/  @!P4 IMAD.MOV R14, RZ, RZ, -R14 ;  /* 0x000000ffff0ec224 */ /* 0x000fe200078e0a0e */
[----:B------:R-:W-:Y:S01]  /*ecd0*/  ISETP.GT.U32.AND P4, PT, R83, R4, PT ;  /* 0x000000045300720c */ /* 0x000fe20003f84070 */
[----:B0-----:R-:W-:Y:S01]  /*ece0*/  IMAD.HI.U32 R12, R74, R10, RZ ;  /* 0x0000000a4a0c7227 */ /* 0x001fe200078e00ff */
[----:B------:R-:W-:-:S02]  /*ecf0*/  IABS R7, R6 ;  /* 0x0000000600077213 */ /* 0x000fc40000000000 */
[----:B------:R-:W-:Y:S01]  /*ed00*/  ISETP.GE.AND P3, PT, R5, RZ, PT ;  /* 0x000000ff0500720c */ /* 0x000fe20003f66270 */
[----:B------:R-:W-:Y:S01]  /*ed10*/  @!P2 IMAD.IADD R11, R11, 0x1, -R83 ;  /* 0x000000010b0ba824 */ /* 0x000fe200078e0a53 */
[----:B------:R-:W-:Y:S01]  /*ed20*/  STL [R1+0x60], R14 ;  /* 0x0000600e01007387 */ /* 0x000fe20000100800 */
[----:B------:R-:W-:Y:S02]  /*ed30*/  IMAD.MOV R12, RZ, RZ, -R12 ;  /* 0x000000ffff0c7224 */ /* 0x000fe400078e0a0c */
[----:B------:R-:W-:Y:S01]  /*ed40*/  IMAD.HI.U32 R8, R74, R0, RZ ;  /* 0x000000004a087227 */ /* 0x000fe200078e00ff */
[----:B------:R-:W-:-:S03]  /*ed50*/  ISETP.GT.U32.AND P2, PT, R83, R11, PT ;  /* 0x0000000b5300720c */ /* 0x000fc60003f44070 */
[----:B------:R-:W-:Y:S02]  /*ed60*/  IMAD R10, R83, R12, R10 ;  /* 0x0000000c530a7224 */ /* 0x000fe400078e020a */
[----:B------:R-:W-:Y:S02]  /*ed70*/  IMAD.MOV.U32 R13, RZ, RZ, R2 ;  /* 0x000000ffff0d7224 */ /* 0x000fe400078e0002 */
[----:B------:R-:W-:Y:S02]  /*ed80*/  IMAD.MOV R5, RZ, RZ, -R8 ;  /* 0x000000ffff057224 */ /* 0x000fe400078e0a08 */
        /* <DEDUP_REMOVED lines=44> */
[----:B------:R-:W-:Y:S02]  /*f050*/  IMAD R8, R83, R5, R8 ;  /* 0x0000000553087224 */ /* 0x000fe400078e0208 */
        /* <DEDUP_REMOVED lines=16> */
[----:B------:R-:W-:Y:S01]  /*f160*/  VIADD R11, R3, 0xf3 ;  /* 0x000000f3030b7836 */ /* 0x000fe20000000000 */
[----:B------:R-:W-:Y:S01]  /*f170*/  IABS R13, R13 ;  /* 0x0000000d000d7213 */ /* 0x000fe20000000000 */
[----:B------:R0:W-:Y:S01]  /*f180*/  STL [R1+0x4c], R12 ;  /* 0x00004c0c01007387 */ /* 0x0001e20000100800 */
[----:B------:R-:W-:Y:S01]  /*f190*/  ISETP.GT.U32.AND P3, PT, R83, R8, PT ;  /* 0x000000085300720c */ /* 0x000fe20003f64070 */
[----:B------:R-:W-:-:S02]  /*f1a0*/  VIADD R9, R3, 0xf1 ;  /* 0x000000f103097836 */ /* 0x000fc40000000000 */
[----:B------:R-:W-:Y:S01]  /*f1b0*/  IMAD.HI.U32 R14, R74, R13, RZ ;  /* 0x0000000d4a0e7227 */ /* 0x000fe200078e00ff */
[----:B------:R1:W-:Y:S02]  /*f1c0*/  STL [R1+0x48], R10 ;  /* 0x0000480a01007387 */ /* 0x0003e40000100800 */
[----:B------:R-:W-:Y:S01]  /*f1d0*/  IABS R0, R9 ;  /* 0x0000000900007213 */ /* 0x000fe20000000000 */
[--C-:B------:R-:W-:Y:S01]  /*f1e0*/  @!P4 IMAD.IADD R4, R4, 0x1, -R83.reuse ;  /* 0x000000010404c824 */ /* 0x100fe200078e0a53 */
[----:B------:R2:W-:Y:S01]  /*f1f0*/  STL [R1+0x44], R15 ;  /* 0x0000440f01007387 */ /* 0x0005e20000100800 */
[----:B0-----:R-:W-:Y:S01]  /*f200*/  IABS R12, R11 ;  /* 0x0000000b000c7213 */ /* 0x001fe20000000000 */
[----:B------:R-:W-:Y:S02]  /*f210*/  IMAD.MOV R14, RZ, RZ, -R14 ;  /* 0x000000ffff0e7224 */ /* 0x000fe400078e0a0e */
[----:B------:R-:W-:Y:S01]  /*f220*/  ISETP.GT.U32.AND P4, PT, R83, R4, PT ;  /* 0x000000045300720c */ /* 0x000fe20003f84070 */
[----:B------:R-:W-:Y:S01]  /*f230*/  @!P2 IMAD.IADD R6, R6, 0x1, -R83 ;  /* 0x000000010606a824 */ /* 0x000fe200078e0a53 */
[----:B------:R-:W-:Y:S01]  /*f240*/  ISETP.GE.AND P2, PT, R11, RZ, PT ;  /* 0x000000ff0b00720c */ /* 0x000fe20003f46270 */
[----:B-1----:R-:W-:-:S04]  /*f250*/  IMAD.HI.U32 R10, R74, R12, RZ ;  /* 0x0000000c4a0a7227 */ /* 0x002fc800078e00ff */
[C---:B------:R-:W-:Y:S02]  /*f260*/  IMAD R11, R83.reuse, R14, R13 ;  /* 0x0000000e530b7224 */ /* 0x040fe400078e020d */
[----:B------:R-:W-:Y:S02]  /*f270*/  IMAD.MOV R10, RZ, RZ, -R10 ;  /* 0x000000ffff0a7224 */ /* 0x000fe400078e0a0a */
[----:B------:R-:W-:Y:S01]  /*f280*/  @!P3 IMAD.IADD R8, R8, 0x1, -R83 ;  /* 0x000000010808b824 */ /* 0x000fe200078e0a53 */
[----:B------:R-:W-:Y:S01]  /*f290*/  ISETP.GT.U32.AND P3, PT, R83, R11, PT ;  /* 0x0000000b5300720c */ /* 0x000fe20003f64070 */
[----:B------:R-:W-:Y:S02]  /*f2a0*/  VIADD R2, R3, 0xf2 ;  /* 0x000000f203027836 */ /* 0x000fe40000000000 */
[----:B------:R-:W-:Y:S02]  /*f2b0*/  IMAD R12, R83, R10, R12 ;  /* 0x0000000a530c7224 */ /* 0x000fe400078e020c */
[----:B------:R-:W-:Y:S01]  /*f2c0*/  IMAD.HI.U32 R10, R74, R0, RZ ;  /* 0x000000004a0a7227 */ /* 0x000fe200078e00ff */
[----:B------:R-:W-:-:S03]  /*f2d0*/  IABS R5, R2 ;  /* 0x0000000200057213 */ /* 0x000fc60000000000 */
[----:B------:R-:W-:Y:S02]  /*f2e0*/  IMAD.MOV.U32 R16, RZ, RZ, R6 ;  /* 0x000000ffff107224 */ /* 0x000fe400078e0006 */
[----:B------:R-:W-:Y:S02]  /*f2f0*/  IMAD.MOV R6, RZ, RZ, -R10 ;  /* 0x000000ffff067224 */ /* 0x000fe400078e0a0a */
[----:B------:R-:W-:Y:S02]  /*f300*/  @!P4 IMAD.IADD R4, R4, 0x1, -R83 ;  /* 0x000000010404c824 */ /* 0x000fe400078e0a53 */
[----:B------:R-:W-:Y:S01]  /*f310*/  @!P5 IMAD.MOV R16, RZ, RZ, -R16 ;  /* 0x000000ffff10d224 */ /* 0x000fe200078e0a10 */
[C---:B------:R-:W-:Y:S01]  /*f320*/  ISETP.GT.U32.AND P5, PT, R83.reuse, R12, PT ;  /* 0x0000000c5300720c */ /* 0x040fe20003fa4070 */
[----:B------:R-:W-:Y:S02]  /*f330*/  IMAD R0, R83, R6, R0 ;  /* 0x0000000653007224 */ /* 0x000fe400078e0200 */
[----:B------:R-:W-:Y:S01]  /*f340*/  IMAD.MOV.U32 R14, RZ, RZ, R4 ;  /* 0x000000ffff0e7224 */ /* 0x000fe200078e0004 */
[----:B------:R-:W-:Y:S01]  /*f350*/  STL [R1+0x40], R16 ;  /* 0x0000401001007387 */ /* 0x000fe20000100800 */
[----:B------:R-:W-:-:S04]  /*f360*/  IMAD.HI.U32 R7, R74, R5, RZ ;  /* 0x000000054a077227 */ /* 0x000fc800078e00ff */
[----:B--2---:R-:W-:Y:S02]  /*f370*/  IMAD.MOV.U32 R15, RZ, RZ, R8 ;  /* 0x000000ffff0f7224 */ /* 0x004fe400078e0008 */
[----:B------:R-:W-:Y:S02]  /*f380*/  @!P3 IMAD.IADD R11, R11, 0x1, -R83 ;  /* 0x000000010b0bb824 */ /* 0x000fe400078e0a53 */
[----:B------:R-:W-:Y:S01]  /*f390*/  @!P1 IMAD.MOV R14, RZ, RZ, -R14 ;  /* 0x000000ffff0e9224 */ /* 0x000fe200078e0a0e */
[C---:B------:R-:W-:Y:S01]  /*f3a0*/  ISETP.GT.U32.AND P1, PT, R83.reuse, R0, PT ;  /* 0x000000005300720c */ /* 0x040fe20003f24070 */
[----:B------:R-:W-:Y:S01]  /*f3b0*/  IMAD.MOV R7, RZ, RZ, -R7 ;  /* 0x000000ffff077224 */ /* 0x000fe200078e0a07 */
[C---:B------:R-:W-:Y:S01]  /*f3c0*/  ISETP.GT.U32.AND P3, PT, R83.reuse, R11, PT ;  /* 0x0000000b5300720c */ /* 0x040fe20003f64070 */
[----:B------:R-:W-:Y:S01]  /*f3d0*/  @!P6 IMAD.MOV R15, RZ, RZ, -R15 ;  /* 0x000000ffff0fe224 */ /* 0x000fe200078e0a0f */
[----:B------:R-:W-:Y:S01]  /*f3e0*/  ISETP.GE.AND P6, PT, R2, RZ, PT ;  /* 0x000000ff0200720c */ /* 0x000fe20003fc6270 */
[----:B------:R-:W-:-:S02]  /*f3f0*/  IMAD R2, R83, R7, R5 ;  /* 0x0000000753027224 */ /* 0x000fc400078e0205 */
[C---:B------:R-:W-:Y:S01]  /*f400*/  VIADD R5, R3.reuse, 0xf0 ;  /* 0x000000f003057836 */ /* 0x040fe20000000000 */
[----:B------:R0:W-:Y:S01]  /*f410*/  STL [R1+0x3c], R15 ;  /* 0x00003c0f01007387 */ /* 0x0001e20000100800 */
[----:B------:R-:W-:Y:S01]  /*f420*/  VIADD R6, R3, 0xef ;  /* 0x000000ef03067836 */ /* 0x000fe20000000000 */
[----:B------:R-:W-:Y:S01]  /*f430*/  ISETP.GT.U32.AND P4, PT, R83, R2, PT ;  /* 0x000000025300720c */ /* 0x000fe20003f84070 */
[--C-:B------:R-:W-:Y:S01]  /*f440*/  @!P5 IMAD.IADD R12, R12, 0x1, -R83.reuse ;  /* 0x000000010c0cd824 */ /* 0x100fe200078e0a53 */
[----:B------:R-:W-:Y:S01]  /*f450*/  IABS R10, R5 ;  /* 0x00000005000a7213 */ /* 0x000fe20000000000 */
[--C-:B------:R-:W-:Y:S01]  /*f460*/  @!P1 IMAD.IADD R0, R0, 0x1, -R83.reuse ;  /* 0x0000000100009824 */ /* 0x100fe200078e0a53 */
[----:B------:R-:W-:Y:S01]  /*f470*/  IABS R8, R6 ;  /* 0x0000000600087213 */ /* 0x000fe20000000000 */
[----:B------:R-:W-:Y:S01]  /*f480*/  @!P3 IMAD.IADD R11, R11, 0x1, -R83 ;  /* 0x000000010b0bb824 */ /* 0x000fe200078e0a53 */
[----:B------:R-:W-:Y:S01]  /*f490*/  ISETP.GT.U32.AND P5, PT, R83, R12, PT ;  /* 0x0000000c5300720c */ /* 0x000fe20003fa4070 */
[----:B------:R-:W-:Y:S01]  /*f4a0*/  IMAD.HI.U32 R13, R74, R10, RZ ;  /* 0x0000000a4a0d7227 */ /* 0x000fe200078e00ff */
[----:B------:R-:W-:Y:S01]  /*f4b0*/  ISETP.GE.AND P3, PT, R9, RZ, PT ;  /* 0x000000ff0900720c */ /* 0x000fe20003f66270 */
[----:B------:R1:W-:Y:S01]  /*f4c0*/  STL [R1+0x38], R14 ;  /* 0x0000380e01007387 */ /* 0x0003e20000100800 */
[----:B------:R-:W-:Y:S01]  /*f4d0*/  ISETP.GT.U32.AND P1, PT, R83, R0, PT ;  /* 0x000000005300720c */ /* 0x000fe20003f24070 */
[----:B------:R-:W-:-:S02]  /*f4e0*/  IMAD.MOV R13, RZ, RZ, -R13 ;  /* 0x000000ffff0d7224 */ /* 0x000fc400078e0a0d */
[----:B------:R-:W-:-:S04]  /*f4f0*/  IMAD.HI.U32 R9, R74, R8, RZ ;  /* 0x000000084a097227 */ /* 0x000fc800078e00ff */
[----:B------:R-:W-:Y:S02]  /*f500*/  @!P4 IMAD.IADD R2, R2, 0x1, -R83 ;  /* 0x000000010202c824 */ /* 0x000fe400078e0a53 */
[C---:B------:R-:W-:Y:S02]  /*f510*/  IMAD R10, R83.reuse, R13, R10 ;  /* 0x0000000d530a7224 */ /* 0x040fe400078e020a */
[----:B------:R-:W-:Y:S01]  /*f520*/  IMAD.MOV R9, RZ, RZ, -R9 ;  /* 0x000000ffff097224 */ /* 0x000fe200078e0a09 */
[C---:B------:R-:W-:Y:S01]  /*f530*/  ISETP.GT.U32.AND P4, PT, R83.reuse, R2, PT ;  /* 0x000000025300720c */ /* 0x040fe20003f84070 */
[--C-:B------:R-:W-:Y:S01]  /*f540*/  @!P5 IMAD.IADD R12, R12, 0x1, -R83.reuse ;  /* 0x000000010c0cd824 */ /* 0x100fe200078e0a53 */
[C---:B------:R-:W-:Y:S01]  /*f550*/  ISETP.GT.U32.AND P5, PT, R83.reuse, R10, PT ;  /* 0x0000000a5300720c */ /* 0x040fe20003fa4070 */
[----:B------:R-:W-:Y:S02]  /*f560*/  IMAD R8, R83, R9, R8 ;  /* 0x0000000953087224 */ /* 0x000fe400078e0208 */
[----:B------:R-:W-:-:S02]  /*f570*/  @!P1 IMAD.IADD R0, R0, 0x1, -R83 ;  /* 0x0000000100009824 */ /* 0x000fc400078e0a53 */
[----:B0-----:R-:W-:Y:S01]  /*f580*/  IMAD.MOV.U32 R15, RZ, RZ, R11 ;  /* 0x000000ffff0f7224 */ /* 0x001fe200078e000b */
[----:B------:R-:W-:Y:S01]  /*f590*/  ISETP.GT.U32.AND P1, PT, R83, R8, PT ;  /* 0x000000085300720c */ /* 0x000fe20003f24070 */
[----:B-1----:R-:W-:Y:S02]  /*f5a0*/  IMAD.MOV.U32 R14, RZ, RZ, R12 ;  /* 0x000000ffff0e7224 */ /* 0x002fe400078e000c */
[----:B------:R-:W-:Y:S01]  /*f5b0*/  @!P0 IMAD.MOV R15, RZ, RZ, -R15 ;  /* 0x000000ffff0f8224 */ /* 0x000fe200078e0a0f */
[----:B------:R-:W-:Y:S01]  /*f5c0*/  ISETP.GE.AND P0, PT, R5, RZ, PT ;  /* 0x000000ff0500720c */ /* 0x000fe20003f06270 */
[--C-:B------:R-:W-:Y:S02]  /*f5d0*/  @!P4 IMAD.IADD R2, R2, 0x1, -R83.reuse ;  /* 0x000000010202c824 */ /* 0x100fe400078e0a53 */
[----:B------:R-:W-:Y:S01]  /*f5e0*/  @!P5 IMAD.IADD R10, R10, 0x1, -R83 ;  /* 0x000000010a0ad824 */ /* 0x000fe200078e0a53 */
[----:B------:R0:W-:Y:S01]  /*f5f0*/  STL [R1+0x34], R15 ;  /* 0x0000340f01007387 */ /* 0x0001e20000100800 */
[----:B------:R-:W-:-:S02]  /*f600*/  VIADD R5, R3, 0xed ;  /* 0x000000ed03057836 */ /* 0x000fc40000000000 */
[----:B------:R-:W-:Y:S01]  /*f610*/  @!P2 IMAD.MOV R14, RZ, RZ, -R14 ;  /* 0x000000ffff0ea224 */ /* 0x000fe200078e0a0e */
[----:B------:R-:W-:Y:S01]  /*f620*/  ISETP.GT.U32.AND P5, PT, R83, R10, PT ;  /* 0x0000000a5300720c */ /* 0x000fe20003fa4070 */
[----:B------:R-:W-:Y:S01]  /*f630*/  IMAD.MOV.U32 R13, RZ, RZ, R2 ;  /* 0x000000ffff0d7224 */ /* 0x000fe200078e0002 */
[----:B------:R-:W-:Y:S01]  /*f640*/  ISETP.GE.AND P2, PT, R6, RZ, PT ;  /* 0x000000ff0600720c */ /* 0x000fe20003f46270 */
[C---:B------:R-:W-:Y:S01]  /*f650*/  VIADD R7, R3.reuse, 0xee ;  /* 0x000000ee03077836 */ /* 0x040fe20000000000 */
[----:B------:R1:W-:Y:S01]  /*f660*/  STL [R1+0x30], R14 ;  /* 0x0000300e01007387 */ /* 0x0003e20000100800 */
[----:B------:R-:W-:Y:S01]  /*f670*/  VIADD R2, R3, 0xec ;  /* 0x000000ec03027836 */ /* 0x000fe20000000000 */
[----:B0-----:R-:W-:Y:S01]  /*f680*/  IABS R15, R5 ;  /* 0x00000005000f7213 */ /* 0x001fe20000000000 */
[----:B------:R-:W-:Y:S01]  /*f690*/  @!P1 IMAD.IADD R8, R8, 0x1, -R83 ;  /* 0x0000000108089824 */ /* 0x000fe200078e0a53 */
[----:B------:R-:W-:Y:S01]  /*f6a0*/  IABS R4, R7 ;  /* 0x0000000700047213 */ /* 0x000fe20000000000 */
[----:B------:R-:W-:Y:S01]  /*f6b0*/  IMAD.MOV.U32 R12, RZ, RZ, R0 ;  /* 0x000000ffff0c7224 */ /* 0x000fe200078e0000 */
[----:B------:R-:W-:Y:S01]  /*f6c0*/  ISETP.GE.AND P4, PT, R7, RZ, PT ;  /* 0x000000ff0700720c */ /* 0x000fe20003f86270 */
[----:B------:R-:W-:Y:S01]  /*f6d0*/  IMAD.HI.U32 R7, R74, R15, RZ ;  /* 0x0000000f4a077227 */ /* 0x000fe200078e00ff */
[----:B------:R-:W-:-:S02]  /*f6e0*/  ISETP.GT.U32.AND P1, PT, R83, R8, PT ;  /* 0x000000085300720c */ /* 0x000fc40003f24070 */
[----:B-1----:R-:W-:Y:S01]  /*f6f0*/  IABS R14, R2 ;  /* 0x00000002000e7213 */ /* 0x002fe20000000000 */
[----:B------:R-:W-:Y:S02]  /*f700*/  IMAD.MOV R7, RZ, RZ, -R7 ;  /* 0x000000ffff077224 */ /* 0x000fe400078e0a07 */
[----:B------:R-:W-:Y:S01]  /*f710*/  @!P6 IMAD.MOV R13, RZ, RZ, -R13 ;  /* 0x000000ffff0de224 */ /* 0x000fe200078e0a0d */
[----:B------:R-:W-:Y:S01]  /*f720*/  ISETP.GE.AND P6, PT, R5, RZ, PT ;  /* 0x000000ff0500720c */ /* 0x000fe20003fc6270 */
[----:B------:R-:W-:-:S03]  /*f730*/  IMAD.HI.U32 R0, R74, R14, RZ ;  /* 0x0000000e4a007227 */ /* 0x000fc600078e00ff */
[----:B------:R-:W-:Y:S01]  /*f740*/  STL [R1+0x2c], R13 ;  /* 0x00002c0d01007387 */ /* 0x000fe20000100800 */
[----:B------:R-:W-:Y:S01]  /*f750*/  @!P3 IMAD.MOV R12, RZ, RZ, -R12 ;  /* 0x000000ffff0cb224 */ /* 0x000fe200078e0a0c */
[----:B------:R-:W-:Y:S01]  /*f760*/  ISETP.GE.AND P3, PT, R2, RZ, PT ;  /* 0x000000ff0200720c */ /* 0x000fe20003f66270 */
[----:B------:R-:W-:Y:S02]  /*f770*/  @!P5 IMAD.IADD R10, R10, 0x1, -R83 ;  /* 0x000000010a0ad824 */ /* 0x000fe400078e0a53 */
[----:B------:R-:W-:Y:S01]  /*f780*/  IMAD.MOV R0, RZ, RZ, -R0 ;  /* 0x000000ffff007224 */ /* 0x000fe200078e0a00 */
[----:B------:R0:W-:Y:S01]  /*f790*/  STL [R1+0x28], R12 ;  /* 0x0000280c01007387 */ /* 0x0001e20000100800 */
[C---:B------:R-:W-:Y:S02]  /*f7a0*/  IMAD R15, R83.reuse, R7, R15 ;  /* 0x00000007530f7224 */ /* 0x040fe400078e020f */
[C---:B------:R-:W-:Y:S02]  /*f7b0*/  IMAD R14, R83.reuse, R0, R14 ;  /* 0x00000000530e7224 */ /* 0x040fe400078e020e */
[----:B------:R-:W-:Y:S01]  /*f7c0*/  @!P1 IMAD.IADD R8, R8, 0x1, -R83 ;  /* 0x0000000108089824 */ /* 0x000fe200078e0a53 */
[----:B------:R-:W-:Y:S01]  /*f7d0*/  ISETP.GT.U32.AND P1, PT, R83, R15, PT ;  /* 0x0000000f5300720c */ /* 0x000fe20003f24070 */
[----:B------:R-:W-:-:S04]  /*f7e0*/  IMAD.HI.U32 R11, R74, R4, RZ ;  /* 0x000000044a0b7227 */ /* 0x000fc800078e00ff */
[----:B0-----:R-:W-:Y:S02]  /*f7f0*/  IMAD.MOV.U32 R12, RZ, RZ, R10 ;  /* 0x000000ffff0c7224 */ /* 0x001fe400078e000a */
[----:B------:R-:W-:Y:S02]  /*f800*/  VIADD R2, R3, 0xeb ;  /* 0x000000eb03027836 */ /* 0x000fe40000000000 */
[----:B------:R-:W-:Y:S01]  /*f810*/  @!P0 IMAD.MOV R12, RZ, RZ, -R12 ;  /* 0x000000ffff0c8224 */ /* 0x000fe200078e0a0c */
[----:B------:R-:W-:Y:S01]  /*f820*/  ISETP.GT.U32.AND P0, PT, R83, R14, PT ;  /* 0x0000000e5300720c */ /* 0x000fe20003f04070 */
[----:B------:R-:W-:Y:S01]  /*f830*/  VIADD R6, R3, 0xea ;  /* 0x000000ea03067836 */ /* 0x000fe20000000000 */
[----:B------:R-:W-:Y:S01]  /*f840*/  IABS R5, R2 ;  /* 0x0000000200057213 */ /* 0x000fe20000000000 */
[----:B------:R-:W-:Y:S01]  /*f850*/  IMAD.MOV R11, RZ, RZ, -R11 ;  /* 0x000000ffff0b7224 */ /* 0x000fe200078e0a0b */
[----:B------:R0:W-:Y:S01]  /*f860*/  STL [R1+0x24], R12 ;  /* 0x0000240c01007387 */ /* 0x0001e20000100800 */
[----:B------:R-:W-:Y:S01]  /*f870*/  @!P1 IMAD.IADD R15, R15, 0x1, -R83 ;  /* 0x000000010f0f9824 */ /* 0x000fe200078e0a53 */
[----:B------:R-:W-:Y:S01]  /*f880*/  IABS R9, R6 ;  /* 0x0000000600097213 */ /* 0x000fe20000000000 */
[----:B------:R-:W-:-:S02]  /*f890*/  IMAD R4, R83, R11, R4 ;  /* 0x0000000b53047224 */ /* 0x000fc400078e0204 */
[----:B------:R-:W-:Y:S01]  /*f8a0*/  IMAD.HI.U32 R7, R74, R5, RZ ;  /* 0x000000054a077227 */ /* 0x000fe200078e00ff */
[C---:B------:R-:W-:Y:S02]  /*f8b0*/  ISETP.GT.U32.AND P1, PT, R83.reuse, R15, PT ;  /* 0x0000000f5300720c */ /* 0x040fe40003f24070 */
[----:B------:R-:W-:Y:S01]  /*f8c0*/  ISETP.GT.U32.AND P5, PT, R83, R4, PT ;  /* 0x000000045300720c */ /* 0x000fe20003fa4070 */
[----:B------:R-:W-:Y:S02]  /*f8d0*/  @!P0 IMAD.IADD R14, R14, 0x1, -R83 ;  /* 0x000000010e0e8824 */ /* 0x000fe400078e0a53 */
[----:B------:R-:W-:-:S03]  /*f8e0*/  IMAD.HI.U32 R0, R74, R9, RZ ;  /* 0x000000094a007227 */ /* 0x000fc600078e00ff */
[----:B------:R-:W-:Y:S01]  /*f8f0*/  ISETP.GT.U32.AND P0, PT, R83, R14, PT ;  /* 0x0000000e5300720c */ /* 0x000fe20003f04070 */
[----:B------:R-:W-:Y:S02]  /*f900*/  IMAD.MOV R7, RZ, RZ, -R7 ;  /* 0x000000ffff077224 */ /* 0x000fe400078e0a07 */
[----:B------:R-:W-:Y:S02]  /*f910*/  IMAD.MOV R0, RZ, RZ, -R0 ;  /* 0x000000ffff007224 */ /* 0x000fe400078e0a00 */
[----:B0-----:R-:W-:Y:S02]  /*f920*/  VIADD R12, R3, 0xe9 ;  /* 0x000000e9030c7836 */ /* 0x001fe40000000000 */
[----:B------:R-:W-:Y:S02]  /*f930*/  IMAD.MOV.U32 R11, RZ, RZ, R8 ;  /* 0x000000ffff0b7224 */ /* 0x000fe400078e0008 */
[C---:B------:R-:W-:Y:S02]  /*f940*/  IMAD R5, R83.reuse, R7, R5 ;  /* 0x0000000753057224 */ /* 0x040fe400078e0205 */
[----:B------:R-:W-:Y:S01]  /*f950*/  IMAD R9, R83, R0, R9 ;  /* 0x0000000053097224 */ /* 0x000fe200078e0209 */
[----:B------:R-:W-:Y:S01]  /*f960*/  IABS R0, R12 ;  /* 0x0000000c00007213 */ /* 0x000fe20000000000 */
[----:B------:R-:W-:-:S02]  /*f970*/  VIADD R13, R3, 0xe8 ;  /* 0x000000e8030d7836 */ /* 0x000fc40000000000 */
[----:B------:R-:W-:Y:S01]  /*f980*/  @!P2 IMAD.MOV R11, RZ, RZ, -R11 ;  /* 0x000000ffff0ba224 */ /* 0x000fe200078e0a0b */
[----:B------:R-:W-:Y:S01]  /*f990*/  ISETP.GE.AND P2, PT, R2, RZ, PT ;  /* 0x000000ff0200720c */ /* 0x000fe20003f46270 */
[--C-:B------:R-:W-:Y:S01]  /*f9a0*/  @!P1 IMAD.IADD R15, R15, 0x1, -R83.reuse ;  /* 0x000000010f0f9824 */ /* 0x100fe200078e0a53 */
[----:B------:R-:W-:Y:S01]  /*f9b0*/  IABS R8, R13 ;  /* 0x0000000d00087213 */ /* 0x000fe20000000000 */
[----:B------:R-:W-:Y:S01]  /*f9c0*/  IMAD.HI.U32 R2, R74, R0, RZ ;  /* 0x000000004a027227 */ /* 0x000fe200078e00ff */
[C---:B------:R-:W-:Y:S01]  /*f9d0*/  ISETP.GT.U32.AND P1, PT, R83.reuse, R5, PT ;  /* 0x000000055300720c */ /* 0x040fe20003f24070 */
[----:B------:R0:W-:Y:S02]  /*f9e0*/  STL [R1+0x20], R11 ;  /* 0x0000200b01007387 */ /* 0x0001e40000100800 */
[--C-:B------:R-:W-:Y:S02]  /*f9f0*/  @!P5 IMAD.IADD R4, R4, 0x1, -R83.reuse ;  /* 0x000000010404d824 */ /* 0x100fe400078e0a53 */
[----:B------:R-:W-:Y:S01]  /*fa00*/  @!P0 IMAD.IADD R14, R14, 0x1, -R83 ;  /* 0x000000010e0e8824 */ /* 0x000fe200078e0a53 */
[C---:B------:R-:W-:Y:S01]  /*fa10*/  ISETP.GT.U32.AND P0, PT, R83.reuse, R9, PT ;  /* 0x000000095300720c */ /* 0x040fe20003f04070 */
[----:B------:R-:W-:Y:S01]  /*fa20*/  IMAD.MOV R2, RZ, RZ, -R2 ;  /* 0x000000ffff027224 */ /* 0x000fe200078e0a02 */
[----:B------:R-:W-:Y:S01]  /*fa30*/  ISETP.GT.U32.AND P5, PT, R83, R4, PT ;  /* 0x000000045300720c */ /* 0x000fe20003fa4070 */
[----:B------:R-:W-:-:S04]  /*fa40*/  IMAD.HI.U32 R18, R74, R8, RZ ;  /* 0x000000084a127227 */ /* 0x000fc800078e00ff */
[----:B------:R-:W-:Y:S02]  /*fa50*/  IMAD R0, R83, R2, R0 ;  /* 0x0000000253007224 */ /* 0x000fe400078e0200 */
[----:B------:R-:W-:Y:S02]  /*fa60*/  IMAD.MOV R18, RZ, RZ, -R18 ;  /* 0x000000ffff127224 */ /* 0x000fe400078e0a12 */
[--C-:B------:R-:W-:Y:S01]  /*fa70*/  @!P1 IMAD.IADD R5, R5, 0x1, -R83.reuse ;  /* 0x0000000105059824 */ /* 0x100fe200078e0a53 */
[C---:B------:R-:W-:Y:S01]  /*fa80*/  ISETP.GT.U32.AND P1, PT, R83.reuse, R0, PT ;  /* 0x000000005300720c */ /* 0x040fe20003f24070 */
[----:B------:R-:W-:Y:S02]  /*fa90*/  IMAD R8, R83, R18, R8 ;  /* 0x0000001253087224 */ /* 0x000fe400078e0208 */
[--C-:B------:R-:W-:Y:S02]  /*faa0*/  @!P0 IMAD.IADD R9, R9, 0x1, -R83.reuse ;  /* 0x0000000109098824 */ /* 0x100fe400078e0a53 */
[----:B------:R-:W-:Y:S01]  /*fab0*/  VIADD R10, R3, 0xe7 ;  /* 0x000000e7030a7836 */ /* 0x000fe20000000000 */
[----:B------:R-:W-:Y:S01]  /*fac0*/  ISETP.GT.U32.AND P0, PT, R83, R8, PT ;  /* 0x000000085300720c */ /* 0x000fe20003f04070 */
[----:B------:R-:W-:Y:S01]  /*fad0*/  @!P5 IMAD.IADD R4, R4, 0x1, -R83 ;  /* 0x000000010404d824 */ /* 0x000fe200078e0a53 */
[----:B------:R-:W-:Y:S01]  /*fae0*/  ISETP.GE.AND P5, PT, R6, RZ, PT ;  /* 0x000000ff0600720c */ /* 0x000fe20003fa6270 */
[C---:B0-----:R-:W-:Y:S01]  /*faf0*/  VIADD R11, R3.reuse, 0xe6 ;  /* 0x000000e6030b7836 */ /* 0x041fe20000000000 */
[----:B------:R-:W-:Y:S01]  /*fb00*/  IABS R16, R10 ;  /* 0x0000000a00107213 */ /* 0x000fe20000000000 */
[----:B------:R-:W-:-:S02]  /*fb10*/  VIADD R6, R3, 0xe5 ;  /* 0x000000e503067836 */ /* 0x000fc40000000000 */
[----:B------:R-:W-:Y:S01]  /*fb20*/  @!P1 IMAD.IADD R0, R0, 0x1, -R83 ;  /* 0x0000000100009824 */ /* 0x000fe200078e0a53 */
[----:B------:R-:W-:Y:S01]  /*fb30*/  IABS R252, R11 ;  /* 0x0000000b00fc7213 */ /* 0x000fe20000000000 */
[C---:B------:R-:W-:Y:S01]  /*fb40*/  IMAD.HI.U32 R17, R74.reuse, R16, RZ ;  /* 0x000000104a117227 */ /* 0x040fe200078e00ff */
[----:B------:R-:W-:Y:S02]  /*fb50*/  IABS R151, R6 ;  /* 0x0000000600977213 */ /* 0x000fe40000000000 */
[----:B------:R-:W-:Y:S01]  /*fb60*/  ISETP.GT.U32.AND P1, PT, R83, R5, PT ;  /* 0x000000055300720c */ /* 0x000fe20003f24070 */
[----:B------:R-:W-:-:S04]  /*fb70*/  IMAD.HI.U32 R2, R74, R252, RZ ;  /* 0x000000fc4a027227 */ /* 0x000fc800078e00ff */
[----:B------:R-:W-:Y:S01]  /*fb80*/  @!P0 IMAD.IADD R8, R8, 0x1, -R83 ;  /* 0x0000000108088824 */ /* 0x000fe200078e0a53 */
[----:B------:R-:W-:Y:S01]  /*fb90*/  ISETP.GT.U32.AND P0, PT, R83, R0, PT ;  /* 0x000000005300720c */ /* 0x000fe20003f04070 */
[----:B------:R-:W-:Y:S02]  /*fba0*/  IMAD.MOV R17, RZ, RZ, -R17 ;  /* 0x000000ffff117224 */ /* 0x000fe400078e0a11 */
[----:B------:R-:W-:-:S04]  /*fbb0*/  IMAD.HI.U32 R7, R74, R151, RZ ;  /* 0x000000974a077227 */ /* 0x000fc800078e00ff */
[----:B------:R-:W-:Y:S02]  /*fbc0*/  IMAD.MOV R18, RZ, RZ, -R2 ;  /* 0x000000ffff127224 */ /* 0x000fe400078e0a02 */
[C---:B------:R-:W-:Y:S02]  /*fbd0*/  IMAD R2, R83.reuse, R17, R16 ;  /* 0x0000001153027224 */ /* 0x040fe400078e0210 */
[----:B------:R-:W-:Y:S02]  /*fbe0*/  IMAD.MOV R16, RZ, RZ, -R7 ;  /* 0x000000ffff107224 */ /* 0x000fe400078e0a07 */
[----:B------:R-:W-:Y:S02]  /*fbf0*/  IMAD.MOV.U32 R19, RZ, RZ, R4 ;  /* 0x000000ffff137224 */ /* 0x000fe400078e0004 */
[C---:B------:R-:W-:Y:S02]  /*fc00*/  IMAD R151, R83.reuse, R16, R151 ;  /* 0x0000001053977224 */ /* 0x040fe400078e0297 */
[----:B------:R-:W-:Y:S01]  /*fc10*/  @!P4 IMAD.MOV R19, RZ, RZ, -R19 ;  /* 0x000000ffff13c224 */ /* 0x000fe200078e0a13 */
[C---:B------:R-:W-:Y:S01]  /*fc20*/  ISETP.GT.U32.AND P4, PT, R83.reuse, R9, PT ;  /* 0x000000095300720c */ /* 0x040fe20003f84070 */
[----:B------:R-:W-:Y:S01]  /*fc30*/  @!P3 IMAD.MOV R14, RZ, RZ, -R14 ;  /* 0x000000ffff0eb224 */ /* 0x000fe200078e0a0e */
[C---:B------:R-:W-:Y:S01]  /*fc40*/  ISETP.GT.U32.AND P3, PT, R83.reuse, R2, PT ;  /* 0x000000025300720c */ /* 0x040fe20003f64070 */
[----:B------:R-:W-:Y:S01]  /*fc50*/  @!P0 IMAD.IADD R0, R0, 0x1, -R83 ;  /* 0x0000000100008824 */ /* 0x000fe200078e0a53 */
[C---:B------:R-:W-:Y:S01]  /*fc60*/  ISETP.GT.U32.AND P0, PT, R83.reuse, R151, PT ;  /* 0x000000975300720c */ /* 0x040fe20003f04070 */
[----:B------:R-:W-:Y:S01]  /*fc70*/  @!P6 IMAD.MOV R15, RZ, RZ, -R15 ;  /* 0x000000ffff0fe224 */ /* 0x000fe200078e0a0f */
[----:B------:R-:W-:Y:S01]  /*fc80*/  ISETP.GT.U32.AND P6, PT, R83, R8, PT ;  /* 0x000000085300720c */ /* 0x000fe20003fc4070 */
[C---:B------:R-:W-:Y:S01]  /*fc90*/  VIADD R7, R3.reuse, 0xe4 ;  /* 0x000000e403077836 */ /* 0x040fe20000000000 */
[----:B------:R-:W-:Y:S01]  /*fca0*/  STL [R1+0x1c], R19 ;  /* 0x00001c1301007387 */ /* 0x000fe20000100800 */
[----:B------:R-:W-:-:S02]  /*fcb0*/  VIADD R4, R3, 0xe3 ;  /* 0x000000e303047836 */ /* 0x000fc40000000000 */
[--C-:B------:R-:W-:Y:S01]  /*fcc0*/  @!P1 IMAD.IADD R5, R5, 0x1, -R83.reuse ;  /* 0x0000000105059824 */ /* 0x100fe200078e0a53 */
[----:B------:R-:W-:Y:S01]  /*fcd0*/  IABS R157, R7 ;  /* 0x00000007009d7213 */ /* 0x000fe20000000000 */
[----:B------:R-:W-:Y:S01]  /*fce0*/  STL [R1+0x18], R15 ;  /* 0x0000180f01007387 */ /* 0x000fe20000100800 */
[--C-:B------:R-:W-:Y:S01]  /*fcf0*/  @!P4 IMAD.IADD R9, R9, 0x1, -R83.reuse ;  /* 0x000000010909c824 */ /* 0x100fe200078e0a53 */
[----:B------:R-:W-:Y:S01]  /*fd00*/  IABS R167, R4 ;  /* 0x0000000400a77213 */ /* 0x000fe20000000000 */
[--C-:B------:R-:W-:Y:S01]  /*fd10*/  @!P3 IMAD.IADD R2, R2, 0x1, -R83.reuse ;  /* 0x000000010202b824 */ /* 0x100fe200078e0a53 */
[----:B------:R0:W-:Y:S01]  /*fd20*/  STL [R1+0x14], R14 ;  /* 0x0000140e01007387 */ /* 0x0001e20000100800 */
[----:B------:R-:W-:Y:S01]  /*fd30*/  ISETP.GE.AND P4, PT, R12, RZ, PT ;  /* 0x000000ff0c00720c */ /* 0x000fe20003f86270 */
[--C-:B------:R-:W-:Y:S01]  /*fd40*/  @!P0 IMAD.IADD R151, R151, 0x1, -R83.reuse ;  /* 0x0000000197978824 */ /* 0x100fe200078e0a53 */
[----:B------:R-:W-:Y:S01]  /*fd50*/  ISETP.GE.AND P3, PT, R10, RZ, PT ;  /* 0x000000ff0a00720c */ /* 0x000fe20003f66270 */
[----:B------:R-:W-:Y:S01]  /*fd60*/  @!P6 IMAD.IADD R8, R8, 0x1, -R83 ;  /* 0x000000010808e824 */ /* 0x000fe200078e0a53 */
[----:B------:R-:W-:Y:S01]  /*fd70*/  ISETP.GT.U32.AND P0, PT, R83, R2, PT ;  /* 0x000000025300720c */ /* 0x000fe20003f04070 */
[----:B------:R-:W-:Y:S01]  /*fd80*/  IMAD.HI.U32 R12, R74, R167, RZ ;  /* 0x000000a74a0c7227 */ /* 0x000fe200078e00ff */
[----:B------:R-:W-:-:S03]  /*fd90*/  ISETP.GE.AND P6, PT, R13, RZ, PT ;  /* 0x000000ff0d00720c */ /* 0x000fc60003fc6270 */
[----:B0-----:R-:W-:-:S04]  /*fda0*/  IMAD.HI.U32 R14, R74, R157, RZ ;  /* 0x0000009d4a0e7227 */ /* 0x001fc800078e00ff */
[----:B------:R-:W-:Y:S02]  /*fdb0*/  IMAD.MOV R14, RZ, RZ, -R14 ;  /* 0x000000ffff0e7224 */ /* 0x000fe400078e0a0e */
[----:B------:R-:W-:Y:S02]  /*fdc0*/  IMAD.MOV.U32 R15, RZ, RZ, R9 ;  /* 0x000000ffff0f7224 */ /* 0x000fe400078e0009 */
[----:B------:R-:W-:Y:S02]  /*fdd0*/  IMAD.MOV R12, RZ, RZ, -R12 ;  /* 0x000000ffff0c7224 */ /* 0x000fe400078e0a0c */
[----:B------:R-:W-:Y:S02]  /*fde0*/  IMAD R157, R83, R14, R157 ;  /* 0x0000000e539d7224 */ /* 0x000fe400078e029d */
[----:B------:R-:W-:Y:S02]  /*fdf0*/  IMAD.MOV.U32 R16, RZ, RZ, R5 ;  /* 0x000000ffff107224 */ /* 0x000fe400078e0005 */
[----:B------:R-:W-:-:S02]  /*fe00*/  IMAD.MOV.U32 R9, RZ, RZ, R0 ;  /* 0x000000ffff097224 */ /* 0x000fc400078e0000 */
[----:B------:R-:W-:Y:S02]  /*fe10*/  IMAD R252, R83, R18, R252 ;  /* 0x0000001253fc7224 */ /* 0x000fe400078e02fc */
[----:B------:R-:W-:Y:S02]  /*fe20*/  VIADD R5, R3, 0xe2 ;  /* 0x000000e203057836 */ /* 0x000fe40000000000 */
[C---:B------:R-:W-:Y:S01]  /*fe30*/  IMAD R167, R83.reuse, R12, R167 ;  /* 0x0000000c53a77224 */ /* 0x040fe200078e02a7 */
[C---:B------:R-:W-:Y:S01]  /*fe40*/  ISETP.GT.U32.AND P1, PT, R83.reuse, R252, PT ;  /* 0x000000fc5300720c */ /* 0x040fe20003f24070 */
[----:B------:R-:W-:Y:S01]  /*fe50*/  @!P4 IMAD.MOV R9, RZ, RZ, -R9 ;  /* 0x000000ffff09c224 */ /* 0x000fe200078e0a09 */
[C---:B------:R-:W-:Y:S01]  /*fe60*/  ISETP.GT.U32.AND P4, PT, R83.reuse, R157, PT ;  /* 0x0000009d5300720c */ /* 0x040fe20003f84070 */
[----:B------:R-:W-:Y:S01]  /*fe70*/  @!P2 IMAD.MOV R16, RZ, RZ, -R16 ;  /* 0x000000ffff10a224 */ /* 0x000fe200078e0a10 */
[C---:B------:R-:W-:Y:S01]  /*fe80*/  ISETP.GT.U32.AND P2, PT, R83.reuse, R151, PT ;  /* 0x000000975300720c */ /* 0x040fe20003f44070 */
[----:B------:R-:W-:Y:S01]  /*fe90*/  IMAD.MOV.U32 R174, RZ, RZ, R8 ;  /* 0x000000ffffae7224 */ /* 0x000fe200078e0008 */
[----:B------:R-:W-:Y:S01]  /*fea0*/  IABS R163, R5 ;  /* 0x0000000500a37213 */ /* 0x000fe20000000000 */
[----:B------:R-:W-:Y:S01]  /*feb0*/  @!P0 IMAD.IADD R2, R2, 0x1, -R83 ;  /* 0x0000000102028824 */ /* 0x000fe200078e0a53 */
[----:B------:R-:W-:Y:S01]  /*fec0*/  ISETP.GT.U32.AND P0, PT, R83, R167, PT ;  /* 0x000000a75300720c */ /* 0x000fe20003f04070 */
[----:B------:R-:W-:Y:S01]  /*fed0*/  @!P6 IMAD.MOV R174, RZ, RZ, -R174 ;  /* 0x000000ffffaee224 */ /* 0x000fe200078e0aae */
[----:B------:R-:W-:Y:S01]  /*fee0*/  ISETP.GE.AND P6, PT, R6, RZ, PT ;  /* 0x000000ff0600720c */ /* 0x000fe20003fc6270 */
[----:B------:R-:W-:Y:S01]  /*fef0*/  IMAD.HI.U32 R6, R74, R163, RZ ;  /* 0x000000a34a067227 */ /* 0x000fe200078e00ff */
[----:B------:R-:W-:Y:S03]  /*ff00*/  STL [R1+0x10], R16 ;  /* 0x0000101001007387 */ /* 0x000fe60000100800 */
[----:B------:R-:W-:-:S02]  /*ff10*/  IMAD.MOV R6, RZ, RZ, -R6 ;  /* 0x000000ffff067224 */ /* 0x000fc400078e0a06 */
[--C-:B------:R-:W-:Y:S01]  /*ff20*/  @!P4 IMAD.IADD R157, R157, 0x1, -R83.reuse ;  /* 0x000000019d9dc824 */ /* 0x100fe200078e0a53 */
[----:B------:R-:W-:Y:S01]  /*ff30*/  ISETP.GE.AND P4, PT, R5, RZ, PT ;  /* 0x000000ff0500720c */ /* 0x000fe20003f86270 */
[--C-:B------:R-:W-:Y:S01]  /*ff40*/  @!P1 IMAD.IADD R252, R252, 0x1, -R83.reuse ;  /* 0x00000001fcfc9824 */ /* 0x100fe200078e0a53 */
[----:B------:R-:W-:Y:S01]  /*ff50*/  ISETP.GE.AND P1, PT, R11, RZ, PT ;  /* 0x000000ff0b00720c */ /* 0x000fe20003f26270 */
[----:B------:R-:W-:Y:S01]  /*ff60*/  @!P2 IMAD.IADD R151, R151, 0x1, -R83 ;  /* 0x000000019797a824 */ /* 0x000fe200078e0a53 */
[----:B------:R-:W-:Y:S01]  /*ff70*/  ISETP.GE.AND P2, PT, R4, RZ, PT ;  /* 0x000000ff0400720c */ /* 0x000fe20003f46270 */
[----:B------:R-:W-:Y:S02]  /*ff80*/  IMAD R163, R83, R6, R163 ;  /* 0x0000000653a37224 */ /* 0x000fe400078e02a3 */
[----:B------:R-:W-:Y:S01]  /*ff90*/  @!P0 IMAD.IADD R167, R167, 0x1, -R83 ;  /* 0x00000001a7a78824 */ /* 0x000fe200078e0a53 */
[C---:B------:R-:W-:Y:S01]  /*ffa0*/  ISETP.GT.U32.AND P0, PT, R83.reuse, R157, PT ;  /* 0x0000009d5300720c */ /* 0x040fe20003f04070 */
[----:B------:R-:W-:Y:S01]  /*ffb0*/  @!P5 IMAD.MOV R15, RZ, RZ, -R15 ;  /* 0x000000ffff0fd224 */ /* 0x000fe200078e0a0f */
[C---:B------:R-:W-:Y:S01]  /*ffc0*/  ISETP.GT.U32.AND P5, PT, R83.reuse, R252, PT ;  /* 0x000000fc5300720c */ /* 0x040fe20003fa4070 */
[----:B------:R-:W-:Y:S01]  /*ffd0*/  @!P6 IMAD.MOV R151, RZ, RZ, -R151 ;  /* 0x000000ffff97e224 */ /* 0x000fe200078e0a97 */
[----:B------:R-:W-:Y:S01]  /*ffe0*/  ISETP.GT.U32.AND P6, PT, R83, R163, PT ;  /* 0x000000a35300720c */ /* 0x000fe20003fc4070 */
[----:B------:R-:W-:Y:S01]  /*fff0*/  VIADD R0, R3, 0xe1 ;  /* 0x000000e103007836 */ /* 0x000fe20000000000 */
[----:B------:R-:W-:Y:S01]  /*10000*/  STL [R1+0xc], R15 ;  /* 0x00000c0f01007387 */ /* 0x000fe20000100800 */
[----:B------:R-:W-:-:S02]  /*10010*/  IMAD.MOV.U32 R172, RZ, RZ, R2 ;  /* 0x000000ffffac7224 */ /* 0x000fc400078e0002 */
[----:B------:R-:W-:Y:S01]  /*10020*/  VIADD R6, R3, 0xdc ;  /* 0x000000dc03067836 */ /* 0x000fe20000000000 */
[----:B------:R-:W-:Y:S01]  /*10030*/  IABS R168, R0 ;  /* 0x0000000000a87213 */ /* 0x000fe20000000000 */
[----:B------:R-:W-:Y:S01]  /*10040*/  @!P3 IMAD.MOV R172, RZ, RZ, -R172 ;  /* 0x000000ffffacb224 */ /* 0x000fe200078e0aac */
[----:B------:R-:W-:Y:S01]  /*10050*/  ISETP.GT.U32.AND P3, PT, R83, R167, PT ;  /* 0x000000a75300720c */ /* 0x000fe20003f64070 */
[--C-:B------:R-:W-:Y:S01]  /*10060*/  @!P0 IMAD.IADD R157, R157, 0x1, -R83.reuse ;  /* 0x000000019d9d8824 */ /* 0x100fe200078e0a53 */
[----:B------:R-:W-:Y:S01]  /*10070*/  ISETP.GE.AND P0, PT, R180, RZ, PT ;  /* 0x000000ffb400720c */ /* 0x000fe20003f06270 */
[----:B------:R-:W-:Y:S01]  /*10080*/  IMAD.HI.U32 R4, R74, R168, RZ ;  /* 0x000000a84a047227 */ /* 0x000fe200078e00ff */
[----:B------:R-:W-:Y:S01]  /*10090*/  IABS R180, R180 ;  /* 0x000000b400b47213 */ /* 0x000fe20000000000 */
[----:B------:R-:W-:Y:S01]  /*100a0*/  STL [R1+0x3618], R174 ;  /* 0x003618ae01007387 */ /* 0x000fe20000100800 */
[----:B------:R-:W-:Y:S01]  /*100b0*/  IABS R228, R6 ;  /* 0x0000000600e47213 */ /* 0x000fe20000000000 */
[--C-:B------:R-:W-:Y:S01]  /*100c0*/  @!P5 IMAD.IADD R252, R252, 0x1, -R83.reuse ;  /* 0x00000001fcfcd824 */ /* 0x100fe200078e0a53 */
[----:B------:R-:W-:Y:S01]  /*100d0*/  ISETP.GE.AND P5, PT, R7, RZ, PT ;  /* 0x000000ff0700720c */ /* 0x000fe20003fa6270 */
[----:B------:R-:W-:Y:S01]  /*100e0*/  @!P6 IMAD.IADD R163, R163, 0x1, -R83 ;  /* 0x00000001a3a3e824 */ /* 0x000fe200078e0a53 */
[----:B------:R-:W-:Y:S01]  /*100f0*/  STL [R1+0x8], R9 ;  /* 0x0000080901007387 */ /* 0x000fe20000100800 */
[----:B------:R-:W-:-:S02]  /*10100*/  IMAD.MOV R4, RZ, RZ, -R4 ;  /* 0x000000ffff047224 */ /* 0x000fc400078e0a04 */
[----:B------:R-:W-:Y:S01]  /*10110*/  IMAD.HI.U32 R5, R74, R180, RZ ;  /* 0x000000b44a057227 */ /* 0x000fe200078e00ff */
[C---:B------:R-:W-:Y:S01]  /*10120*/  ISETP.GT.U32.AND P6, PT, R83.reuse, R163, PT ;  /* 0x000000a35300720c */ /* 0x040fe20003fc4070 */
[----:B------:R-:W-:Y:S02]  /*10130*/  STL [R1+0x361c], R172 ;  /* 0x00361cac01007387 */ /* 0x000fe40000100800 */
[----:B------:R-:W-:Y:S02]  /*10140*/  IMAD R168, R83, R4, R168 ;  /* 0x0000000453a87224 */ /* 0x000fe400078e02a8 */
[C---:B------:R-:W-:Y:S02]  /*10150*/  VIADD R4, R3.reuse, 0xde ;  /* 0x000000de03047836 */ /* 0x040fe40000000000 */
[----:B------:R-:W-:Y:S01]  /*10160*/  @!P1 IMAD.MOV R252, RZ, RZ, -R252 ;  /* 0x000000fffffc9224 */ /* 0x000fe200078e0afc */
[----:B------:R-:W-:Y:S01]  /*10170*/  ISETP.GE.AND P1, PT, R0, RZ, PT ;  /* 0x000000ff0000720c */ /* 0x000fe20003f26270 */
[----:B------:R-:W-:Y:S01]  /*10180*/  VIADD R0, R3, 0xdf ;  /* 0x000000df03007836 */ /* 0x000fe20000000000 */
[----:B------:R-:W-:Y:S01]  /*10190*/  IABS R203, R4 ;  /* 0x0000000400cb7213 */ /* 0x000fe20000000000 */
[----:B------:R-:W-:Y:S01]  /*101a0*/  @!P3 IMAD.IADD R167, R167, 0x1, -R83 ;  /* 0x00000001a7a7b824 */ /* 0x000fe200078e0a53 */
[C---:B------:R-:W-:Y:S01]  /*101b0*/  ISETP.GT.U32.AND P3, PT, R83.reuse, R168, PT ;  /* 0x000000a85300720c */ /* 0x040fe20003f64070 */
[----:B------:R-:W-:Y:S01]  /*101c0*/  IMAD.MOV R5, RZ, RZ, -R5 ;  /* 0x000000ffff057224 */ /* 0x000fe200078e0a05 */
[----:B------:R-:W-:Y:S01]  /*101d0*/  IABS R191, R0 ;  /* 0x0000000000bf7213 */ /* 0x000fe20000000000 */
[----:B------:R-:W-:Y:S01]  /*101e0*/  @!P5 IMAD.MOV R157, RZ, RZ, -R157 ;  /* 0x000000ffff9dd224 */ /* 0x000fe200078e0a9d */
[----:B------:R-:W-:Y:S01]  /*101f0*/  ISETP.GE.AND P5, PT, R0, RZ, PT ;  /* 0x000000ff0000720c */ /* 0x000fe20003fa6270 */
[----:B------:R-:W-:Y:S01]  /*10200*/  IMAD R180, R83, R5, R180 ;  /* 0x0000000553b47224 */ /* 0x000fe200078e02b4 */
[----:B------:R-:W-:Y:S01]  /*10210*/  STL [R1+0x3620], R252 ;  /* 0x003620fc01007387 */ /* 0x000fe20000100800 */
[----:B------:R-:W-:-:S03]  /*10220*/  IMAD.HI.U32 R0, R74, R203, RZ ;  /* 0x000000cb4a007227 */ /* 0x000fc600078e00ff */
[----:B------:R-:W-:Y:S01]  /*10230*/  STL [R1+0x3624], R151 ;  /* 0x0036249701007387 */ /* 0x000fe20000100800 */
[--C-:B------:R-:W-:Y:S01]  /*10240*/  @!P6 IMAD.IADD R163, R163, 0x1, -R83.reuse ;  /* 0x00000001a3a3e824 */ /* 0x100fe200078e0a53 */
[----:B------:R-:W-:Y:S01]  /*10250*/  ISETP.GT.U32.AND P6, PT, R83, R180, PT ;  /* 0x000000b45300720c */ /* 0x000fe20003fc4070 */
[----:B------:R-:W-:Y:S01]  /*10260*/  IMAD.HI.U32 R2, R74, R191, RZ ;  /* 0x000000bf4a027227 */ /* 0x000fe200078e00ff */
[----:B------:R-:W-:Y:S03]  /*10270*/  STL [R1+0x3628], R157 ;  /* 0x0036289d01007387 */ /* 0x000fe60000100800 */
[----:B------:R-:W-:Y:S02]  /*10280*/  IMAD.MOV R0, RZ, RZ, -R0 ;  /* 0x000000ffff007224 */ /* 0x000fe400078e0a00 */
[----:B------:R-:W-:Y:S02]  /*10290*/  @!P3 IMAD.IADD R168, R168, 0x1, -R83 ;  /* 0x00000001a8a8b824 */ /* 0x000fe400078e0a53 */
[----:B------:R-:W-:-:S02]  /*102a0*/  IMAD.MOV R2, RZ, RZ, -R2 ;  /* 0x000000ffff027224 */ /* 0x000fc400078e0a02 */
[C---:B------:R-:W-:Y:S01]  /*102b0*/  IMAD R203, R83.reuse, R0, R203 ;  /* 0x0000000053cb7224 */ /* 0x040fe200078e02cb */
[C---:B------:R-:W-:Y:S01]  /*102c0*/  ISETP.GT.U32.AND P3, PT, R83.reuse, R168, PT ;  /* 0x000000a85300720c */ /* 0x040fe20003f64070 */
[----:B------:R-:W-:Y:S02]  /*102d0*/  IMAD R191, R83, R2, R191 ;  /* 0x0000000253bf7224 */ /* 0x000fe400078e02bf */
[----:B------:R-:W-:Y:S02]  /*102e0*/  VIADD R2, R3, 0xdd ;  /* 0x000000dd03027836 */ /* 0x000fe40000000000 */
[----:B------:R-:W-:Y:S01]  /*102f0*/  @!P4 IMAD.MOV R163, RZ, RZ, -R163 ;  /* 0x000000ffffa3c224 */ /* 0x000fe200078e0aa3 */
[----:B------:R-:W-:Y:S01]  /*10300*/  ISETP.GT.U32.AND P4, PT, R83, R203, PT ;  /* 0x000000cb5300720c */ /* 0x000fe20003f84070 */
[----:B------:R-:W-:Y:S01]  /*10310*/  @!P6 IMAD.IADD R180, R180, 0x1, -R83 ;  /* 0x00000001b4b4e824 */ /* 0x000fe200078e0a53 */
[----:B------:R-:W-:Y:S01]  /*10320*/  IABS R217, R2 ;  /* 0x0000000200d97213 */ /* 0x000fe20000000000 */
[----:B------:R-:W-:Y:S01]  /*10330*/  @!P2 IMAD.MOV R167, RZ, RZ, -R167 ;  /* 0x000000ffffa7a224 */ /* 0x000fe200078e0aa7 */
[----:B------:R-:W-:Y:S01]  /*10340*/  ISETP.GE.AND P2, PT, R4, RZ, PT ;  /* 0x000000ff0400720c */ /* 0x000fe20003f46270 */
[----:B------:R-:W-:Y:S01]  /*10350*/  VIADD R4, R3, 0xdb ;  /* 0x000000db03047836 */ /* 0x000fe20000000000 */
[C---:B------:R-:W-:Y:S01]  /*10360*/  ISETP.GT.U32.AND P6, PT, R83.reuse, R180, PT ;  /* 0x000000b45300720c */ /* 0x040fe20003fc4070 */
[----:B------:R-:W-:Y:S01]  /*10370*/  IMAD.HI.U32 R5, R74, R217, RZ ;  /* 0x000000d94a057227 */ /* 0x000fe200078e00ff */
[----:B------:R-:W-:Y:S02]  /*10380*/  STL [R1+0x362c], R167 ;  /* 0x00362ca701007387 */ /* 0x000fe40000100800 */
[----:B------:R-:W-:Y:S01]  /*10390*/  IABS R242, R4 ;  /* 0x0000000400f27213 */ /* 0x000fe20000000000 */
[----:B------:R-:W-:Y:S01]  /*103a0*/  @!P3 IMAD.IADD R168, R168, 0x1, -R83 ;  /* 0x00000001a8a8b824 */ /* 0x000fe200078e0a53 */
[----:B------:R-:W-:Y:S01]  /*103b0*/  ISETP.GT.U32.AND P3, PT, R83, R191, PT ;  /* 0x000000bf5300720c */ /* 0x000fe20003f64070 */
[----:B------:R-:W-:Y:S01]  /*103c0*/  VIADD R0, R3, 0xda ;  /* 0x000000da03007836 */ /* 0x000fe20000000000 */
[----:B------:R-:W-:Y:S01]  /*103d0*/  STL [R1+0x3630], R163 ;  /* 0x003630a301007387 */ /* 0x000fe20000100800 */
[----:B------:R-:W-:-:S02]  /*103e0*/  IMAD.MOV R5, RZ, RZ, -R5 ;  /* 0x000000ffff057224 */ /* 0x000fc400078e0a05 */
[----:B------:R-:W-:Y:S01]  /*103f0*/  @!P4 IMAD.IADD R203, R203, 0x1, -R83 ;  /* 0x00000001cbcbc824 */ /* 0x000fe200078e0a53 */
[----:B------:R-:W-:Y:S01]  /*10400*/  IABS R54, R0 ;  /* 0x0000000000367213 */ /* 0x000fe20000000000 */
[----:B------:R-:W-:Y:S01]  /*10410*/  @!P1 IMAD.MOV R168, RZ, RZ, -R168 ;  /* 0x000000ffffa89224 */ /* 0x000fe200078e0aa8 */
[----:B------:R-:W-:Y:S01]  /*10420*/  ISETP.GE.AND P1, PT, R2, RZ, PT ;  /* 0x000000ff0200720c */ /* 0x000fe20003f26270 */
[C---:B------:R-:W-:Y:S01]  /*10430*/  IMAD R217, R83.reuse, R5, R217 ;  /* 0x0000000553d97224 */ /* 0x040fe200078e02d9 */
[C---:B------:R-:W-:Y:S01]  /*10440*/  ISETP.GT.U32.AND P4, PT, R83.reuse, R203, PT ;  /* 0x000000cb5300720c */ /* 0x040fe20003f84070 */
[----:B------:R-:W-:Y:S01]  /*10450*/  IMAD.HI.U32 R2, R74, R242, RZ ;  /* 0x000000f24a027227 */ /* 0x000fe200078e00ff */
[----:B------:R-:W-:Y:S03]  /*10460*/  STL [R1+0x3634], R168 ;  /* 0x003634a801007387 */ /* 0x000fe60000100800 */
[----:B------:R-:W-:Y:S01]  /*10470*/  @!P6 IMAD.IADD R180, R180, 0x1, -R83 ;  /* 0x00000001b4b4e824 */ /* 0x000fe200078e0a53 */
[----:B------:R-:W-:Y:S01]  /*10480*/  ISETP.GT.U32.AND P6, PT, R83, R217, PT ;  /* 0x000000d95300720c */ /* 0x000fe20003fc4070 */
[----:B------:R-:W-:-:S04]  /*10490*/  IMAD.HI.U32 R7, R74, R228, RZ ;  /* 0x000000e44a077227 */ /* 0x000fc800078e00ff */
[----:B------:R-:W-:-:S04]  /*104a0*/  IMAD.HI.U32 R5, R74, R54, RZ ;  /* 0x000000364a057227 */ /* 0x000fc800078e00ff */
[----:B------:R-:W-:Y:S02]  /*104b0*/  IMAD.MOV R2, RZ, RZ, -R2 ;  /* 0x000000ffff027224 */ /* 0x000fe400078e0a02 */
[----:B------:R-:W-:Y:S02]  /*104c0*/  @!P3 IMAD.IADD R191, R191, 0x1, -R83 ;  /* 0x00000001bfbfb824 */ /* 0x000fe400078e0a53 */
[----:B------:R-:W-:Y:S02]  /*104d0*/  IMAD.MOV R7, RZ, RZ, -R7 ;  /* 0x000000ffff077224 */ /* 0x000fe400078e0a07 */
[----:B------:R-:W-:Y:S01]  /*104e0*/  IMAD.MOV R5, RZ, RZ, -R5 ;  /* 0x000000ffff057224 */ /* 0x000fe200078e0a05 */
[C---:B------:R-:W-:Y:S01]  /*104f0*/  ISETP.GT.U32.AND P3, PT, R83.reuse, R191, PT ;  /* 0x000000bf5300720c */ /* 0x040fe20003f64070 */
[C---:B------:R-:W-:Y:S02]  /*10500*/  IMAD R242, R83.reuse, R2, R242 ;  /* 0x0000000253f27224 */ /* 0x040fe400078e02f2 */
[----:B------:R-:W-:-:S02]  /*10510*/  IMAD R228, R83, R7, R228 ;  /* 0x0000000753e47224 */ /* 0x000fc400078e02e4 */
[----:B------:R-:W-:Y:S02]  /*10520*/  IMAD R54, R83, R5, R54 ;  /* 0x0000000553367224 */ /* 0x000fe400078e0236 */
[--C-:B------:R-:W-:Y:S01]  /*10530*/  @!P4 IMAD.IADD R203, R203, 0x1, -R83.reuse ;  /* 0x00000001cbcbc824 */ /* 0x100fe200078e0a53 */
[----:B------:R-:W-:Y:S01]  /*10540*/  ISETP.GT.U32.AND P4, PT, R83, R242, PT ;  /* 0x000000f25300720c */ /* 0x000fe20003f84070 */
        /* <DEDUP_REMOVED lines=8> */
[----:B------:R-:W-:Y:S01]  /*105d0*/  STL [R1+0x3638], R180 ;  /* 0x003638b401007387 */ /* 0x000fe20000100800 */
[--C-:B------:R-:W-:Y:S01]  /*105e0*/  @!P3 IMAD.IADD R191, R191, 0x1, -R83.reuse ;  /* 0x00000001bfbfb824 */ /* 0x100fe200078e0a53 */
[----:B------:R-:W-:Y:S01]  /*105f0*/  IABS R82, R2 ;  /* 0x0000000200527213 */ /* 0x000fe20000000000 */
[----:B------:R-:W-:Y:S01]  /*10600*/  @!P4 IMAD.IADD R242, R242, 0x1, -R83 ;  /* 0x00000001f2f2c824 */ /* 0x000fe200078e0a53 */
[----:B------:R-:W-:Y:S01]  /*10610*/  IABS R97, R5 ;  /* 0x0000000500617213 */ /* 0x000fe20000000000 */
[----:B------:R-:W-:Y:S01]  /*10620*/  @!P5 IMAD.MOV R191, RZ, RZ, -R191 ;  /* 0x000000ffffbfd224 */ /* 0x000fe200078e0abf */
[----:B------:R-:W-:Y:S01]  /*10630*/  ISETP.GE.AND P5, PT, R4, RZ, PT ;  /* 0x000000ff0400720c */ /* 0x000fe20003fa6270 */
[--C-:B------:R-:W-:Y:S01]  /*10640*/  @!P0 IMAD.IADD R228, R228, 0x1, -R83.reuse ;  /* 0x00000001e4e48824 */ /* 0x100fe200078e0a53 */
[----:B------:R-:W-:Y:S01]  /*10650*/  ISETP.GE.AND P3, PT, R6, RZ, PT ;  /* 0x000000ff0600720c */ /* 0x000fe20003f66270 */
[----:B------:R-:W-:Y:S01]  /*10660*/  @!P2 IMAD.IADD R54, R54, 0x1, -R83 ;  /* 0x000000013636a824 */ /* 0x000fe200078e0a53 */
[C---:B------:R-:W-:Y:S01]  /*10670*/  ISETP.GT.U32.AND P2, PT, R83.reuse, R242, PT ;  /* 0x000000f25300720c */ /* 0x040fe20003f44070 */
[----:B------:R-:W-:Y:S01]  /*10680*/  IMAD.HI.U32 R4, R74, R82, RZ ;  /* 0x000000524a047227 */ /* 0x000fe200078e00ff */
[----:B------:R-:W-:Y:S01]  /*10690*/  ISETP.GT.U32.AND P4, PT, R83, R228, PT ;  /* 0x000000e45300720c */ /* 0x000fe20003f84070 */
[----:B------:R-:W-:Y:S01]  /*106a0*/  STL [R1+0x363c], R191 ;  /* 0x00363cbf01007387 */ /* 0x000fe20000100800 */
[----:B------:R-:W-:Y:S01]  /*106b0*/  ISETP.GE.AND P0, PT, R2, RZ, PT ;  /* 0x000000ff0200720c */ /* 0x000fe20003f06270 */
[----:B------:R-:W-:-:S02]  /*106c0*/  IMAD.HI.U32 R6, R74, R97, RZ ;  /* 0x000000614a067227 */ /* 0x000fc400078e00ff */
[----:B------:R-:W-:Y:S02]  /*106d0*/  STL [R1+0x3640], R203 ;  /* 0x003640cb01007387 */ /* 0x000fe40000100800 */
[----:B------:R-:W-:Y:S01]  /*106e0*/  @!P6 IMAD.IADD R217, R217, 0x1, -R83 ;  /* 0x00000001d9d9e824 */ /* 0x000fe200078e0a53 */
[----:B------:R-:W-:Y:S01]  /*106f0*/  ISETP.GE.AND P6, PT, R0, RZ, PT ;  /* 0x000000ff0000720c */ /* 0x000fe20003fc6270 */
[----:B------:R-:W-:Y:S02]  /*10700*/  IMAD.MOV R4, RZ, RZ, -R4 ;  /* 0x000000ffff047224 */ /* 0x000fe400078e0a04 */
[----:B------:R-:W-:Y:S02]  /*10710*/  IMAD.MOV R6, RZ, RZ, -R6 ;  /* 0x000000ffff067224 */ /* 0x000fe400078e0a06 */
[----:B------:R-:W-:Y:S01]  /*10720*/  @!P1 IMAD.MOV R217, RZ, RZ, -R217 ;  /* 0x000000ffffd99224 */ /* 0x000fe200078e0ad9 */
[C---:B------:R-:W-:Y:S01]  /*10730*/  ISETP.GT.U32.AND P1, PT, R83.reuse, R54, PT ;  /* 0x000000365300720c */ /* 0x040fe20003f24070 */
[----:B------:R-:W-:-:S02]  /*10740*/  IMAD R82, R83, R4, R82 ;  /* 0x0000000453527224 */ /* 0x000fc400078e0252 */
[----:B------:R-:W-:Y:S01]  /*10750*/  VIADD R4, R3, 0xd7 ;  /* 0x000000d703047836 */ /* 0x000fe20000000000 */
[----:B------:R-:W-:Y:S01]  /*10760*/  STL [R1+0x3644], R217 ;  /* 0x003644d901007387 */ /* 0x000fe20000100800 */
[----:B------:R-:W-:Y:S02]  /*10770*/  IMAD R97, R83, R6, R97 ;  /* 0x0000000653617224 */ /* 0x000fe400078e0261 */
[----:B------:R-:W-:Y:S01]  /*10780*/  VIADD R2, R3, 0xd6 ;  /* 0x000000d603027836 */ /* 0x000fe20000000000 */
[----:B------:R-:W-:Y:S01]  /*10790*/  IABS R114, R4 ;  /* 0x0000000400727213 */ /* 0x000fe20000000000 */
[--C-:B------:R-:W-:Y:S01]  /*107a0*/  @!P2 IMAD.IADD R242, R242, 0x1, -R83.reuse ;  /* 0x00000001f2f2a824 */ /* 0x100fe200078e0a53 */
[C---:B------:R-:W-:Y:S01]  /*107b0*/  ISETP.GT.U32.AND P2, PT, R83.reuse, R97, PT ;  /* 0x000000615300720c */ /* 0x040fe20003f44070 */
[----:B------:R-:W-:Y:S01]  /*107c0*/  @!P4 IMAD.IADD R228, R228, 0x1, -R83 ;  /* 0x00000001e4e4c824 */ /* 0x000fe200078e0a53 */
[----:B------:R-:W-:Y:S01]  /*107d0*/  ISETP.GT.U32.AND P4, PT, R83, R82, PT ;  /* 0x000000525300720c */ /* 0x000fe20003f84070 */
[----:B------:R-:W-:Y:S01]  /*107e0*/  IMAD.HI.U32 R6, R74, R114, RZ ;  /* 0x000000724a067227 */ /* 0x000fe200078e00ff */
[----:B------:R-:W-:-:S03]  /*107f0*/  IABS R131, R2 ;  /* 0x0000000200837213 */ /* 0x000fc60000000000 */
[----:B------:R-:W-:Y:S01]  /*10800*/  @!P1 IMAD.IADD R54, R54, 0x1, -R83 ;  /* 0x0000000136369824 */ /* 0x000fe200078e0a53 */
[----:B------:R-:W-:Y:S01]  /*10810*/  ISETP.GE.AND P1, PT, R5, RZ, PT ;  /* 0x000000ff0500720c */ /* 0x000fe20003f26270 */
[----:B------:R-:W-:Y:S02]  /*10820*/  VIADD R0, R3, 0xd5 ;  /* 0x000000d503007836 */ /* 0x000fe40000000000 */
[----:B------:R-:W-:-:S03]  /*10830*/  IMAD.HI.U32 R5, R74, R131, RZ ;  /* 0x000000834a057227 */ /* 0x000fc600078e00ff */
[----:B------:R-:W-:Y:S01]  /*10840*/  IABS R147, R0 ;  /* 0x0000000000937213 */ /* 0x000fe20000000000 */
[----:B------:R-:W-:Y:S02]  /*10850*/  IMAD.MOV R6, RZ, RZ, -R6 ;  /* 0x000000ffff067224 */ /* 0x000fe400078e0a06 */
[----:B------:R-:W-:Y:S02]  /*10860*/  IMAD.MOV R5, RZ, RZ, -R5 ;  /* 0x000000ffff057224 */ /* 0x000fe400078e0a05 */
[--C-:B------:R-:W-:Y:S02]  /*10870*/  @!P2 IMAD.IADD R97, R97, 0x1, -R83.reuse ;  /* 0x000000016161a824 */ /* 0x100fe400078e0a53 */
[C---:B------:R-:W-:Y:S02]  /*10880*/  IMAD R114, R83.reuse, R6, R114 ;  /* 0x0000000653727224 */ /* 0x040fe400078e0272 */
[----:B------:R-:W-:Y:S01]  /*10890*/  @!P4 IMAD.IADD R82, R82, 0x1, -R83 ;  /* 0x000000015252c824 */ /* 0x000fe200078e0a53 */
[----:B------:R-:W-:Y:S01]  /*108a0*/  ISETP.GE.AND P4, PT, R4, RZ, PT ;  /* 0x000000ff0400720c */ /* 0x000fe20003f86270 */
[----:B------:R-:W-:Y:S01]  /*108b0*/  @!P3 IMAD.MOV R228, RZ, RZ, -R228 ;  /* 0x000000ffffe4b224 */ /* 0x000fe200078e0ae4 */
[C---:B------:R-:W-:Y:S01]  /*108c0*/  ISETP.GT.U32.AND P3, PT, R83.reuse, R97, PT ;  /* 0x000000615300720c */ /* 0x040fe20003f64070 */
[C---:B------:R-:W-:Y:S01]  /*108d0*/  IMAD R131, R83.reuse, R5, R131 ;  /* 0x0000000553837224 */ /* 0x040fe200078e0283 */
[C---:B------:R-:W-:Y:S01]  /*108e0*/  ISETP.GT.U32.AND P2, PT, R83.reuse, R82, PT ;  /* 0x000000525300720c */ /* 0x040fe20003f44070 */
[----:B------:R-:W-:Y:S01]  /*108f0*/  @!P5 IMAD.MOV R242, RZ, RZ, -R242 ;  /* 0x000000fffff2d224 */ /* 0x000fe200078e0af2 */
[C---:B------:R-:W-:Y:S01]  /*10900*/  ISETP.GT.U32.AND P5, PT, R83.reuse, R114, PT ;  /* 0x000000725300720c */ /* 0x040fe20003fa4070 */
[----:B------:R-:W-:Y:S01]  /*10910*/  IMAD.HI.U32 R4, R74, R147, RZ ;  /* 0x000000934a047227 */ /* 0x000fe200078e00ff */
[----:B------:R-:W-:Y:S03]  /*10920*/  STL [R1+0x3648], R228 ;  /* 0x003648e401007387 */ /* 0x000fe60000100800 */
[----:B------:R-:W-:Y:S01]  /*10930*/  @!P6 IMAD.MOV R54, RZ, RZ, -R54 ;  /* 0x000000ffff36e224 */ /* 0x000fe200078e0a36 */
[----:B------:R-:W-:Y:S01]  /*10940*/  ISETP.GT.U32.AND P6, PT, R83, R131, PT ;  /* 0x000000835300720c */ /* 0x000fe20003fc4070 */
[----:B------:R-:W-:Y:S01]  /*10950*/  IMAD.MOV R4, RZ, RZ, -R4 ;  /* 0x000000ffff047224 */ /* 0x000fe200078e0a04 */
[----:B------:R-:W-:Y:S01]  /*10960*/  STL [R1+0x364c], R242 ;  /* 0x00364cf201007387 */ /* 0x000fe20000100800 */
[----:B------:R-:W-:-:S02]  /*10970*/  VIADD R5, R3, 0xd4 ;  /* 0x000000d403057836 */ /* 0x000fc40000000000 */
[----:B------:R-:W-:Y:S01]  /*10980*/  IMAD R147, R83, R4, R147 ;  /* 0x0000000453937224 */ /* 0x000fe200078e0293 */
[----:B------:R-:W-:Y:S01]  /*10990*/  STL [R1+0x3650], R54 ;  /* 0x0036503601007387 */ /* 0x000fe20000100800 */
[--C-:B------:R-:W-:Y:S01]  /*109a0*/  @!P3 IMAD.IADD R97, R97, 0x1, -R83.reuse ;  /* 0x000000016161b824 */ /* 0x100fe200078e0a53 */
[----:B------:R-:W-:Y:S01]  /*109b0*/  IABS R173, R5 ;  /* 0x0000000500ad7213 */ /* 0x000fe20000000000 */
[--C-:B------:R-:W-:Y:S01]  /*109c0*/  @!P5 IMAD.IADD R114, R114, 0x1, -R83.reuse ;  /* 0x000000017272d824 */ /* 0x100fe200078e0a53 */
[----:B------:R-:W-:Y:S01]  /*109d0*/  ISETP.GT.U32.AND P3, PT, R83, R147, PT ;  /* 0x000000935300720c */ /* 0x000fe20003f64070 */
[----:B------:R-:W-:Y:S01]  /*109e0*/  VIADD R6, R3, 0xd3 ;  /* 0x000000d303067836 */ /* 0x000fe20000000000 */
[----:B------:R-:W-:Y:S01]  /*109f0*/  ISETP.GE.AND P5, PT, R0, RZ, PT ;  /* 0x000000ff0000720c */ /* 0x000fe20003fa6270 */
[----:B------:R-:W-:Y:S01]  /*10a00*/  @!P6 IMAD.IADD R131, R131, 0x1, -R83 ;  /* 0x000000018383e824 */ /* 0x000fe200078e0a53 */
[----:B------:R-:W-:Y:S01]  /*10a10*/  ISETP.GT.U32.AND P6, PT, R83, R114, PT ;  /* 0x000000725300720c */ /* 0x000fe20003fc4070 */
[----:B------:R-:W-:Y:S01]  /*10a20*/  IMAD.HI.U32 R0, R74, R173, RZ ;  /* 0x000000ad4a007227 */ /* 0x000fe200078e00ff */
[----:B------:R-:W-:-:S03]  /*10a30*/  IABS R198, R6 ;  /* 0x0000000600c67213 */ /* 0x000fc60000000000 */
[----:B------:R-:W-:Y:S02]  /*10a40*/  IMAD.MOV R0, RZ, RZ, -R0 ;  /* 0x000000ffff007224 */ /* 0x000fe400078e0a00 */
[--C-:B------:R-:W-:Y:S01]  /*10a50*/  @!P2 IMAD.IADD R82, R82, 0x1, -R83.reuse ;  /* 0x000000015252a824 */ /* 0x100fe200078e0a53 */
[----:B------:R-:W-:Y:S01]  /*10a60*/  ISETP.GE.AND P2, PT, R2, RZ, PT ;  /* 0x000000ff0200720c */ /* 0x000fe20003f46270 */
[----:B------:R-:W-:Y:S01]  /*10a70*/  @!P3 IMAD.IADD R147, R147, 0x1, -R83 ;  /* 0x000000019393b824 */ /* 0x000fe200078e0a53 */
[C---:B------:R-:W-:Y:S01]  /*10a80*/  ISETP.GT.U32.AND P3, PT, R83.reuse, R131, PT ;  /* 0x000000835300720c */ /* 0x040fe20003f64070 */
[----:B------:R-:W-:Y:S02]  /*10a90*/  IMAD R173, R83, R0, R173 ;  /* 0x0000000053ad7224 */ /* 0x000fe400078e02ad */
[----:B------:R-:W-:-:S04]  /*10aa0*/  IMAD.HI.U32 R2, R74, R198, RZ ;  /* 0x000000c64a027227 */ /* 0x000fc800078e00ff */
[--C-:B------:R-:W-:Y:S01]  /*10ab0*/  @!P6 IMAD.IADD R114, R114, 0x1, -R83.reuse ;  /* 0x000000017272e824 */ /* 0x100fe200078e0a53 */
[C---:B------:R-:W-:Y:S01]  /*10ac0*/  ISETP.GT.U32.AND P6, PT, R83.reuse, R173, PT ;  /* 0x000000ad5300720c */ /* 0x040fe20003fc4070 */
[----:B------:R-:W-:Y:S02]  /*10ad0*/  IMAD.MOV R2, RZ, RZ, -R2 ;  /* 0x000000ffff027224 */ /* 0x000fe400078e0a02 */
[----:B------:R-:W-:Y:S01]  /*10ae0*/  @!P0 IMAD.MOV R82, RZ, RZ, -R82 ;  /* 0x000000ffff528224 */ /* 0x000fe200078e0a52 */
[----:B------:R-:W-:Y:S01]  /*10af0*/  ISETP.GT.U32.AND P0, PT, R83, R147, PT ;  /* 0x000000935300720c */ /* 0x000fe20003f04070 */
[----:B------:R-:W-:Y:S02]  /*10b00*/  VIADD R4, R3, 0xd2 ;  /* 0x000000d203047836 */ /* 0x000fe40000000000 */
[----:B------:R-:W-:Y:S01]  /*10b10*/  IMAD R198, R83, R2, R198 ;  /* 0x0000000253c67224 */ /* 0x000fe200078e02c6 */
[----:B------:R-:W-:Y:S01]  /*10b20*/  STL [R1+0x3654], R82 ;  /* 0x0036545201007387 */ /* 0x000fe20000100800 */
[----:B------:R-:W-:Y:S01]  /*10b30*/  VIADD R0, R3, 0xd1 ;  /* 0x000000d103007836 */ /* 0x000fe20000000000 */
[----:B------:R-:W-:Y:S01]  /*10b40*/  IABS R94, R4 ;  /* 0x00000004005e7213 */ /* 0x000fe20000000000 */
[--C-:B------:R-:W-:Y:S01]  /*10b50*/  @!P3 IMAD.IADD R131, R131, 0x1, -R83.reuse ;  /* 0x000000018383b824 */ /* 0x100fe200078e0a53 */
[----:B------:R-:W-:Y:S01]  /*10b60*/  ISETP.GT.U32.AND P3, PT, R83, R198, PT ;  /* 0x000000c65300720c */ /* 0x000fe20003f64070 */
[----:B------:R-:W-:Y:S01]  /*10b70*/  @!P6 IMAD.IADD R173, R173, 0x1, -R83 ;  /* 0x00000001adade824 */ /* 0x000fe200078e0a53 */
[----:B------:R-:W-:Y:S01]  /*10b80*/  IABS R126, R0 ;  /* 0x00000000007e7213 */ /* 0x000fe20000000000 */
[----:B------:R-:W-:Y:S01]  /*10b90*/  IMAD.HI.U32 R7, R74, R94, RZ ;  /* 0x0000005e4a077227 */ /* 0x000fe200078e00ff */
[----:B------:R-:W-:-:S03]  /*10ba0*/  ISETP.GE.AND P6, PT, R6, RZ, PT ;  /* 0x000000ff0600720c */ /* 0x000fc60003fc6270 */
[----:B------:R-:W-:Y:S01]  /*10bb0*/  @!P0 IMAD.IADD R147, R147, 0x1, -R83 ;  /* 0x0000000193938824 */ /* 0x000fe200078e0a53 */
[----:B------:R-:W-:Y:S01]  /*10bc0*/  ISETP.GE.AND P0, PT, R5, RZ, PT ;  /* 0x000000ff0500720c */ /* 0x000fe20003f06270 */
[----:B------:R-:W-:Y:S01]  /*10bd0*/  @!P1 IMAD.MOV R97, RZ, RZ, -R97 ;  /* 0x000000ffff619224 */ /* 0x000fe200078e0a61 */
[----:B------:R-:W-:Y:S01]  /*10be0*/  ISETP.GT.U32.AND P1, PT, R83, R173, PT ;  /* 0x000000ad5300720c */ /* 0x000fe20003f24070 */
[----:B------:R-:W-:Y:S02]  /*10bf0*/  IMAD.MOV R7, RZ, RZ, -R7 ;  /* 0x000000ffff077224 */ /* 0x000fe400078e0a07 */
[----:B------:R-:W-:Y:S01]  /*10c00*/  IMAD.HI.U32 R5, R74, R126, RZ ;  /* 0x0000007e4a057227 */ /* 0x000fe200078e00ff */
[----:B------:R-:W-:Y:S03]  /*10c10*/  STL [R1+0x3658], R97 ;  /* 0x0036586101007387 */ /* 0x000fe60000100800 */
[----:B------:R-:W-:-:S02]  /*10c20*/  VIADD R2, R3, 0xd0 ;  /* 0x000000d003027836 */ /* 0x000fc40000000000 */
[C---:B------:R-:W-:Y:S02]  /*10c30*/  IMAD R94, R83.reuse, R7, R94 ;  /* 0x00000007535e7224 */ /* 0x040fe400078e025e */
[----:B------:R-:W-:Y:S01]  /*10c40*/  IMAD.MOV R5, RZ, RZ, -R5 ;  /* 0x000000ffff057224 */ /* 0x000fe200078e0a05 */
[----:B------:R-:W-:Y:S01]  /*10c50*/  IABS R229, R2 ;  /* 0x0000000200e57213 */ /* 0x000fe20000000000 */
[----:B------:R-:W-:Y:S02]  /*10c60*/  @!P3 IMAD.IADD R198, R198, 0x1, -R83 ;  /* 0x00000001c6c6b824 */ /* 0x000fe400078e0a53 */
[----:B------:R-:W-:Y:S01]  /*10c70*/  @!P4 IMAD.MOV R114, RZ, RZ, -R114 ;  /* 0x000000ffff72c224 */ /* 0x000fe200078e0a72 */
[C---:B------:R-:W-:Y:S01]  /*10c80*/  ISETP.GT.U32.AND P4, PT, R83.reuse, R94, PT ;  /* 0x0000005e5300720c */ /* 0x040fe20003f84070 */
[C---:B------:R-:W-:Y:S01]  /*10c90*/  IMAD R126, R83.reuse, R5, R126 ;  /* 0x00000005537e7224 */ /* 0x040fe200078e027e */
[----:B------:R-:W-:Y:S01]  /*10ca0*/  ISETP.GT.U32.AND P3, PT, R83, R198, PT ;  /* 0x000000c65300720c */ /* 0x000fe20003f64070 */
[----:B------:R-:W-:Y:S01]  /*10cb0*/  @!P2 IMAD.MOV R131, RZ, RZ, -R131 ;  /* 0x000000ffff83a224 */ /* 0x000fe200078e0a83 */
[----:B------:R-:W-:Y:S01]  /*10cc0*/  ISETP.GE.AND P2, PT, R4, RZ, PT ;  /* 0x000000ff0400720c */ /* 0x000fe20003f46270 */
[--C-:B------:R-:W-:Y:S01]  /*10cd0*/  @!P1 IMAD.IADD R173, R173, 0x1, -R83.reuse ;  /* 0x00000001adad9824 */ /* 0x100fe200078e0a53 */
[----:B------:R-:W-:Y:S01]  /*10ce0*/  ISETP.GT.U32.AND P1, PT, R83, R126, PT ;  /* 0x0000007e5300720c */ /* 0x000fe20003f24070 */
[----:B------:R-:W-:Y:S01]  /*10cf0*/  IMAD.HI.U32 R4, R74, R229, RZ ;  /* 0x000000e54a047227 */ /* 0x000fe200078e00ff */
[----:B------:R-:W-:Y:S03]  /*10d00*/  STL [R1+0x365c], R114 ;  /* 0x00365c7201007387 */ /* 0x000fe60000100800 */
[----:B------:R-:W-:Y:S01]  /*10d10*/  IMAD.MOV R4, RZ, RZ, -R4 ;  /* 0x000000ffff047224 */ /* 0x000fe200078e0a04 */
[----:B------:R-:W-:Y:S01]  /*10d20*/  STL [R1+0x3660], R131 ;  /* 0x0036608301007387 */ /* 0x000fe20000100800 */
[----:B------:R-:W-:-:S02]  /*10d30*/  @!P4 IMAD.IADD R94, R94, 0x1, -R83 ;  /* 0x000000015e5ec824 */ /* 0x000fc400078e0a53 */
[----:B------:R-:W-:Y:S01]  /*10d40*/  @!P3 IMAD.IADD R198, R198, 0x1, -R83 ;  /* 0x00000001c6c6b824 */ /* 0x000fe200078e0a53 */
[----:B------:R-:W-:Y:S01]  /*10d50*/  ISETP.GE.AND P3, PT, R2, RZ, PT ;  /* 0x000000ff0200720c */ /* 0x000fe20003f66270 */
[C---:B------:R-:W-:Y:S02]  /*10d60*/  IMAD R229, R83.reuse, R4, R229 ;  /* 0x0000000453e57224 */ /* 0x040fe400078e02e5 */
[----:B------:R-:W-:Y:S01]  /*10d70*/  @!P5 IMAD.MOV R147, RZ, RZ, -R147 ;  /* 0x000000ffff93d224 */ /* 0x000fe200078e0a93 */
[----:B------:R-:W-:Y:S01]  /*10d80*/  ISETP.GE.AND P5, PT, R0, RZ, PT ;  /* 0x000000ff0000720c */ /* 0x000fe20003fa6270 */
[----:B------:R-:W-:Y:S01]  /*10d90*/  @!P1 IMAD.IADD R126, R126, 0x1, -R83 ;  /* 0x000000017e7e9824 */ /* 0x000fe200078e0a53 */
[C---:B------:R-:W-:Y:S01]  /*10da0*/  ISETP.GT.U32.AND P1, PT, R83.reuse, R94, PT ;  /* 0x0000005e5300720c */ /* 0x040fe20003f24070 */
[----:B------:R-:W-:Y:S01]  /*10db0*/  @!P6 IMAD.MOV R198, RZ, RZ, -R198 ;  /* 0x000000ffffc6e224 */ /* 0x000fe200078e0ac6 */
[----:B------:R-:W-:Y:S01]  /*10dc0*/  ISETP.GT.U32.AND P6, PT, R83, R229, PT ;  /* 0x000000e55300720c */ /* 0x000fe20003fc4070 */
[C---:B------:R-:W-:Y:S01]  /*10dd0*/  VIADD R0, R3.reuse, 0xcf ;  /* 0x000000cf03007836 */ /* 0x040fe20000000000 */
[----:B------:R-:W-:Y:S01]  /*10de0*/  STL [R1+0x3664], R147 ;  /* 0x0036649301007387 */ /* 0x000fe20000100800 */
[----:B------:R-:W-:-:S02]  /*10df0*/  VIADD R2, R3, 0xce ;  /* 0x000000ce03027836 */ /* 0x000fc40000000000 */
[C---:B------:R-:W-:Y:S01]  /*10e00*/  VIADD R5, R3.reuse, 0xcd ;  /* 0x000000cd03057836 */ /* 0x040fe20000000000 */
[----:B------:R-:W-:Y:S01]  /*10e10*/  IABS R213, R0 ;  /* 0x0000000000d57213 */ /* 0x000fe20000000000 */
[----:B------:R-:W-:Y:S01]  /*10e20*/  @!P0 IMAD.MOV R173, RZ, RZ, -R173 ;  /* 0x000000ffffad8224 */ /* 0x000fe200078e0aad */
[----:B------:R-:W-:Y:S01]  /*10e30*/  IABS R136, R2 ;  /* 0x0000000200887213 */ /* 0x000fe20000000000 */
[----:B------:R-:W-:Y:S01]  /*10e40*/  VIADD R7, R3, 0xca ;  /* 0x000000ca03077836 */ /* 0x000fe20000000000 */
[----:B------:R-:W-:Y:S01]  /*10e50*/  ISETP.GT.U32.AND P0, PT, R83, R126, PT ;  /* 0x0000007e5300720c */ /* 0x000fe20003f04070 */
[----:B------:R-:W-:Y:S01]  /*10e60*/  IMAD.HI.U32 R4, R74, R213, RZ ;  /* 0x000000d54a047227 */ /* 0x000fe200078e00ff */
[----:B------:R-:W-:Y:S01]  /*10e70*/  IABS R119, R5 ;  /* 0x0000000500777213 */ /* 0x000fe20000000000 */
[----:B------:R-:W-:Y:S01]  /*10e80*/  STL [R1+0x3668], R173 ;  /* 0x003668ad01007387 */ /* 0x000fe20000100800 */
[----:B------:R-:W-:Y:S01]  /*10e90*/  ISETP.GE.AND P4, PT, R0, RZ, PT ;  /* 0x000000ff0000720c */ /* 0x000fe20003f86270 */
[--C-:B------:R-:W-:Y:S01]  /*10ea0*/  @!P1 IMAD.IADD R94, R94, 0x1, -R83.reuse ;  /* 0x000000015e5e9824 */ /* 0x100fe200078e0a53 */
[----:B------:R-:W-:Y:S01]  /*10eb0*/  IABS R110, R7 ;  /* 0x00000007006e7213 */ /* 0x000fe20000000000 */
[----:B------:R-:W-:Y:S01]  /*10ec0*/  @!P6 IMAD.IADD R229, R229, 0x1, -R83 ;  /* 0x00000001e5e5e824 */ /* 0x000fe200078e0a53 */
[----:B------:R-:W-:Y:S01]  /*10ed0*/  ISETP.GE.AND P6, PT, R5, RZ, PT ;  /* 0x000000ff0500720c */ /* 0x000fe20003fc6270 */
[----:B------:R-:W-:Y:S01]  /*10ee0*/  IMAD.MOV R4, RZ, RZ, -R4 ;  /* 0x000000ffff047224 */ /* 0x000fe200078e0a04 */
[----:B------:R0:W-:Y:S01]  /*10ef0*/  STL [R1+0x366c], R198 ;  /* 0x00366cc601007387 */ /* 0x0001e20000100800 */
[----:B------:R-:W-:-:S04]  /*10f00*/  IMAD.HI.U32 R6, R74, R136, RZ ;  /* 0x000000884a067227 */ /* 0x000fc800078e00ff */
[----:B------:R-:W-:Y:S01]  /*10f10*/  @!P2 IMAD.MOV R94, RZ, RZ, -R94 ;  /* 0x000000ffff5ea224 */ /* 0x000fe200078e0a5e */
[----:B------:R-:W-:Y:S01]  /*10f20*/  ISETP.GT.U32.AND P2, PT, R83, R229, PT ;  /* 0x000000e55300720c */ /* 0x000fe20003f44070 */
[----:B------:R-:W-:Y:S02]  /*10f30*/  VIADD R0, R3, 0xcc ;  /* 0x000000cc03007836 */ /* 0x000fe40000000000 */
[----:B------:R-:W-:Y:S01]  /*10f40*/  IMAD R213, R83, R4, R213 ;  /* 0x0000000453d57224 */ /* 0x000fe200078e02d5 */
[----:B0-----:R-:W-:Y:S01]  /*10f50*/  LOP3.LUT R198, R123, 0xfc, RZ, 0xfc, !PT ;  /* 0x000000fc7bc67812 */ /* 0x001fe200078efcff */
[----:B------:R-:W-:Y:S01]  /*10f60*/  IMAD.HI.U32 R4, R74, R119, RZ ;  /* 0x000000774a047227 */ /* 0x000fe200078e00ff */
[----:B------:R-:W-:Y:S01]  /*10f70*/  IABS R201, R0 ;  /* 0x0000000000c97213 */ /* 0x000fe20000000000 */
[----:B------:R-:W-:Y:S01]  /*10f80*/  STL [R1+0x3670], R94 ;  /* 0x0036705e01007387 */ /* 0x000fe20000100800 */
[----:B------:R-:W-:Y:S01]  /*10f90*/  ISETP.GT.U32.AND P1, PT, R83, R213, PT ;  /* 0x000000d55300720c */ /* 0x000fe20003f24070 */
[----:B------:R-:W-:-:S02]  /*10fa0*/  IMAD.MOV R6, RZ, RZ, -R6 ;  /* 0x000000ffff067224 */ /* 0x000fc400078e0a06 */
[----:B------:R-:W-:Y:S01]  /*10fb0*/  @!P0 IMAD.IADD R126, R126, 0x1, -R83 ;  /* 0x000000017e7e8824 */ /* 0x000fe200078e0a53 */
[----:B------:R-:W-:Y:S01]  /*10fc0*/  ISETP.GE.AND P0, PT, R2, RZ, PT ;  /* 0x000000ff0200720c */ /* 0x000fe20003f06270 */
[----:B------:R-:W-:Y:S02]  /*10fd0*/  IMAD.MOV R4, RZ, RZ, -R4 ;  /* 0x000000ffff047224 */ /* 0x000fe400078e0a04 */
[C---:B------:R-:W-:Y:S02]  /*10fe0*/  IMAD R136, R83.reuse, R6, R136 ;  /* 0x0000000653887224 */ /* 0x040fe400078e0288 */
[C---:B------:R-:W-:Y:S02]  /*10ff0*/  IMAD R119, R83.reuse, R4, R119 ;  /* 0x0000000453777224 */ /* 0x040fe400078e0277 */
[----:B------:R-:W-:Y:S01]  /*11000*/  @!P5 IMAD.MOV R126, RZ, RZ, -R126 ;  /* 0x000000ffff7ed224 */ /* 0x000fe200078e0a7e */
[----:B------:R-:W-:Y:S01]  /*11010*/  ISETP.GT.U32.AND P5, PT, R83, R136, PT ;  /* 0x000000885300720c */ /* 0x000fe20003fa4070 */
[----:B------:R-:W-:-:S03]  /*11020*/  IMAD.HI.U32 R2, R74, R201, RZ ;  /* 0x000000c94a027227 */ /* 0x000fc600078e00ff */
[----:B------:R0:W-:Y:S01]  /*11030*/  STL [R1+0x3674], R126 ;  /* 0x0036747e01007387 */ /* 0x0001e20000100800 */
[--C-:B------:R-:W-:Y:S01]  /*11040*/  @!P2 IMAD.IADD R229, R229, 0x1, -R83.reuse ;  /* 0x00000001e5e5a824 */ /* 0x100fe200078e0a53 */
[----:B------:R-:W-:Y:S01]  /*11050*/  ISETP.GT.U32.AND P2, PT, R83, R119, PT ;  /* 0x000000775300720c */ /* 0x000fe20003f44070 */
[----:B------:R-:W-:Y:S02]  /*11060*/  IMAD.MOV R2, RZ, RZ, -R2 ;  /* 0x000000ffff027224 */ /* 0x000fe400078e0a02 */
[----:B------:R-:W-:Y:S02]  /*11070*/  @!P1 IMAD.IADD R213, R213, 0x1, -R83 ;  /* 0x00000001d5d59824 */ /* 0x000fe400078e0a53 */
[----:B------:R-:W-:Y:S02]  /*11080*/  IMAD R201, R83, R2, R201 ;  /* 0x0000000253c97224 */ /* 0x000fe400078e02c9 */
[----:B------:R-:W-:Y:S01]  /*11090*/  VIADD R2, R3, 0xcb ;  /* 0x000000cb03027836 */ /* 0x000fe20000000000 */
[----:B------:R-:W-:Y:S01]  /*110a0*/  ISETP.GT.U32.AND P1, PT, R83, R213, PT ;  /* 0x000000d55300720c */ /* 0x000fe20003f24070 */
[----:B------:R-:W-:Y:S01]  /*110b0*/  @!P5 IMAD.IADD R136, R136, 0x1, -R83 ;  /* 0x000000018888d824 */ /* 0x000fe200078e0a53 */
[----:B------:R-:W-:Y:S01]  /*110c0*/  ISETP.GE.AND P5, PT, R0, RZ, PT ;  /* 0x000000ff0000720c */ /* 0x000fe20003fa6270 */
[----:B------:R-:W-:Y:S01]  /*110d0*/  @!P3 IMAD.MOV R229, RZ, RZ, -R229 ;  /* 0x000000ffffe5b224 */ /* 0x000fe200078e0ae5 */
[----:B------:R-:W-:Y:S01]  /*110e0*/  IABS R143, R2 ;  /* 0x00000002008f7213 */ /* 0x000fe20000000000 */
[----:B------:R-:W-:Y:S01]  /*110f0*/  @!P2 IMAD.IADD R119, R119, 0x1, -R83 ;  /* 0x000000017777a824 */ /* 0x000fe200078e0a53 */
[C---:B------:R-:W-:Y:S01]  /*11100*/  ISETP.GT.U32.AND P2, PT, R83.reuse, R136, PT ;  /* 0x000000885300720c */ /* 0x040fe20003f44070 */
[C---:B------:R-:W-:Y:S01]  /*11110*/  IMAD.HI.U32 R0, R74.reuse, R110, RZ ;  /* 0x0000006e4a007227 */ /* 0x040fe200078e00ff */
[----:B------:R-:W-:Y:S02]  /*11120*/  STL [R1+0x3678], R229 ;  /* 0x003678e501007387 */ /* 0x000fe40000100800 */
[----:B------:R-:W-:Y:S01]  /*11130*/  ISETP.GT.U32.AND P3, PT, R83, R119, PT ;  /* 0x000000775300720c */ /* 0x000fe20003f64070 */
[----:B------:R-:W-:Y:S01]  /*11140*/  IMAD.HI.U32 R5, R74, R143, RZ ;  /* 0x0000008f4a057227 */ /* 0x000fe200078e00ff */
[----:B0-----:R-:W0:Y:S03]  /*11150*/  S2R R126, SR_TID.X ;  /* 0x00000000007e7919 */ /* 0x001e260000002100 */
[----:B------:R-:W-:-:S02]  /*11160*/  IMAD.MOV R5, RZ, RZ, -R5 ;  /* 0x000000ffff057224 */ /* 0x000fc400078e0a05 */
[----:B------:R-:W-:Y:S02]  /*11170*/  VIADD R4, R3, 0xc8 ;  /* 0x000000c803047836 */ /* 0x000fe40000000000 */
[----:B------:R-:W-:Y:S02]  /*11180*/  IMAD.MOV R0, RZ, RZ, -R0 ;  /* 0x000000ffff007224 */ /* 0x000fe400078e0a00 */
[----:B------:R-:W-:Y:S01]  /*11190*/  IMAD R143, R83, R5, R143 ;  /* 0x00000005538f7224 */ /* 0x000fe200078e028f */
[----:B------:R-:W-:Y:S01]  /*111a0*/  IABS R133, R4 ;  /* 0x0000000400857213 */ /* 0x000fe20000000000 */
[--C-:B------:R-:W-:Y:S01]  /*111b0*/  @!P1 IMAD.IADD R213, R213, 0x1, -R83.reuse ;  /* 0x00000001d5d59824 */ /* 0x100fe200078e0a53 */
[C---:B------:R-:W-:Y:S01]  /*111c0*/  ISETP.GT.U32.AND P1, PT, R83.reuse, R201, PT ;  /* 0x000000c95300720c */ /* 0x040fe20003f24070 */
[C---:B------:R-:W-:Y:S02]  /*111d0*/  IMAD R110, R83.reuse, R0, R110 ;  /* 0x00000000536e7224 */ /* 0x040fe400078e026e */
[----:B------:R-:W-:Y:S01]  /*111e0*/  @!P2 IMAD.IADD R136, R136, 0x1, -R83 ;  /* 0x000000018888a824 */ /* 0x000fe200078e0a53 */
[----:B------:R-:W-:Y:S01]  /*111f0*/  ISETP.GT.U32.AND P2, PT, R83, R143, PT ;  /* 0x0000008f5300720c */ /* 0x000fe20003f44070 */
[----:B------:R-:W-:Y:S01]  /*11200*/  @!P4 IMAD.MOV R213, RZ, RZ, -R213 ;  /* 0x000000ffffd5c224 */ /* 0x000fe200078e0ad5 */
[----:B------:R-:W-:Y:S01]  /*11210*/  ISETP.GE.AND P4, PT, R2, RZ, PT ;  /* 0x000000ff0200720c */ /* 0x000fe20003f86270 */
[----:B------:R-:W-:Y:S01]  /*11220*/  @!P3 IMAD.IADD R119, R119, 0x1, -R83 ;  /* 0x000000017777b824 */ /* 0x000fe200078e0a53 */
[----:B------:R-:W-:Y:S01]  /*11230*/  ISETP.GT.U32.AND P3, PT, R83, R110, PT ;  /* 0x0000006e5300720c */ /* 0x000fe20003f64070 */
[----:B------:R-:W-:Y:S01]  /*11240*/  IMAD.HI.U32 R2, R74, R133, RZ ;  /* 0x000000854a027227 */ /* 0x000fe200078e00ff */
[----:B------:R-:W-:Y:S03]  /*11250*/  STL [R1+0x367c], R213 ;  /* 0x00367cd501007387 */ /* 0x000fe60000100800 */
[----:B------:R-:W-:-:S02]  /*11260*/  IMAD.MOV R2, RZ, RZ, -R2 ;  /* 0x000000ffff027224 */ /* 0x000fc400078e0a02 */
[----:B------:R-:W-:Y:S02]  /*11270*/  VIADD R6, R3, 0xc9 ;  /* 0x000000c903067836 */ /* 0x000fe40000000000 */
[----:B------:R-:W-:Y:S02]  /*11280*/  IMAD R133, R83, R2, R133 ;  /* 0x0000000253857224 */ /* 0x000fe400078e0285 */
[--C-:B------:R-:W-:Y:S01]  /*11290*/  @!P2 IMAD.IADD R143, R143, 0x1, -R83.reuse ;  /* 0x000000018f8fa824 */ /* 0x100fe200078e0a53 */
[----:B------:R-:W-:Y:S01]  /*112a0*/  IABS R118, R6 ;  /* 0x0000000600767213 */ /* 0x000fe20000000000 */
[----:B------:R-:W-:Y:S02]  /*112b0*/  @!P3 IMAD.IADD R110, R110, 0x1, -R83 ;  /* 0x000000016e6eb824 */ /* 0x000fe400078e0a53 */
[----:B------:R-:W-:Y:S01]  /*112c0*/  @!P6 IMAD.MOV R119, RZ, RZ, -R119 ;  /* 0x000000ffff77e224 */ /* 0x000fe200078e0a77 */
[----:B------:R-:W-:Y:S01]  /*112d0*/  ISETP.GT.U32.AND P3, PT, R83, R143, PT ;  /* 0x0000008f5300720c */ /* 0x000fe20003f64070 */
[----:B------:R-:W-:Y:S01]  /*112e0*/  VIADD R0, R3, 0xc7 ;  /* 0x000000c703007836 */ /* 0x000fe20000000000 */
[----:B------:R-:W-:Y:S01]  /*112f0*/  ISETP.GT.U32.AND P6, PT, R83, R133, PT ;  /* 0x000000855300720c */ /* 0x000fe20003fc4070 */
[----:B------:R-:W-:-:S03]  /*11300*/  IMAD.HI.U32 R5, R74, R118, RZ ;  /* 0x000000764a057227 */ /* 0x000fc600078e00ff */
[----:B------:R-:W-:Y:S01]  /*11310*/  IABS R106, R0 ;  /* 0x00000000006a7213 */ /* 0x000fe20000000000 */
[----:B------:R-:W-:Y:S02]  /*11320*/  VIADD R2, R3, 0xc6 ;  /* 0x000000c603027836 */ /* 0x000fe40000000000 */
[----:B------:R-:W-:Y:S02]  /*11330*/  IMAD.MOV R5, RZ, RZ, -R5 ;  /* 0x000000ffff057224 */ /* 0x000fe400078e0a05 */
[--C-:B------:R-:W-:Y:S01]  /*11340*/  @!P1 IMAD.IADD R201, R201, 0x1, -R83.reuse ;  /* 0x00000001c9c99824 */ /* 0x100fe200078e0a53 */
[----:B------:R-:W-:Y:S01]  /*11350*/  IABS R112, R2 ;  /* 0x0000000200707213 */ /* 0x000fe20000000000 */
[----:B------:R-:W-:Y:S01]  /*11360*/  @!P0 IMAD.MOV R136, RZ, RZ, -R136 ;  /* 0x000000ffff888224 */ /* 0x000fe200078e0a88 */
[----:B------:R-:W-:Y:S01]  /*11370*/  ISETP.GT.U32.AND P0, PT, R83, R110, PT ;  /* 0x0000006e5300720c */ /* 0x000fe20003f04070 */
[--C-:B------:R-:W-:Y:S01]  /*11380*/  @!P3 IMAD.IADD R143, R143, 0x1, -R83.reuse ;  /* 0x000000018f8fb824 */ /* 0x100fe200078e0a53 */
[----:B------:R-:W-:Y:S01]  /*11390*/  ISETP.GT.U32.AND P1, PT, R83, R201, PT ;  /* 0x000000c95300720c */ /* 0x000fe20003f24070 */
[----:B------:R-:W-:Y:S01]  /*113a0*/  @!P6 IMAD.IADD R133, R133, 0x1, -R83 ;  /* 0x000000018585e824 */ /* 0x000fe200078e0a53 */
[----:B------:R-:W-:Y:S01]  /*113b0*/  ISETP.GE.AND P3, PT, R4, RZ, PT ;  /* 0x000000ff0400720c */ /* 0x000fe20003f66270 */
[C---:B------:R-:W-:Y:S01]  /*113c0*/  IMAD R118, R83.reuse, R5, R118 ;  /* 0x0000000553767224 */ /* 0x040fe200078e0276 */
[----:B------:R-:W-:Y:S01]  /*113d0*/  ISETP.GE.AND P6, PT, R0, RZ, PT ;  /* 0x000000ff0000720c */ /* 0x000fe20003fc6270 */
[C---:B------:R-:W-:Y:S01]  /*113e0*/  IMAD.HI.U32 R5, R74.reuse, R106, RZ ;  /* 0x0000006a4a057227 */ /* 0x040fe200078e00ff */
[----:B------:R-:W-:Y:S02]  /*113f0*/  STL [R1+0x3680], R136 ;  /* 0x0036808801007387 */ /* 0x000fe40000100800 */
[C---:B------:R-:W-:Y:S01]  /*11400*/  ISETP.GT.U32.AND P2, PT, R83.reuse, R118, PT ;  /* 0x000000765300720c */ /* 0x040fe20003f44070 */
[----:B------:R-:W-:Y:S01]  /*11410*/  @!P4 IMAD.MOV R143, RZ, RZ, -R143 ;  /* 0x000000ffff8fc224 */ /* 0x000fe200078e0a8f */
[----:B------:R-:W-:Y:S01]  /*11420*/  ISETP.GT.U32.AND P4, PT, R83, R133, PT ;  /* 0x000000855300720c */ /* 0x000fe20003f84070 */
[----:B------:R-:W-:Y:S01]  /*11430*/  IMAD.MOV R5, RZ, RZ, -R5 ;  /* 0x000000ffff057224 */ /* 0x000fe200078e0a05 */
[----:B------:R-:W-:Y:S01]  /*11440*/  STL [R1+0x3684], R119 ;  /* 0x0036847701007387 */ /* 0x000fe20000100800 */
[----:B------:R-:W-:-:S04]  /*11450*/  IMAD.HI.U32 R4, R74, R112, RZ ;  /* 0x000000704a047227 */ /* 0x000fc800078e00ff */
[C---:B------:R-:W-:Y:S02]  /*11460*/  IMAD R106, R83.reuse, R5, R106 ;  /* 0x00000005536a7224 */ /* 0x040fe400078e026a */
[----:B------:R-:W-:Y:S02]  /*11470*/  IMAD.MOV R4, RZ, RZ, -R4 ;  /* 0x000000ffff047224 */ /* 0x000fe400078e0a04 */
[--C-:B------:R-:W-:Y:S01]  /*11480*/  @!P0 IMAD.IADD R110, R110, 0x1, -R83.reuse ;  /* 0x000000016e6e8824 */ /* 0x100fe200078e0a53 */
[C---:B------:R-:W-:Y:S01]  /*11490*/  ISETP.GT.U32.AND P0, PT, R83.reuse, R106, PT ;  /* 0x0000006a5300720c */ /* 0x040fe20003f04070 */
[----:B------:R-:W-:Y:S02]  /*114a0*/  IMAD R112, R83, R4, R112 ;  /* 0x0000000453707224 */ /* 0x000fe400078e0270 */
[--C-:B------:R-:W-:Y:S01]  /*114b0*/  @!P1 IMAD.IADD R201, R201, 0x1, -R83.reuse ;  /* 0x00000001c9c99824 */ /* 0x100fe200078e0a53 */
[----:B------:R-:W-:Y:S01]  /*114c0*/  ISETP.GE.AND P1, PT, R7, RZ, PT ;  /* 0x000000ff0700720c */ /* 0x000fe20003f26270 */
[--C-:B------:R-:W-:Y:S01]  /*114d0*/  @!P4 IMAD.IADD R133, R133, 0x1, -R83.reuse ;  /* 0x000000018585c824 */ /* 0x100fe200078e0a53 */
[----:B------:R-:W-:Y:S01]  /*114e0*/  ISETP.GT.U32.AND P4, PT, R83, R112, PT ;  /* 0x000000705300720c */ /* 0x000fe20003f84070 */
[----:B------:R-:W-:-:S02]  /*114f0*/  @!P2 IMAD.IADD R118, R118, 0x1, -R83 ;  /* 0x000000017676a824 */ /* 0x000fc400078e0a53 */
[----:B------:R-:W-:Y:S01]  /*11500*/  @!P3 IMAD.MOV R133, RZ, RZ, -R133 ;  /* 0x000000ffff85b224 */ /* 0x000fe200078e0a85 */
[----:B------:R-:W-:Y:S01]  /*11510*/  ISETP.GE.AND P3, PT, R185, RZ, PT ;  /* 0x000000ffb900720c */ /* 0x000fe20003f66270 */
[----:B------:R-:W-:Y:S01]  /*11520*/  @!P5 IMAD.MOV R201, RZ, RZ, -R201 ;  /* 0x000000ffffc9d224 */ /* 0x000fe200078e0ac9 */
[----:B------:R-:W-:Y:S01]  /*11530*/  ISETP.GT.U32.AND P2, PT, R83, R118, PT ;  /* 0x000000765300720c */ /* 0x000fe20003f44070 */
[--C-:B------:R-:W-:Y:S01]  /*11540*/  @!P0 IMAD.IADD R106, R106, 0x1, -R83.reuse ;  /* 0x000000016a6a8824 */ /* 0x100fe200078e0a53 */
[----:B------:R-:W-:Y:S01]  /*11550*/  IABS R185, R185 ;  /* 0x000000b900b97213 */ /* 0x000fe20000000000 */
[----:B------:R-:W-:Y:S01]  /*11560*/  IMAD.MOV.U32 R228, RZ, RZ, R24 ;  /* 0x000000ffffe47224 */ /* 0x000fe200078e0018 */
[----:B------:R-:W-:Y:S01]  /*11570*/  ISETP.GE.AND P5, PT, R6, RZ, PT ;  /* 0x000000ff0600720c */ /* 0x000fe20003fa6270 */
[----:B------:R-:W-:Y:S01]  /*11580*/  @!P1 IMAD.MOV R110, RZ, RZ, -R110 ;  /* 0x000000ffff6e9224 */ /* 0x000fe200078e0a6e */
[----:B------:R-:W-:Y:S01]  /*11590*/  ISETP.GE.AND P1, PT, R61, RZ, PT ;  /* 0x000000ff3d00720c */ /* 0x000fe20003f26270 */
[--C-:B------:R-:W-:Y:S01]  /*115a0*/  @!P4 IMAD.IADD R112, R112, 0x1, -R83.reuse ;  /* 0x000000017070c824 */ /* 0x100fe200078e0a53 */
[----:B------:R-:W-:Y:S01]  /*115b0*/  ISETP.GT.U32.AND P0, PT, R83, R106, PT ;  /* 0x0000006a5300720c */ /* 0x000fe20003f04070 */
[C---:B------:R-:W-:Y:S01]  /*115c0*/  VIADD R24, R3.reuse, 0xc4 ;  /* 0x000000c403187836 */ /* 0x040fe20000000000 */
[----:B------:R-:W-:Y:S01]  /*115d0*/  IABS R61, R61 ;  /* 0x0000003d003d7213 */ /* 0x000fe20000000000 */
[----:B------:R-:W-:Y:S01]  /*115e0*/  VIADD R7, R3, 0xc0 ;  /* 0x000000c003077836 */ /* 0x000fe20000000000 */
[----:B------:R-:W-:Y:S01]  /*115f0*/  ISETP.GT.U32.AND P4, PT, R83, R112, PT ;  /* 0x000000705300720c */ /* 0x000fe20003f84070 */
[----:B------:R-:W-:Y:S01]  /*11600*/  @!P2 IMAD.IADD R118, R118, 0x1, -R83 ;  /* 0x000000017676a824 */ /* 0x000fe200078e0a53 */
[----:B------:R-:W-:Y:S01]  /*11610*/  ISETP.GE.AND P2, PT, R2, RZ, PT ;  /* 0x000000ff0200720c */ /* 0x000fe20003f46270 */
[----:B------:R-:W-:Y:S01]  /*11620*/  IMAD.HI.U32 R0, R74, R61, RZ ;  /* 0x0000003d4a007227 */ /* 0x000fe200078e00ff */
[----:B------:R-:W-:Y:S01]  /*11630*/  IABS R73, R7 ;  /* 0x0000000700497213 */ /* 0x000fe20000000000 */
[----:B------:R-:W-:Y:S02]  /*11640*/  STL [R1+0x3688], R201 ;  /* 0x003688c901007387 */ /* 0x000fe40000100800 */
[----:B------:R-:W-:-:S02]  /*11650*/  IMAD.MOV R0, RZ, RZ, -R0 ;  /* 0x000000ffff007224 */ /* 0x000fc400078e0a00 */
[----:B------:R-:W-:-:S04]  /*11660*/  IMAD.HI.U32 R2, R74, R185, RZ ;  /* 0x000000b94a027227 */ /* 0x000fc800078e00ff */
[----:B------:R-:W-:Y:S01]  /*11670*/  @!P0 IMAD.IADD R106, R106, 0x1, -R83 ;  /* 0x000000016a6a8824 */ /* 0x000fe200078e0a53 */
[----:B------:R-:W-:Y:S01]  /*11680*/  ISETP.GE.AND P0, PT, R210, RZ, PT ;  /* 0x000000ffd200720c */ /* 0x000fe20003f06270 */
[C---:B------:R-:W-:Y:S01]  /*11690*/  IMAD R61, R83.reuse, R0, R61 ;  /* 0x00000000533d7224 */ /* 0x040fe200078e023d */
[----:B------:R-:W-:Y:S01]  /*116a0*/  IABS R210, R210 ;  /* 0x000000d200d27213 */ /* 0x000fe20000000000 */
[----:B------:R-:W-:Y:S02]  /*116b0*/  IMAD.MOV R2, RZ, RZ, -R2 ;  /* 0x000000ffff027224 */ /* 0x000fe400078e0a02 */
[----:B------:R-:W-:Y:S01]  /*116c0*/  @!P6 IMAD.MOV R106, RZ, RZ, -R106 ;  /* 0x000000ffff6ae224 */ /* 0x000fe200078e0a6a */
[C---:B------:R-:W-:Y:S01]  /*116d0*/  ISETP.GT.U32.AND P6, PT, R83.reuse, R61, PT ;  /* 0x0000003d5300720c */ /* 0x040fe20003fc4070 */
[----:B------:R-:W-:Y:S02]  /*116e0*/  @!P4 IMAD.IADD R112, R112, 0x1, -R83 ;  /* 0x000000017070c824 */ /* 0x000fe400078e0a53 */
[----:B------:R-:W-:-:S02]  /*116f0*/  IMAD R185, R83, R2, R185 ;  /* 0x0000000253b97224 */ /* 0x000fc400078e02b9 */
[----:B------:R-:W-:Y:S02]  /*11700*/  @!P2 IMAD.MOV R112, RZ, RZ, -R112 ;  /* 0x000000ffff70a224 */ /* 0x000fe400078e0a70 */
[----:B------:R-:W-:Y:S01]  /*11710*/  @!P5 IMAD.MOV R118, RZ, RZ, -R118 ;  /* 0x000000ffff76d224 */ /* 0x000fe200078e0a76 */
[----:B------:R-:W-:Y:S01]  /*11720*/  ISETP.GT.U32.AND P2, PT, R83, R185, PT ;  /* 0x000000b95300720c */ /* 0x000fe20003f44070 */
[----:B------:R-:W-:Y:S01]  /*11730*/  IMAD.HI.U32 R0, R74, R210, RZ ;  /* 0x000000d24a007227 */ /* 0x000fe200078e00ff */
[----:B------:R-:W-:Y:S02]  /*11740*/  ISETP.GE.AND P5, PT, R24, RZ, PT ;  /* 0x000000ff1800720c */ /* 0x000fe40003fa6270 */
[----:B------:R-:W-:Y:S01]  /*11750*/  IABS R24, R24 ;  /* 0x0000001800187213 */ /* 0x000fe20000000000 */
[----:B------:R-:W-:Y:S02]  /*11760*/  @!P6 IMAD.IADD R61, R61, 0x1, -R83 ;  /* 0x000000013d3de824 */ /* 0x000fe400078e0a53 */
[----:B------:R-:W-:-:S02]  /*11770*/  IMAD.MOV R0, RZ, RZ, -R0 ;  /* 0x000000ffff007224 */ /* 0x000fc400078e0a00 */
[----:B------:R-:W-:Y:S01]  /*11780*/  IMAD.HI.U32 R4, R74, R24, RZ ;  /* 0x000000184a047227 */ /* 0x000fe200078e00ff */
[----:B------:R-:W-:-:S03]  /*11790*/  ISETP.GT.U32.AND P6, PT, R83, R61, PT ;  /* 0x0000003d5300720c */ /* 0x000fc60003fc4070 */
[----:B------:R-:W-:Y:S02]  /*117a0*/  IMAD.MOV R4, RZ, RZ, -R4 ;  /* 0x000000ffff047224 */ /* 0x000fe400078e0a04 */
[----:B------:R-:W-:Y:S02]  /*117b0*/  @!P2 IMAD.IADD R185, R185, 0x1, -R83 ;  /* 0x00000001b9b9a824 */ /* 0x000fe400078e0a53 */
[C---:B------:R-:W-:Y:S02]  /*117c0*/  IMAD R24, R83.reuse, R4, R24 ;  /* 0x0000000453187224 */ /* 0x040fe400078e0218 */
[C---:B------:R-:W-:Y:S01]  /*117d0*/  IMAD R210, R83.reuse, R0, R210 ;  /* 0x0000000053d27224 */ /* 0x040fe200078e02d2 */
[C---:B------:R-:W-:Y:S01]  /*117e0*/  ISETP.GT.U32.AND P2, PT, R83.reuse, R185, PT ;  /* 0x000000b95300720c */ /* 0x040fe20003f44070 */
[----:B------:R-:W-:Y:S01]  /*117f0*/  IMAD.HI.U32 R0, R74, R73, RZ ;  /* 0x000000494a007227 */ /* 0x000fe200078e00ff */
[----:B------:R-:W-:-:S03]  /*11800*/  ISETP.GT.U32.AND P4, PT, R83, R24, PT ;  /* 0x000000185300720c */ /* 0x000fc60003f84070 */
[----:B------:R-:W-:Y:S02]  /*11810*/  VIADD R8, R3, 0xc1 ;  /* 0x000000c103087836 */ /* 0x000fe40000000000 */
[----:B------:R-:W-:Y:S02]  /*11820*/  IMAD.MOV R0, RZ, RZ, -R0 ;  /* 0x000000ffff007224 */ /* 0x000fe400078e0a00 */
[----:B------:R-:W-:Y:S01]  /*11830*/  @!P6 IMAD.IADD R61, R61, 0x1, -R83 ;  /* 0x000000013d3de824 */ /* 0x000fe200078e0a53 */
[----:B------:R-:W-:Y:S01]  /*11840*/  IABS R237, R8 ;  /* 0x0000000800ed7213 */ /* 0x000fe20000000000 */
[C---:B------:R-:W-:Y:S01]  /*11850*/  IMAD R73, R83.reuse, R0, R73 ;  /* 0x0000000053497224 */ /* 0x040fe200078e0249 */
[----:B------:R-:W-:Y:S01]  /*11860*/  ISETP.GT.U32.AND P6, PT, R83, R210, PT ;  /* 0x000000d25300720c */ /* 0x000fe20003fc4070 */
[----:B------:R-:W-:Y:S02]  /*11870*/  @!P2 IMAD.IADD R185, R185, 0x1, -R83 ;  /* 0x00000001b9b9a824 */ /* 0x000fe400078e0a53 */
[----:B------:R-:W-:Y:S01]  /*11880*/  VIADD R2, R3, 0xbe ;  /* 0x000000be03027836 */ /* 0x000fe20000000000 */
[----:B------:R-:W-:Y:S01]  /*11890*/  ISETP.GT.U32.AND P2, PT, R83, R73, PT ;  /* 0x000000495300720c */ /* 0x000fe20003f44070 */
[----:B------:R-:W-:-:S03]  /*118a0*/  IMAD.HI.U32 R5, R74, R237, RZ ;  /* 0x000000ed4a057227 */ /* 0x000fc600078e00ff */
[----:B------:R-:W-:Y:S01]  /*118b0*/  IABS R139, R2 ;  /* 0x00000002008b7213 */ /* 0x000fe20000000000 */
[----:B------:R-:W-:Y:S02]  /*118c0*/  @!P4 IMAD.IADD R24, R24, 0x1, -R83 ;  /* 0x000000011818c824 */ /* 0x000fe400078e0a53 */
[----:B------:R-:W-:Y:S02]  /*118d0*/  VIADD R4, R3, 0xbf ;  /* 0x000000bf03047836 */ /* 0x000fe40000000000 */
[----:B------:R-:W-:Y:S01]  /*118e0*/  IMAD.MOV R5, RZ, RZ, -R5 ;  /* 0x000000ffff057224 */ /* 0x000fe200078e0a05 */
[----:B------:R-:W-:Y:S01]  /*118f0*/  ISETP.GT.U32.AND P4, PT, R83, R24, PT ;  /* 0x000000185300720c */ /* 0x000fe20003f84070 */
[----:B------:R-:W-:Y:S01]  /*11900*/  VIADD R0, R3, 0xbd ;  /* 0x000000bd03007836 */ /* 0x000fe20000000000 */
[----:B------:R-:W-:Y:S01]  /*11910*/  IABS R132, R4 ;  /* 0x0000000400847213 */ /* 0x000fe20000000000 */
[----:B------:R-:W-:Y:S02]  /*11920*/  IMAD R237, R83, R5, R237 ;  /* 0x0000000553ed7224 */ /* 0x000fe400078e02ed */
[----:B------:R-:W-:Y:S01]  /*11930*/  @!P6 IMAD.IADD R210, R210, 0x1, -R83 ;  /* 0x00000001d2d2e824 */ /* 0x000fe200078e0a53 */
[----:B------:R-:W-:Y:S01]  /*11940*/  IABS R178, R0 ;  /* 0x0000000000b27213 */ /* 0x000fe20000000000 */
[----:B------:R-:W-:Y:S01]  /*11950*/  IMAD.HI.U32 R5, R74, R139, RZ ;  /* 0x0000008b4a057227 */ /* 0x000fe200078e00ff */
[----:B------:R-:W-:-:S03]  /*11960*/  ISETP.GE.AND P6, PT, R8, RZ, PT ;  /* 0x000000ff0800720c */ /* 0x000fc60003fc6270 */
[----:B------:R-:W-:Y:S01]  /*11970*/  @!P1 IMAD.MOV R61, RZ, RZ, -R61 ;  /* 0x000000ffff3d9224 */ /* 0x000fe200078e0a3d */
[----:B------:R-:W-:Y:S01]  /*11980*/  ISETP.GT.U32.AND P1, PT, R83, R210, PT ;  /* 0x000000d25300720c */ /* 0x000fe20003f24070 */
[----:B------:R-:W-:Y:S02]  /*11990*/  @!P2 IMAD.IADD R73, R73, 0x1, -R83 ;  /* 0x000000014949a824 */ /* 0x000fe400078e0a53 */
[----:B------:R-:W-:Y:S02]  /*119a0*/  IMAD.MOV R5, RZ, RZ, -R5 ;  /* 0x000000ffff057224 */ /* 0x000fe400078e0a05 */
[----:B------:R-:W-:Y:S01]  /*119b0*/  IMAD.HI.U32 R6, R74, R132, RZ ;  /* 0x000000844a067227 */ /* 0x000fe200078e00ff */
[----:B------:R-:W-:-:S03]  /*119c0*/  ISETP.GT.U32.AND P2, PT, R83, R73, PT ;  /* 0x000000495300720c */ /* 0x000fc60003f44070 */
[----:B------:R-:W-:Y:S02]  /*119d0*/  IMAD R139, R83, R5, R139 ;  /* 0x00000005538b7224 */ /* 0x000fe400078e028b */
[----:B------:R-:W-:Y:S02]  /*119e0*/  IMAD.MOV R6, RZ, RZ, -R6 ;  /* 0x000000ffff067224 */ /* 0x000fe400078e0a06 */
[----:B------:R-:W-:-:S04]  /*119f0*/  IMAD.HI.U32 R5, R74, R178, RZ ;  /* 0x000000b24a057227 */ /* 0x000fc800078e00ff */
[----:B------:R-:W-:Y:S01]  /*11a00*/  @!P4 IMAD.IADD R24, R24, 0x1, -R83 ;  /* 0x000000011818c824 */ /* 0x000fe200078e0a53 */
[C---:B------:R-:W-:Y:S01]  /*11a10*/  ISETP.GT.U32.AND P4, PT, R83.reuse, R237, PT ;  /* 0x000000ed5300720c */ /* 0x040fe20003f84070 */
[C---:B------:R-:W-:Y:S02]  /*11a20*/  IMAD R132, R83.reuse, R6, R132 ;  /* 0x0000000653847224 */ /* 0x040fe400078e0284 */
[----:B------:R-:W-:Y:S02]  /*11a30*/  IMAD.MOV R5, RZ, RZ, -R5 ;  /* 0x000000ffff057224 */ /* 0x000fe400078e0a05 */
[--C-:B------:R-:W-:Y:S01]  /*11a40*/  @!P1 IMAD.IADD R210, R210, 0x1, -R83.reuse ;  /* 0x00000001d2d29824 */ /* 0x100fe200078e0a53 */
[C---:B------:R-:W-:Y:S01]  /*11a50*/  ISETP.GT.U32.AND P1, PT, R83.reuse, R132, PT ;  /* 0x000000845300720c */ /* 0x040fe20003f24070 */
[C---:B------:R-:W-:Y:S02]  /*11a60*/  IMAD R178, R83.reuse, R5, R178 ;  /* 0x0000000553b27224 */ /* 0x040fe400078e02b2 */
[----:B------:R-:W-:Y:S01]  /*11a70*/  @!P0 IMAD.MOV R210, RZ, RZ, -R210 ;  /* 0x000000ffffd28224 */ /* 0x000fe200078e0ad2 */
[----:B------:R-:W-:Y:S01]  /*11a80*/  ISETP.GT.U32.AND P0, PT, R83, R139, PT ;  /* 0x0000008b5300720c */ /* 0x000fe20003f04070 */
[--C-:B------:R-:W-:Y:S01]  /*11a90*/  @!P2 IMAD.IADD R73, R73, 0x1, -R83.reuse ;  /* 0x000000014949a824 */ /* 0x100fe200078e0a53 */
[----:B------:R-:W-:Y:S01]  /*11aa0*/  ISETP.GT.U32.AND P2, PT, R83, R178, PT ;  /* 0x000000b25300720c */ /* 0x000fe20003f44070 */
[----:B------:R-:W-:Y:S01]  /*11ab0*/  @!P4 IMAD.IADD R237, R237, 0x1, -R83 ;  /* 0x00000001ededc824 */ /* 0x000fe200078e0a53 */
[----:B------:R-:W-:Y:S01]  /*11ac0*/  ISETP.GE.AND P4, PT, R7, RZ, PT ;  /* 0x000000ff0700720c */ /* 0x000fe20003f86270 */
[----:B------:R-:W-:-:S02]  /*11ad0*/  VIADD R5, R3, 0xbc ;  /* 0x000000bc03057836 */ /* 0x000fc40000000000 */
[----:B------:R-:W-:Y:S01]  /*11ae0*/  @!P5 IMAD.MOV R24, RZ, RZ, -R24 ;  /* 0x000000ffff18d224 */ /* 0x000fe200078e0a18 */
[----:B------:R-:W-:Y:S01]  /*11af0*/  ISETP.GT.U32.AND P5, PT, R83, R237, PT ;  /* 0x000000ed5300720c */ /* 0x000fe20003fa4070 */
[----:B------:R-:W-:Y:S01]  /*11b00*/  @!P3 IMAD.MOV R185, RZ, RZ, -R185 ;  /* 0x000000ffffb9b224 */ /* 0x000fe200078e0ab9 */
[----:B------:R-:W-:Y:S01]  /*11b10*/  ISETP.GE.AND P3, PT, R4, RZ, PT ;  /* 0x000000ff0400720c */ /* 0x000fe20003f66270 */
[----:B------:R-:W-:Y:S01]  /*11b20*/  VIADD R4, R3, 0xbb ;  /* 0x000000bb03047836 */ /* 0x000fe20000000000 */
[----:B------:R-:W-:Y:S01]  /*11b30*/  IABS R95, R5 ;  /* 0x00000005005f7213 */ /* 0x000fe20000000000 */
[--C-:B------:R-:W-:Y:S01]  /*11b40*/  @!P1 IMAD.IADD R132, R132, 0x1, -R83.reuse ;  /* 0x0000000184849824 */ /* 0x100fe200078e0a53 */
[----:B------:R-:W-:Y:S01]  /*11b50*/  ISETP.GE.AND P1, PT, R0, RZ, PT ;  /* 0x000000ff0000720c */ /* 0x000fe20003f26270 */
[--C-:B------:R-:W-:Y:S01]  /*11b60*/  @!P0 IMAD.IADD R139, R139, 0x1, -R83.reuse ;  /* 0x000000018b8b8824 */ /* 0x100fe200078e0a53 */
[----:B------:R-:W-:Y:S01]  /*11b70*/  IABS R204, R4 ;  /* 0x0000000400cc7213 */ /* 0x000fe20000000000 */
[----:B------:R-:W-:Y:S01]  /*11b80*/  @!P2 IMAD.IADD R178, R178, 0x1, -R83 ;  /* 0x00000001b2b2a824 */ /* 0x000fe200078e0a53 */
[----:B------:R-:W-:Y:S01]  /*11b90*/  ISETP.GT.U32.AND P0, PT, R83, R132, PT ;  /* 0x000000845300720c */ /* 0x000fe20003f04070 */
[----:B------:R-:W-:-:S03]  /*11ba0*/  IMAD.HI.U32 R7, R74, R95, RZ ;  /* 0x0000005f4a077227 */ /* 0x000fc600078e00ff */
[----:B------:R-:W-:Y:S01]  /*11bb0*/  ISETP.GT.U32.AND P2, PT, R83, R178, PT ;  /* 0x000000b25300720c */ /* 0x000fe20003f44070 */
[----:B------:R-:W-:Y:S02]  /*11bc0*/  IMAD.MOV R7, RZ, RZ, -R7 ;  /* 0x000000ffff077224 */ /* 0x000fe400078e0a07 */
[----:B------:R-:W-:-:S04]  /*11bd0*/  IMAD.HI.U32 R6, R74, R204, RZ ;  /* 0x000000cc4a067227 */ /* 0x000fc800078e00ff */
[----:B------:R-:W-:Y:S01]  /*11be0*/  @!P5 IMAD.IADD R237, R237, 0x1, -R83 ;  /* 0x00000001ededd824 */ /* 0x000fe200078e0a53 */
[----:B------:R-:W-:Y:S01]  /*11bf0*/  ISETP.GE.AND P5, PT, R2, RZ, PT ;  /* 0x000000ff0200720c */ /* 0x000fe20003fa6270 */
[C---:B------:R-:W-:Y:S02]  /*11c00*/  IMAD R95, R83.reuse, R7, R95 ;  /* 0x00000007535f7224 */ /* 0x040fe400078e025f */
[----:B------:R-:W-:Y:S02]  /*11c10*/  IMAD.MOV R6, RZ, RZ, -R6 ;  /* 0x000000ffff067224 */ /* 0x000fe400078e0a06 */
[----:B------:R-:W-:Y:S01]  /*11c20*/  @!P6 IMAD.MOV R237, RZ, RZ, -R237 ;  /* 0x000000ffffede224 */ /* 0x000fe200078e0aed */
[----:B------:R-:W-:Y:S01]  /*11c30*/  ISETP.GT.U32.AND P6, PT, R83, R139, PT ;  /* 0x0000008b5300720c */ /* 0x000fe20003fc4070 */
[----:B------:R-:W-:Y:S02]  /*11c40*/  VIADD R0, R3, 0xba ;  /* 0x000000ba03007836 */ /* 0x000fe40000000000 */
[--C-:B------:R-:W-:Y:S01]  /*11c50*/  @!P0 IMAD.IADD R132, R132, 0x1, -R83.reuse ;  /* 0x0000000184848824 */ /* 0x100fe200078e0a53 */
[C---:B------:R-:W-:Y:S01]  /*11c60*/  ISETP.GT.U32.AND P0, PT, R83.reuse, R95, PT ;  /* 0x0000005f5300720c */ /* 0x040fe20003f04070 */
[----:B------:R-:W-:Y:S01]  /*11c70*/  IMAD R204, R83, R6, R204 ;  /* 0x0000000653cc7224 */ /* 0x000fe200078e02cc */
[----:B------:R-:W-:Y:S01]  /*11c80*/  IABS R100, R0 ;  /* 0x0000000000647213 */ /* 0x000fe20000000000 */
[----:B------:R-:W-:-:S02]  /*11c90*/  @!P2 IMAD.IADD R178, R178, 0x1, -R83 ;  /* 0x00000001b2b2a824 */ /* 0x000fc400078e0a53 */
[----:B------:R-:W-:Y:S01]  /*11ca0*/  VIADD R2, R3, 0xb9 ;  /* 0x000000b903027836 */ /* 0x000fe20000000000 */
[----:B------:R-:W-:Y:S01]  /*11cb0*/  ISETP.GT.U32.AND P2, PT, R83, R204, PT ;  /* 0x000000cc5300720c */ /* 0x000fe20003f44070 */
[----:B------:R-:W-:-:S03]  /*11cc0*/  IMAD.HI.U32 R7, R74, R100, RZ ;  /* 0x000000644a077227 */ /* 0x000fc600078e00ff */
[----:B------:R-:W-:Y:S01]  /*11cd0*/  IABS R69, R2 ;  /* 0x0000000200457213 */ /* 0x000fe20000000000 */
[----:B------:R-:W-:Y:S01]  /*11ce0*/  @!P6 IMAD.IADD R139, R139, 0x1, -R83 ;  /* 0x000000018b8be824 */ /* 0x000fe200078e0a53 */
[----:B------:R-:W-:Y:S01]  /*11cf0*/  ISETP.GE.AND P6, PT, R5, RZ, PT ;  /* 0x000000ff0500720c */ /* 0x000fe20003fc6270 */
[----:B------:R-:W-:Y:S02]  /*11d00*/  VIADD R5, R3, 0xb8 ;  /* 0x000000b803057836 */ /* 0x000fe40000000000 */
[----:B------:R-:W-:Y:S02]  /*11d10*/  IMAD.MOV R7, RZ, RZ, -R7 ;  /* 0x000000ffff077224 */ /* 0x000fe400078e0a07 */
[----:B------:R-:W-:Y:S01]  /*11d20*/  @!P0 IMAD.IADD R95, R95, 0x1, -R83 ;  /* 0x000000015f5f8824 */ /* 0x000fe200078e0a53 */
[----:B------:R-:W-:Y:S01]  /*11d30*/  IABS R232, R5 ;  /* 0x0000000500e87213 */ /* 0x000fe20000000000 */
[----:B------:R-:W-:Y:S01]  /*11d40*/  IMAD.HI.U32 R6, R74, R69, RZ ;  /* 0x000000454a067227 */ /* 0x000fe200078e00ff */
[----:B------:R-:W-:-:S03]  /*11d50*/  ISETP.GE.AND P0, PT, R4, RZ, PT ;  /* 0x000000ff0400720c */ /* 0x000fc60003f06270 */
[C---:B------:R-:W-:Y:S02]  /*11d60*/  IMAD R100, R83.reuse, R7, R100 ;  /* 0x0000000753647224 */ /* 0x040fe400078e0264 */
[----:B------:R-:W-:Y:S01]  /*11d70*/  @!P2 IMAD.IADD R204, R204, 0x1, -R83 ;  /* 0x00000001cccca824 */ /* 0x000fe200078e0a53 */
[C---:B------:R-:W-:Y:S01]  /*11d80*/  ISETP.GT.U32.AND P2, PT, R83.reuse, R95, PT ;  /* 0x0000005f5300720c */ /* 0x040fe20003f44070 */
[----:B------:R-:W-:Y:S02]  /*11d90*/  IMAD.MOV R6, RZ, RZ, -R6 ;  /* 0x000000ffff067224 */ /* 0x000fe400078e0a06 */
[----:B------:R-:W-:Y:S01]  /*11da0*/  @!P3 IMAD.MOV R132, RZ, RZ, -R132 ;  /* 0x000000ffff84b224 */ /* 0x000fe200078e0a84 */
[C---:B------:R-:W-:Y:S01]  /*11db0*/  ISETP.GT.U32.AND P3, PT, R83.reuse, R100, PT ;  /* 0x000000645300720c */ /* 0x040fe20003f64070 */
[----:B------:R-:W-:Y:S02]  /*11dc0*/  IMAD R69, R83, R6, R69 ;  /* 0x0000000653457224 */ /* 0x000fe400078e0245 */
[----:B------:R-:W-:-:S04]  /*11dd0*/  IMAD.HI.U32 R6, R74, R232, RZ ;  /* 0x000000e84a067227 */ /* 0x000fc800078e00ff */
[----:B------:R-:W-:Y:S02]  /*11de0*/  IMAD.MOV R6, RZ, RZ, -R6 ;  /* 0x000000ffff067224 */ /* 0x000fe400078e0a06 */
[--C-:B------:R-:W-:Y:S01]  /*11df0*/  @!P2 IMAD.IADD R95, R95, 0x1, -R83.reuse ;  /* 0x000000015f5fa824 */ /* 0x100fe200078e0a53 */
[----:B------:R-:W-:Y:S01]  /*11e00*/  ISETP.GE.AND P2, PT, R2, RZ, PT ;  /* 0x000000ff0200720c */ /* 0x000fe20003f46270 */
[C---:B------:R-:W-:Y:S02]  /*11e10*/  IMAD R232, R83.reuse, R6, R232 ;  /* 0x0000000653e87224 */ /* 0x040fe400078e02e8 */
[----:B------:R-:W-:Y:S02]  /*11e20*/  @!P3 IMAD.IADD R100, R100, 0x1, -R83 ;  /* 0x000000016464b824 */ /* 0x000fe400078e0a53 */
[----:B------:R-:W-:Y:S01]  /*11e30*/  @!P6 IMAD.MOV R95, RZ, RZ, -R95 ;  /* 0x000000ffff5fe224 */ /* 0x000fe200078e0a5f */
[C---:B------:R-:W-:Y:S01]  /*11e40*/  ISETP.GT.U32.AND P6, PT, R83.reuse, R232, PT ;  /* 0x000000e85300720c */ /* 0x040fe20003fc4070 */
[----:B------:R-:W-:Y:S01]  /*11e50*/  @!P1 IMAD.MOV R178, RZ, RZ, -R178 ;  /* 0x000000ffffb29224 */ /* 0x000fe200078e0ab2 */
[----:B------:R-:W-:Y:S01]  /*11e60*/  ISETP.GT.U32.AND P3, PT, R83, R100, PT ;  /* 0x000000645300720c */ /* 0x000fe20003f64070 */
[----:B------:R-:W-:Y:S01]  /*11e70*/  @!P5 IMAD.MOV R139, RZ, RZ, -R139 ;  /* 0x000000ffff8bd224 */ /* 0x000fe200078e0a8b */
[----:B------:R-:W-:Y:S01]  /*11e80*/  ISETP.GE.AND P1, PT, R0, RZ, PT ;  /* 0x000000ff0000720c */ /* 0x000fe20003f26270 */
[----:B------:R-:W-:Y:S01]  /*11e90*/  VIADD R0, R3, 0xb6 ;  /* 0x000000b603007836 */ /* 0x000fe20000000000 */
[----:B------:R-:W-:Y:S01]  /*11ea0*/  ISETP.GT.U32.AND P5, PT, R83, R69, PT ;  /* 0x000000455300720c */ /* 0x000fe20003fa4070 */
[----:B------:R-:W-:-:S02]  /*11eb0*/  VIADD R4, R3, 0xb7 ;  /* 0x000000b703047836 */ /* 0x000fc40000000000 */
[----:B------:R-:W-:Y:S01]  /*11ec0*/  @!P4 IMAD.MOV R73, RZ, RZ, -R73 ;  /* 0x000000ffff49c224 */ /* 0x000fe200078e0a49 */
[----:B------:R-:W-:Y:S01]  /*11ed0*/  IABS R87, R0 ;  /* 0x0000000000577213 */ /* 0x000fe20000000000 */
[----:B------:R-:W-:Y:S01]  /*11ee0*/  VIADD R2, R3, 0xb5 ;  /* 0x000000b503027836 */ /* 0x000fe20000000000 */
[----:B------:R-:W-:Y:S01]  /*11ef0*/  IABS R99, R4 ;  /* 0x0000000400637213 */ /* 0x000fe20000000000 */
[--C-:B------:R-:W-:Y:S01]  /*11f00*/  @!P6 IMAD.IADD R232, R232, 0x1, -R83.reuse ;  /* 0x00000001e8e8e824 */ /* 0x100fe200078e0a53 */
[C---:B------:R-:W-:Y:S01]  /*11f10*/  ISETP.GT.U32.AND P4, PT, R83.reuse, R204, PT ;  /* 0x000000cc5300720c */ /* 0x040fe20003f84070 */
[----:B------:R-:W-:Y:S01]  /*11f20*/  @!P3 IMAD.IADD R100, R100, 0x1, -R83 ;  /* 0x000000016464b824 */ /* 0x000fe200078e0a53 */
[----:B------:R-:W-:Y:S01]  /*11f30*/  ISETP.GE.AND P3, PT, R4, RZ, PT ;  /* 0x000000ff0400720c */ /* 0x000fe20003f66270 */
[C---:B------:R-:W-:Y:S01]  /*11f40*/  IMAD.HI.U32 R4, R74.reuse, R87, RZ ;  /* 0x000000574a047227 */ /* 0x040fe200078e00ff */
[----:B------:R-:W-:Y:S02]  /*11f50*/  ISETP.GT.U32.AND P6, PT, R83, R232, PT ;  /* 0x000000e85300720c */ /* 0x000fe40003fc4070 */
[----:B------:R-:W-:Y:S01]  /*11f60*/  IABS R176, R2 ;  /* 0x0000000200b07213 */ /* 0x000fe20000000000 */
[----:B------:R-:W-:-:S04]  /*11f70*/  IMAD.HI.U32 R7, R74, R99, RZ ;  /* 0x000000634a077227 */ /* 0x000fc800078e00ff */
[----:B------:R-:W-:Y:S02]  /*11f80*/  IMAD.MOV R4, RZ, RZ, -R4 ;  /* 0x000000ffff047224 */ /* 0x000fe400078e0a04 */
[----:B------:R-:W-:Y:S02]  /*11f90*/  @!P5 IMAD.IADD R69, R69, 0x1, -R83 ;  /* 0x000000014545d824 */ /* 0x000fe400078e0a53 */
[----:B------:R-:W-:Y:S02]  /*11fa0*/  IMAD.MOV R7, RZ, RZ, -R7 ;  /* 0x000000ffff077224 */ /* 0x000fe400078e0a07 */
[C---:B------:R-:W-:Y:S01]  /*11fb0*/  IMAD R87, R83.reuse, R4, R87 ;  /* 0x0000000453577224 */ /* 0x040fe200078e0257 */
[----:B------:R-:W-:Y:S01]  /*11fc0*/  ISETP.GT.U32.AND P5, PT, R83, R69, PT ;  /* 0x000000455300720c */ /* 0x000fe20003fa4070 */
[----:B------:R-:W-:Y:S01]  /*11fd0*/  @!P4 IMAD.IADD R204, R204, 0x1, -R83 ;  /* 0x00000001ccccc824 */ /* 0x000fe200078e0a53 */
[----:B------:R-:W-:Y:S01]  /*11fe0*/  ISETP.GE.AND P4, PT, R5, RZ, PT ;  /* 0x000000ff0500720c */ /* 0x000fe20003f86270 */
[----:B------:R-:W-:-:S02]  /*11ff0*/  IMAD R99, R83, R7, R99 ;  /* 0x0000000753637224 */ /* 0x000fc400078e0263 */
[--C-:B------:R-:W-:Y:S01]  /*12000*/  @!P6 IMAD.IADD R232, R232, 0x1, -R83.reuse ;  /* 0x00000001e8e8e824 */ /* 0x100fe200078e0a53 */
[C---:B------:R-:W-:Y:S01]  /*12010*/  ISETP.GT.U32.AND P6, PT, R83.reuse, R87, PT ;  /* 0x000000575300720c */ /* 0x040fe20003fc4070 */
[----:B------:R-:W-:Y:S01]  /*12020*/  @!P0 IMAD.MOV R204, RZ, RZ, -R204 ;  /* 0x000000ffffcc8224 */ /* 0x000fe200078e0acc */
[----:B------:R-:W-:Y:S01]  /*12030*/  ISETP.GT.U32.AND P0, PT, R83, R99, PT ;  /* 0x000000635300720c */ /* 0x000fe20003f04070 */
[C---:B------:R-:W-:Y:S02]  /*12040*/  VIADD R4, R3.reuse, 0xb3 ;  /* 0x000000b303047836 */ /* 0x040fe40000000000 */
[----:B------:R-:W-:Y:S02]  /*12050*/  VIADD R7, R3, 0xb4 ;  /* 0x000000b403077836 */ /* 0x000fe40000000000 */
[----:B------:R-:W-:Y:S01]  /*12060*/  @!P5 IMAD.IADD R69, R69, 0x1, -R83 ;  /* 0x000000014545d824 */ /* 0x000fe200078e0a53 */
[----:B------:R-:W-:Y:S01]  /*12070*/  ISETP.GE.AND P5, PT, R0, RZ, PT ;  /* 0x000000ff0000720c */ /* 0x000fe20003fa6270 */
[----:B------:R-:W-:Y:S01]  /*12080*/  IMAD.HI.U32 R0, R74, R176, RZ ;  /* 0x000000b04a007227 */ /* 0x000fe200078e00ff */
[----:B------:R-:W-:-:S02]  /*12090*/  IABS R120, R4 ;  /* 0x0000000400787213 */ /* 0x000fc40000000000 */
[----:B------:R-:W-:Y:S01]  /*120a0*/  IABS R224, R7 ;  /* 0x0000000700e07213 */ /* 0x000fe20000000000 */
[--C-:B------:R-:W-:Y:S02]  /*120b0*/  @!P6 IMAD.IADD R87, R87, 0x1, -R83.reuse ;  /* 0x000000015757e824 */ /* 0x100fe400078e0a53 */
[----:B------:R-:W-:Y:S02]  /*120c0*/  VIADD R5, R3, 0xb2 ;  /* 0x000000b203057836 */ /* 0x000fe40000000000 */
[----:B------:R-:W-:Y:S01]  /*120d0*/  @!P0 IMAD.IADD R99, R99, 0x1, -R83 ;  /* 0x0000000163638824 */ /* 0x000fe200078e0a53 */
[----:B------:R-:W-:Y:S01]  /*120e0*/  ISETP.GE.AND P0, PT, R2, RZ, PT ;  /* 0x000000ff0200720c */ /* 0x000fe20003f06270 */
[----:B------:R-:W-:Y:S01]  /*120f0*/  @!P2 IMAD.MOV R69, RZ, RZ, -R69 ;  /* 0x000000ffff45a224 */ /* 0x000fe200078e0a45 */
[----:B------:R-:W-:Y:S01]  /*12100*/  ISETP.GT.U32.AND P2, PT, R83, R87, PT ;  /* 0x000000575300720c */ /* 0x000fe20003f44070 */
[----:B------:R-:W-:Y:S01]  /*12110*/  IMAD.MOV R0, RZ, RZ, -R0 ;  /* 0x000000ffff007224 */ /* 0x000fe200078e0a00 */
[----:B------:R-:W-:Y:S01]  /*12120*/  IABS R164, R5 ;  /* 0x0000000500a47213 */ /* 0x000fe20000000000 */
[----:B------:R-:W-:-:S04]  /*12130*/  IMAD.HI.U32 R8, R74, R120, RZ ;  /* 0x000000784a087227 */ /* 0x000fc800078e00ff */
[----:B------:R-:W-:Y:S01]  /*12140*/  @!P1 IMAD.MOV R100, RZ, RZ, -R100 ;  /* 0x000000ffff649224 */ /* 0x000fe200078e0a64 */
[C---:B------:R-:W-:Y:S01]  /*12150*/  ISETP.GT.U32.AND P1, PT, R83.reuse, R99, PT ;  /* 0x000000635300720c */ /* 0x040fe20003f24070 */
[----:B------:R-:W-:Y:S02]  /*12160*/  IMAD R176, R83, R0, R176 ;  /* 0x0000000053b07224 */ /* 0x000fe400078e02b0 */
[----:B------:R-:W-:Y:S02]  /*12170*/  VIADD R0, R3, 0xb1 ;  /* 0x000000b103007836 */ /* 0x000fe40000000000 */
[----:B------:R-:W-:-:S03]  /*12180*/  IMAD.HI.U32 R2, R74, R224, RZ ;  /* 0x000000e04a027227 */ /* 0x000fc600078e00ff */
[----:B------:R-:W-:Y:S01]  /*12190*/  IABS R169, R0 ;  /* 0x0000000000a97213 */ /* 0x000fe20000000000 */
[----:B------:R-:W-:Y:S02]  /*121a0*/  IMAD.MOV R8, RZ, RZ, -R8 ;  /* 0x000000ffff087224 */ /* 0x000fe400078e0a08 */
[----:B------:R-:W-:-:S04]  /*121b0*/  IMAD.HI.U32 R6, R74, R164, RZ ;  /* 0x000000a44a067227 */ /* 0x000fc800078e00ff */
[----:B------:R-:W-:Y:S02]  /*121c0*/  IMAD.MOV R2, RZ, RZ, -R2 ;  /* 0x000000ffff027224 */ /* 0x000fe400078e0a02 */
[C---:B------:R-:W-:Y:S02]  /*121d0*/  IMAD R120, R83.reuse, R8, R120 ;  /* 0x0000000853787224 */ /* 0x040fe400078e0278 */
[----:B------:R-:W-:Y:S02]  /*121e0*/  IMAD.MOV R6, RZ, RZ, -R6 ;  /* 0x000000ffff067224 */ /* 0x000fe400078e0a06 */
[----:B------:R-:W-:Y:S02]  /*121f0*/  IMAD R224, R83, R2, R224 ;  /* 0x0000000253e07224 */ /* 0x000fe400078e02e0 */
[----:B------:R-:W-:Y:S01]  /*12200*/  @!P2 IMAD.IADD R87, R87, 0x1, -R83 ;  /* 0x000000015757a824 */ /* 0x000fe200078e0a53 */
[C---:B------:R-:W-:Y:S01]  /*12210*/  ISETP.GT.U32.AND P2, PT, R83.reuse, R120, PT ;  /* 0x000000785300720c */ /* 0x040fe20003f44070 */
[C---:B------:R-:W-:Y:S01]  /*12220*/  IMAD R164, R83.reuse, R6, R164 ;  /* 0x0000000653a47224 */ /* 0x040fe200078e02a4 */
[----:B------:R-:W-:Y:S01]  /*12230*/  ISETP.GT.U32.AND P6, PT, R83, R224, PT ;  /* 0x000000e05300720c */ /* 0x000fe20003fc4070 */
[----:B------:R-:W-:-:S04]  /*12240*/  IMAD.HI.U32 R6, R74, R169, RZ ;  /* 0x000000a94a067227 */ /* 0x000fc800078e00ff */
[----:B------:R-:W-:Y:S01]  /*12250*/  @!P1 IMAD.IADD R99, R99, 0x1, -R83 ;  /* 0x0000000163639824 */ /* 0x000fe200078e0a53 */
[C---:B------:R-:W-:Y:S01]  /*12260*/  ISETP.GT.U32.AND P1, PT, R83.reuse, R176, PT ;  /* 0x000000b05300720c */ /* 0x040fe20003f24070 */
[----:B------:R-:W-:Y:S02]  /*12270*/  IMAD.MOV R6, RZ, RZ, -R6 ;  /* 0x000000ffff067224 */ /* 0x000fe400078e0a06 */
[----:B------:R-:W-:Y:S01]  /*12280*/  @!P5 IMAD.MOV R87, RZ, RZ, -R87 ;  /* 0x000000ffff57d224 */ /* 0x000fe200078e0a57 */
[C---:B------:R-:W-:Y:S01]  /*12290*/  ISETP.GT.U32.AND P5, PT, R83.reuse, R164, PT ;  /* 0x000000a45300720c */ /* 0x040fe20003fa4070 */
[----:B------:R-:W-:Y:S02]  /*122a0*/  IMAD R169, R83, R6, R169 ;  /* 0x0000000653a97224 */ /* 0x000fe400078e02a9 */
[----:B------:R-:W-:Y:S02]  /*122b0*/  VIADD R2, R3, 0xb0 ;  /* 0x000000b003027836 */ /* 0x000fe40000000000 */
[--C-:B------:R-:W-:Y:S01]  /*122c0*/  @!P2 IMAD.IADD R120, R120, 0x1, -R83.reuse ;  /* 0x000000017878a824 */ /* 0x100fe200078e0a53 */
[----:B------:R-:W-:Y:S01]  /*122d0*/  ISETP.GT.U32.AND P2, PT, R83, R169, PT ;  /* 0x000000a95300720c */ /* 0x000fe20003f44070 */
[--C-:B------:R-:W-:Y:S01]  /*122e0*/  @!P6 IMAD.IADD R224, R224, 0x1, -R83.reuse ;  /* 0x00000001e0e0e824 */ /* 0x100fe200078e0a53 */
[----:B------:R-:W-:Y:S01]  /*122f0*/  IABS R52, R2 ;  /* 0x0000000200347213 */ /* 0x000fe20000000000 */
[--C-:B------:R-:W-:Y:S01]  /*12300*/  @!P1 IMAD.IADD R176, R176, 0x1, -R83.reuse ;  /* 0x00000001b0b09824 */ /* 0x100fe200078e0a53 */
[----:B------:R-:W-:Y:S01]  /*12310*/  ISETP.GE.AND P1, PT, R7, RZ, PT ;  /* 0x000000ff0700720c */ /* 0x000fe20003f26270 */
[----:B------:R-:W-:Y:S01]  /*12320*/  @!P4 IMAD.MOV R232, RZ, RZ, -R232 ;  /* 0x000000ffffe8c224 */ /* 0x000fe200078e0ae8 */
[C---:B------:R-:W-:Y:S01]  /*12330*/  ISETP.GT.U32.AND P4, PT, R83.reuse, R224, PT ;  /* 0x000000e05300720c */ /* 0x040fe20003f84070 */
[----:B------:R-:W-:Y:S01]  /*12340*/  @!P5 IMAD.IADD R164, R164, 0x1, -R83 ;  /* 0x00000001a4a4d824 */ /* 0x000fe200078e0a53 */
[C---:B------:R-:W-:Y:S01]  /*12350*/  ISETP.GT.U32.AND P6, PT, R83.reuse, R176, PT ;  /* 0x000000b05300720c */ /* 0x040fe20003fc4070 */
[----:B------:R-:W-:Y:S01]  /*12360*/  IMAD.HI.U32 R7, R74, R52, RZ ;  /* 0x000000344a077227 */ /* 0x000fe200078e00ff */
[----:B------:R-:W-:-:S03]  /*12370*/  ISETP.GT.U32.AND P5, PT, R83, R120, PT ;  /* 0x000000785300720c */ /* 0x000fc60003fa4070 */
[----:B------:R-:W-:Y:S02]  /*12380*/  VIADD R6, R3, 0xaf ;  /* 0x000000af03067836 */ /* 0x000fe40000000000 */
[----:B------:R-:W-:Y:S02]  /*12390*/  IMAD.MOV R7, RZ, RZ, -R7 ;  /* 0x000000ffff077224 */ /* 0x000fe400078e0a07 */
[----:B------:R-:W-:Y:S01]  /*123a0*/  @!P2 IMAD.IADD R169, R169, 0x1, -R83 ;  /* 0x00000001a9a9a824 */ /* 0x000fe200078e0a53 */
[----:B------:R-:W-:Y:S01]  /*123b0*/  IABS R67, R6 ;  /* 0x0000000600437213 */ /* 0x000fe20000000000 */
[----:B------:R-:W-:Y:S01]  /*123c0*/  @!P3 IMAD.MOV R99, RZ, RZ, -R99 ;  /* 0x000000ffff63b224 */ /* 0x000fe200078e0a63 */
[----:B------:R-:W-:Y:S01]  /*123d0*/  ISETP.GE.AND P3, PT, R4, RZ, PT ;  /* 0x000000ff0400720c */ /* 0x000fe20003f66270 */
[C---:B------:R-:W-:Y:S01]  /*123e0*/  IMAD R52, R83.reuse, R7, R52 ;  /* 0x0000000753347224 */ /* 0x040fe200078e0234 */
[----:B------:R-:W-:Y:S01]  /*123f0*/  ISETP.GT.U32.AND P2, PT, R83, R169, PT ;  /* 0x000000a95300720c */ /* 0x000fe20003f44070 */
[----:B------:R-:W-:-:S04]  /*12400*/  IMAD.HI.U32 R4, R74, R67, RZ ;  /* 0x000000434a047227 */ /* 0x000fc800078e00ff */
[--C-:B------:R-:W-:Y:S01]  /*12410*/  @!P6 IMAD.IADD R176, R176, 0x1, -R83.reuse ;  /* 0x00000001b0b0e824 */ /* 0x100fe200078e0a53 */
[----:B------:R-:W-:Y:S01]  /*12420*/  ISETP.GE.AND P6, PT, R5, RZ, PT ;  /* 0x000000ff0500720c */ /* 0x000fe20003fc6270 */
[--C-:B------:R-:W-:Y:S01]  /*12430*/  @!P4 IMAD.IADD R224, R224, 0x1, -R83.reuse ;  /* 0x00000001e0e0c824 */ /* 0x100fe200078e0a53 */
[----:B------:R-:W-:Y:S01]  /*12440*/  ISETP.GE.AND P4, PT, R0, RZ, PT ;  /* 0x000000ff0000720c */ /* 0x000fe20003f86270 */
[----:B------:R-:W-:Y:S01]  /*12450*/  @!P5 IMAD.IADD R120, R120, 0x1, -R83 ;  /* 0x000000017878d824 */ /* 0x000fe200078e0a53 */
[----:B------:R-:W-:Y:S01]  /*12460*/  ISETP.GT.U32.AND P5, PT, R83, R52, PT ;  /* 0x000000345300720c */ /* 0x000fe20003fa4070 */
[----:B------:R-:W-:Y:S02]  /*12470*/  VIADD R0, R3, 0xad ;  /* 0x000000ad03007836 */ /* 0x000fe40000000000 */
[----:B------:R-:W-:Y:S02]  /*12480*/  IMAD.MOV R4, RZ, RZ, -R4 ;  /* 0x000000ffff047224 */ /* 0x000fe400078e0a04 */
[----:B------:R-:W-:Y:S01]  /*12490*/  @!P0 IMAD.MOV R176, RZ, RZ, -R176 ;  /* 0x000000ffffb08224 */ /* 0x000fe200078e0ab0 */
[C---:B------:R-:W-:Y:S01]  /*124a0*/  ISETP.GT.U32.AND P0, PT, R83.reuse, R164, PT ;  /* 0x000000a45300720c */ /* 0x040fe20003f04070 */
[----:B------:R-:W-:Y:S01]  /*124b0*/  IMAD R67, R83, R4, R67 ;  /* 0x0000000453437224 */ /* 0x000fe200078e0243 */
[----:B------:R-:W-:Y:S01]  /*124c0*/  IABS R105, R0 ;  /* 0x0000000000697213 */ /* 0x000fe20000000000 */
[----:B------:R-:W-:-:S02]  /*124d0*/  VIADD R5, R3, 0xac ;  /* 0x000000ac03057836 */ /* 0x000fc40000000000 */
[----:B------:R-:W-:Y:S01]  /*124e0*/  @!P2 IMAD.IADD R169, R169, 0x1, -R83 ;  /* 0x00000001a9a9a824 */ /* 0x000fe200078e0a53 */
[----:B------:R-:W-:Y:S01]  /*124f0*/  ISETP.GT.U32.AND P2, PT, R83, R67, PT ;  /* 0x000000435300720c */ /* 0x000fe20003f44070 */
[----:B------:R-:W-:Y:S01]  /*12500*/  VIADD R7, R3, 0xae ;  /* 0x000000ae03077836 */ /* 0x000fe20000000000 */
[----:B------:R-:W-:Y:S01]  /*12510*/  IABS R86, R5 ;  /* 0x0000000500567213 */ /* 0x000fe20000000000 */
[----:B------:R-:W-:-:S03]  /*12520*/  IMAD.HI.U32 R4, R74, R105, RZ ;  /* 0x000000694a047227 */ /* 0x000fc600078e00ff */
[----:B------:R-:W-:Y:S01]  /*12530*/  IABS R59, R7 ;  /* 0x00000007003b7213 */ /* 0x000fe20000000000 */
[--C-:B------:R-:W-:Y:S01]  /*12540*/  @!P5 IMAD.IADD R52, R52, 0x1, -R83.reuse ;  /* 0x000000013434d824 */ /* 0x100fe200078e0a53 */
[----:B------:R-:W-:Y:S01]  /*12550*/  ISETP.GE.AND P5, PT, R6, RZ, PT ;  /* 0x000000ff0600720c */ /* 0x000fe20003fa6270 */
[----:B------:R-:W-:Y:S02]  /*12560*/  IMAD.MOV R4, RZ, RZ, -R4 ;  /* 0x000000ffff047224 */ /* 0x000fe400078e0a04 */
[----:B------:R-:W-:Y:S01]  /*12570*/  @!P0 IMAD.IADD R164, R164, 0x1, -R83 ;  /* 0x00000001a4a48824 */ /* 0x000fe200078e0a53 */
[----:B------:R-:W-:Y:S01]  /*12580*/  ISETP.GE.AND P0, PT, R2, RZ, PT ;  /* 0x000000ff0200720c */ /* 0x000fe20003f06270 */
[----:B------:R-:W-:Y:S01]  /*12590*/  @!P1 IMAD.MOV R224, RZ, RZ, -R224 ;  /* 0x000000ffffe09224 */ /* 0x000fe200078e0ae0 */
[----:B------:R-:W-:Y:S01]  /*125a0*/  ISETP.GT.U32.AND P1, PT, R83, R52, PT ;  /* 0x000000345300720c */ /* 0x000fe20003f24070 */
[----:B------:R-:W-:-:S04]  /*125b0*/  IMAD.HI.U32 R2, R74, R86, RZ ;  /* 0x000000564a027227 */ /* 0x000fc800078e00ff */
[----:B------:R-:W-:Y:S02]  /*125c0*/  IMAD R105, R83, R4, R105 ;  /* 0x0000000453697224 */ /* 0x000fe400078e0269 */
[----:B------:R-:W-:-:S04]  /*125d0*/  IMAD.HI.U32 R8, R74, R59, RZ ;  /* 0x0000003b4a087227 */ /* 0x000fc800078e00ff */
[----:B------:R-:W-:Y:S02]  /*125e0*/  IMAD.MOV R2, RZ, RZ, -R2 ;  /* 0x000000ffff027224 */ /* 0x000fe400078e0a02 */
[----:B------:R-:W-:Y:S02]  /*125f0*/  @!P2 IMAD.IADD R67, R67, 0x1, -R83 ;  /* 0x000000014343a824 */ /* 0x000fe400078e0a53 */
[----:B------:R-:W-:Y:S01]  /*12600*/  @!P6 IMAD.MOV R164, RZ, RZ, -R164 ;  /* 0x000000ffffa4e224 */ /* 0x000fe200078e0aa4 */
[C---:B------:R-:W-:Y:S01]  /*12610*/  ISETP.GT.U32.AND P6, PT, R83.reuse, R105, PT ;  /* 0x000000695300720c */ /* 0x040fe20003fc4070 */
[----:B------:R-:W-:Y:S02]  /*12620*/  IMAD.MOV R8, RZ, RZ, -R8 ;  /* 0x000000ffff087224 */ /* 0x000fe400078e0a08 */
[C---:B------:R-:W-:Y:S02]  /*12630*/  IMAD R86, R83.reuse, R2, R86 ;  /* 0x0000000253567224 */ /* 0x040fe400078e0256 */
[----:B------:R-:W-:Y:S01]  /*12640*/  @!P3 IMAD.MOV R120, RZ, RZ, -R120 ;  /* 0x000000ffff78b224 */ /* 0x000fe200078e0a78 */
[C---:B------:R-:W-:Y:S01]  /*12650*/  ISETP.GT.U32.AND P3, PT, R83.reuse, R67, PT ;  /* 0x000000435300720c */ /* 0x040fe20003f64070 */
[----:B------:R-:W-:-:S02]  /*12660*/  IMAD R59, R83, R8, R59 ;  /* 0x00000008533b7224 */ /* 0x000fc400078e023b */
[----:B------:R-:W-:Y:S02]  /*12670*/  VIADD R4, R3, 0xab ;  /* 0x000000ab03047836 */ /* 0x000fe40000000000 */
[----:B------:R-:W-:Y:S01]  /*12680*/  @!P1 IMAD.IADD R52, R52, 0x1, -R83 ;  /* 0x0000000134349824 */ /* 0x000fe200078e0a53 */
[C---:B------:R-:W-:Y:S01]  /*12690*/  ISETP.GT.U32.AND P1, PT, R83.reuse, R86, PT ;  /* 0x000000565300720c */ /* 0x040fe20003f24070 */
[----:B------:R-:W-:Y:S01]  /*126a0*/  IMAD.MOV.U32 R97, RZ, RZ, R41 ;  /* 0x000000ffff617224 */ /* 0x000fe200078e0029 */
[----:B------:R-:W-:Y:S01]  /*126b0*/  ISETP.GT.U32.AND P2, PT, R83, R59, PT ;  /* 0x0000003b5300720c */ /* 0x000fe20003f44070 */
[----:B------:R-:W-:Y:S01]  /*126c0*/  VIADD R2, R3, 0xaa ;  /* 0x000000aa03027836 */ /* 0x000fe20000000000 */
[----:B------:R-:W-:Y:S01]  /*126d0*/  IABS R41, R4 ;  /* 0x0000000400297213 */ /* 0x000fe20000000000 */
[--C-:B------:R-:W-:Y:S02]  /*126e0*/  @!P6 IMAD.IADD R105, R105, 0x1, -R83.reuse ;  /* 0x000000016969e824 */ /* 0x100fe400078e0a53 */
[----:B------:R-:W-:Y:S01]  /*126f0*/  @!P3 IMAD.IADD R67, R67, 0x1, -R83 ;  /* 0x000000014343b824 */ /* 0x000fe200078e0a53 */
[----:B------:R-:W-:Y:S01]  /*12700*/  IABS R207, R2 ;  /* 0x0000000200cf7213 */ /* 0x000fe20000000000 */
[----:B------:R-:W-:Y:S01]  /*12710*/  IMAD.HI.U32 R6, R74, R41, RZ ;  /* 0x000000294a067227 */ /* 0x000fe200078e00ff */
[----:B------:R-:W-:-:S03]  /*12720*/  ISETP.GE.AND P3, PT, R0, RZ, PT ;  /* 0x000000ff0000720c */ /* 0x000fc60003f66270 */
[----:B------:R-:W-:Y:S01]  /*12730*/  @!P0 IMAD.MOV R52, RZ, RZ, -R52 ;  /* 0x000000ffff348224 */ /* 0x000fe200078e0a34 */
[----:B------:R-:W-:Y:S01]  /*12740*/  ISETP.GT.U32.AND P0, PT, R83, R105, PT ;  /* 0x000000695300720c */ /* 0x000fe20003f04070 */
[----:B------:R-:W-:Y:S02]  /*12750*/  IMAD.MOV R6, RZ, RZ, -R6 ;  /* 0x000000ffff067224 */ /* 0x000fe400078e0a06 */
[----:B------:R-:W-:-:S04]  /*12760*/  IMAD.HI.U32 R0, R74, R207, RZ ;  /* 0x000000cf4a007227 */ /* 0x000fc800078e00ff */
[--C-:B------:R-:W-:Y:S02]  /*12770*/  @!P1 IMAD.IADD R86, R86, 0x1, -R83.reuse ;  /* 0x0000000156569824 */ /* 0x100fe400078e0a53 */
[----:B------:R-:W-:Y:S01]  /*12780*/  @!P2 IMAD.IADD R59, R59, 0x1, -R83 ;  /* 0x000000013b3ba824 */ /* 0x000fe200078e0a53 */
[----:B------:R-:W-:Y:S01]  /*12790*/  ISETP.GE.AND P2, PT, R5, RZ, PT ;  /* 0x000000ff0500720c */ /* 0x000fe20003f46270 */
[C---:B------:R-:W-:Y:S01]  /*127a0*/  IMAD R41, R83.reuse, R6, R41 ;  /* 0x0000000653297224 */ /* 0x040fe200078e0229 */
[C---:B------:R-:W-:Y:S01]  /*127b0*/  ISETP.GT.U32.AND P1, PT, R83.reuse, R86, PT ;  /* 0x000000565300720c */ /* 0x040fe20003f24070 */
[----:B------:R-:W-:Y:S01]  /*127c0*/  IMAD.MOV R0, RZ, RZ, -R0 ;  /* 0x000000ffff007224 */ /* 0x000fe200078e0a00 */
[C---:B------:R-:W-:Y:S01]  /*127d0*/  ISETP.GT.U32.AND P6, PT, R83.reuse, R59, PT ;  /* 0x0000003b5300720c */ /* 0x040fe20003fc4070 */
[----:B------:R-:W-:Y:S01]  /*127e0*/  @!P5 IMAD.MOV R67, RZ, RZ, -R67 ;  /* 0x000000ffff43d224 */ /* 0x000fe200078e0a43 */
[C---:B------:R-:W-:Y:S01]  /*127f0*/  ISETP.GT.U32.AND P5, PT, R83.reuse, R41, PT ;  /* 0x000000295300720c */ /* 0x040fe20003fa4070 */
[----:B------:R-:W-:-:S02]  /*12800*/  IMAD R207, R83, R0, R207 ;  /* 0x0000000053cf7224 */ /* 0x000fc400078e02cf */
[--C-:B------:R-:W-:Y:S02]  /*12810*/  @!P0 IMAD.IADD R105, R105, 0x1, -R83.reuse ;  /* 0x0000000169698824 */ /* 0x100fe400078e0a53 */
[----:B------:R-:W-:Y:S01]  /*12820*/  VIADD R0, R3, 0xa8 ;  /* 0x000000a803007836 */ /* 0x000fe20000000000 */
[----:B------:R-:W-:Y:S01]  /*12830*/  ISETP.GT.U32.AND P0, PT, R83, R207, PT ;  /* 0x000000cf5300720c */ /* 0x000fe20003f04070 */
[----:B------:R-:W-:Y:S02]  /*12840*/  VIADD R6, R3, 0xa9 ;  /* 0x000000a903067836 */ /* 0x000fe40000000000 */
[--C-:B------:R-:W-:Y:S01]  /*12850*/  @!P1 IMAD.IADD R86, R86, 0x1, -R83.reuse ;  /* 0x0000000156569824 */ /* 0x100fe200078e0a53 */
[----:B------:R-:W-:Y:S01]  /*12860*/  IABS R152, R0 ;  /* 0x0000000000987213 */ /* 0x000fe20000000000 */
[--C-:B------:R-:W-:Y:S01]  /*12870*/  @!P6 IMAD.IADD R59, R59, 0x1, -R83.reuse ;  /* 0x000000013b3be824 */ /* 0x100fe200078e0a53 */
[----:B------:R-:W-:Y:S01]  /*12880*/  ISETP.GE.AND P1, PT, R2, RZ, PT ;  /* 0x000000ff0200720c */ /* 0x000fe20003f26270 */
[----:B------:R-:W-:Y:S01]  /*12890*/  VIADD R2, R3, 0xa7 ;  /* 0x000000a703027836 */ /* 0x000fe20000000000 */
[----:B------:R-:W-:Y:S01]  /*128a0*/  ISETP.GE.AND P6, PT, R4, RZ, PT ;  /* 0x000000ff0400720c */ /* 0x000fe20003fc6270 */
[----:B------:R-:W-:Y:S01]  /*128b0*/  @!P5 IMAD.IADD R41, R41, 0x1, -R83 ;  /* 0x000000012929d824 */ /* 0x000fe200078e0a53 */
[----:B------:R-:W-:Y:S01]  /*128c0*/  IABS R181, R6 ;  /* 0x0000000600b57213 */ /* 0x000fe20000000000 */
[----:B------:R-:W-:Y:S01]  /*128d0*/  IMAD.HI.U32 R4, R74, R152, RZ ;  /* 0x000000984a047227 */ /* 0x000fe200078e00ff */
[----:B------:R-:W-:-:S02]  /*128e0*/  IABS R194, R2 ;  /* 0x0000000200c27213 */ /* 0x000fc40000000000 */
[----:B------:R-:W-:Y:S01]  /*128f0*/  ISETP.GE.AND P5, PT, R6, RZ, PT ;  /* 0x000000ff0600720c */ /* 0x000fe20003fa6270 */
[----:B------:R-:W-:Y:S01]  /*12900*/  @!P0 IMAD.IADD R207, R207, 0x1, -R83 ;  /* 0x00000001cfcf8824 */ /* 0x000fe200078e0a53 */
[----:B------:R-:W-:Y:S01]  /*12910*/  ISETP.GT.U32.AND P0, PT, R83, R41, PT ;  /* 0x000000295300720c */ /* 0x000fe20003f04070 */
[----:B------:R-:W-:Y:S02]  /*12920*/  IMAD.MOV R4, RZ, RZ, -R4 ;  /* 0x000000ffff047224 */ /* 0x000fe400078e0a04 */
[----:B------:R-:W-:-:S04]  /*12930*/  IMAD.HI.U32 R5, R74, R181, RZ ;  /* 0x000000b54a057227 */ /* 0x000fc800078e00ff */
[----:B------:R-:W-:Y:S02]  /*12940*/  IMAD R152, R83, R4, R152 ;  /* 0x0000000453987224 */ /* 0x000fe400078e0298 */
[----:B------:R-:W-:-:S04]  /*12950*/  IMAD.HI.U32 R4, R74, R194, RZ ;  /* 0x000000c24a047227 */ /* 0x000fc800078e00ff */
[----:B------:R-:W-:Y:S01]  /*12960*/  @!P4 IMAD.MOV R169, RZ, RZ, -R169 ;  /* 0x000000ffffa9c224 */ /* 0x000fe200078e0aa9 */
[----:B------:R-:W-:Y:S01]  /*12970*/  ISETP.GE.AND P4, PT, R7, RZ, PT ;  /* 0x000000ff0700720c */ /* 0x000fe20003f86270 */
[----:B------:R-:W-:Y:S02]  /*12980*/  IMAD.MOV R5, RZ, RZ, -R5 ;  /* 0x000000ffff057224 */ /* 0x000fe400078e0a05 */
[----:B------:R-:W-:Y:S02]  /*12990*/  IMAD.MOV R4, RZ, RZ, -R4 ;  /* 0x000000ffff047224 */ /* 0x000fe400078e0a04 */
[----:B------:R-:W-:Y:S02]  /*129a0*/  IMAD R181, R83, R5, R181 ;  /* 0x0000000553b57224 */ /* 0x000fe400078e02b5 */
[----:B------:R-:W-:Y:S01]  /*129b0*/  @!P0 IMAD.IADD R41, R41, 0x1, -R83 ;  /* 0x0000000129298824 */ /* 0x000fe200078e0a53 */
[C---:B------:R-:W-:Y:S01]  /*129c0*/  ISETP.GT.U32.AND P0, PT, R83.reuse, R152, PT ;  /* 0x000000985300720c */ /* 0x040fe20003f04070 */
[----:B------:R-:W-:-:S02]  /*129d0*/  IMAD R194, R83, R4, R194 ;  /* 0x0000000453c27224 */ /* 0x000fc400078e02c2 */
[----:B------:R-:W-:Y:S01]  /*129e0*/  @!P3 IMAD.MOV R105, RZ, RZ, -R105 ;  /* 0x000000ffff69b224 */ /* 0x000fe200078e0a69 */
[C---:B------:R-:W-:Y:S01]  /*129f0*/  ISETP.GT.U32.AND P3, PT, R83.reuse, R181, PT ;  /* 0x000000b55300720c */ /* 0x040fe20003f64070 */
[----:B------:R-:W-:Y:S01]  /*12a00*/  @!P6 IMAD.MOV R41, RZ, RZ, -R41 ;  /* 0x000000ffff29e224 */ /* 0x000fe200078e0a29 */
[C---:B------:R-:W-:Y:S01]  /*12a10*/  ISETP.GT.U32.AND P6, PT, R83.reuse, R194, PT ;  /* 0x000000c25300720c */ /* 0x040fe20003fc4070 */
[----:B------:R-:W-:Y:S01]  /*12a20*/  @!P4 IMAD.MOV R59, RZ, RZ, -R59 ;  /* 0x000000ffff3bc224 */ /* 0x000fe200078e0a3b */
[----:B------:R-:W-:Y:S01]  /*12a30*/  ISETP.GT.U32.AND P4, PT, R83, R207, PT ;  /* 0x000000cf5300720c */ /* 0x000fe20003f84070 */
[C---:B------:R-:W-:Y:S02]  /*12a40*/  VIADD R5, R3.reuse, 0xa5 ;  /* 0x000000a503057836 */ /* 0x040fe40000000000 */
[----:B------:R-:W-:Y:S01]  /*12a50*/  @!P2 IMAD.MOV R86, RZ, RZ, -R86 ;  /* 0x000000ffff56a224 */ /* 0x000fe200078e0a56 */
[----:B------:R-:W-:Y:S01]  /*12a60*/  ISETP.GE.AND P2, PT, R0, RZ, PT ;  /* 0x000000ff0000720c */ /* 0x000fe20003f46270 */
[----:B------:R-:W-:Y:S01]  /*12a70*/  VIADD R0, R3, 0xa6 ;  /* 0x000000a603007836 */ /* 0x000fe20000000000 */
[----:B------:R-:W-:Y:S01]  /*12a80*/  IABS R65, R5 ;  /* 0x0000000500417213 */ /* 0x000fe20000000000 */
[----:B------:R-:W-:-:S02]  /*12a90*/  IMAD.MOV.U32 R157, RZ, RZ, R32 ;  /* 0x000000ffff9d7224 */ /* 0x000fc400078e0020 */
[--C-:B------:R-:W-:Y:S01]  /*12aa0*/  @!P3 IMAD.IADD R181, R181, 0x1, -R83.reuse ;  /* 0x00000001b5b5b824 */ /* 0x100fe200078e0a53 */
[----:B------:R-:W-:Y:S01]  /*12ab0*/  IABS R32, R0 ;  /* 0x0000000000207213 */ /* 0x000fe20000000000 */
[--C-:B------:R-:W-:Y:S02]  /*12ac0*/  @!P6 IMAD.IADD R194, R194, 0x1, -R83.reuse ;  /* 0x00000001c2c2e824 */ /* 0x100fe400078e0a53 */
[--C-:B------:R-:W-:Y:S01]  /*12ad0*/  @!P4 IMAD.IADD R207, R207, 0x1, -R83.reuse ;  /* 0x00000001cfcfc824 */ /* 0x100fe200078e0a53 */
[C---:B------:R-:W-:Y:S01]  /*12ae0*/  ISETP.GT.U32.AND P3, PT, R83.reuse, R181, PT ;  /* 0x000000b55300720c */ /* 0x040fe20003f64070 */
[----:B------:R-:W-:Y:S01]  /*12af0*/  @!P0 IMAD.IADD R152, R152, 0x1, -R83 ;  /* 0x0000000198988824 */ /* 0x000fe200078e0a53 */
[----:B------:R-:W-:Y:S01]  /*12b00*/  ISETP.GE.AND P4, PT, R2, RZ, PT ;  /* 0x000000ff0200720c */ /* 0x000fe20003f86270 */
[----:B------:R-:W-:Y:S01]  /*12b10*/  IMAD.HI.U32 R2, R74, R65, RZ ;  /* 0x000000414a027227 */ /* 0x000fe200078e00ff */
[C---:B------:R-:W-:Y:S02]  /*12b20*/  ISETP.GT.U32.AND P6, PT, R83.reuse, R194, PT ;  /* 0x000000c25300720c */ /* 0x040fe40003fc4070 */
[----:B------:R-:W-:Y:S01]  /*12b30*/  ISETP.GT.U32.AND P0, PT, R83, R152, PT ;  /* 0x000000985300720c */ /* 0x000fe20003f04070 */
[----:B------:R-:W-:-:S02]  /*12b40*/  IMAD.MOV R2, RZ, RZ, -R2 ;  /* 0x000000ffff027224 */ /* 0x000fc400078e0a02 */
[----:B------:R-:W-:Y:S02]  /*12b50*/  VIADD R4, R3, 0xa4 ;  /* 0x000000a403047836 */ /* 0x000fe40000000000 */
[----:B------:R-:W-:-:S03]  /*12b60*/  IMAD.HI.U32 R6, R74, R32, RZ ;  /* 0x000000204a067227 */ /* 0x000fc600078e00ff */
[----:B------:R-:W-:Y:S01]  /*12b70*/  IABS R44, R4 ;  /* 0x00000004002c7213 */ /* 0x000fe20000000000 */
[----:B------:R-:W-:Y:S02]  /*12b80*/  IMAD R65, R83, R2, R65 ;  /* 0x0000000253417224 */ /* 0x000fe400078e0241 */
[--C-:B------:R-:W-:Y:S01]  /*12b90*/  @!P3 IMAD.IADD R181, R181, 0x1, -R83.reuse ;  /* 0x00000001b5b5b824 */ /* 0x100fe200078e0a53 */
[----:B------:R-:W-:Y:S01]  /*12ba0*/  ISETP.GE.AND P3, PT, R5, RZ, PT ;  /* 0x000000ff0500720c */ /* 0x000fe20003f66270 */
[----:B------:R-:W-:Y:S02]  /*12bb0*/  IMAD.MOV R5, RZ, RZ, -R6 ;  /* 0x000000ffff057224 */ /* 0x000fe400078e0a06 */
[----:B------:R-:W-:Y:S01]  /*12bc0*/  @!P6 IMAD.IADD R194, R194, 0x1, -R83 ;  /* 0x00000001c2c2e824 */ /* 0x000fe200078e0a53 */
[C---:B------:R-:W-:Y:S01]  /*12bd0*/  ISETP.GT.U32.AND P6, PT, R83.reuse, R65, PT ;  /* 0x000000415300720c */ /* 0x040fe20003fc4070 */
[----:B------:R-:W-:Y:S01]  /*12be0*/  @!P1 IMAD.MOV R207, RZ, RZ, -R207 ;  /* 0x000000ffffcf9224 */ /* 0x000fe200078e0acf */
[----:B------:R-:W-:Y:S01]  /*12bf0*/  ISETP.GE.AND P1, PT, R0, RZ, PT ;  /* 0x000000ff0000720c */ /* 0x000fe20003f26270 */
[----:B------:R-:W-:-:S02]  /*12c00*/  IMAD R32, R83, R5, R32 ;  /* 0x0000000553207224 */ /* 0x000fc400078e0220 */
[----:B------:R-:W-:-:S04]  /*12c10*/  IMAD.HI.U32 R0, R74, R44, RZ ;  /* 0x0000002c4a007227 */ /* 0x000fc800078e00ff */
[----:B------:R-:W-:Y:S01]  /*12c20*/  @!P5 IMAD.MOV R181, RZ, RZ, -R181 ;  /* 0x000000ffffb5d224 */ /* 0x000fe200078e0ab5 */
[----:B------:R-:W-:Y:S01]  /*12c30*/  ISETP.GT.U32.AND P5, PT, R83, R32, PT ;  /* 0x000000205300720c */ /* 0x000fe20003fa4070 */
[--C-:B------:R-:W-:Y:S01]  /*12c40*/  @!P0 IMAD.IADD R152, R152, 0x1, -R83.reuse ;  /* 0x0000000198988824 */ /* 0x100fe200078e0a53 */
[----:B------:R-:W-:Y:S01]  /*12c50*/  ISETP.GE.AND P0, PT, R4, RZ, PT ;  /* 0x000000ff0400720c */ /* 0x000fe20003f06270 */
[C---:B------:R-:W-:Y:S02]  /*12c60*/  VIADD R8, R3.reuse, 0xa3 ;  /* 0x000000a303087836 */ /* 0x040fe40000000000 */
[----:B------:R-:W-:Y:S02]  /*12c70*/  IMAD.MOV R0, RZ, RZ, -R0 ;  /* 0x000000ffff007224 */ /* 0x000fe400078e0a00 */
[----:B------:R-:W-:Y:S02]  /*12c80*/  VIADD R7, R3, 0xa2 ;  /* 0x000000a203077836 */ /* 0x000fe40000000000 */
[----:B------:R-:W-:Y:S01]  /*12c90*/  @!P2 IMAD.MOV R152, RZ, RZ, -R152 ;  /* 0x000000ffff98a224 */ /* 0x000fe200078e0a98 */
[----:B------:R-:W-:Y:S01]  /*12ca0*/  ISETP.GE.AND P2, PT, R8, RZ, PT ;  /* 0x000000ff0800720c */ /* 0x000fe20003f46270 */
[----:B------:R-:W-:Y:S01]  /*12cb0*/  IMAD.MOV.U32 R167, RZ, RZ, R34 ;  /* 0x000000ffffa77224 */ /* 0x000fe200078e0022 */
[----:B------:R-:W-:Y:S01]  /*12cc0*/  IABS R8, R8 ;  /* 0x0000000800087213 */ /* 0x000fe20000000000 */
[----:B------:R-:W-:Y:S01]  /*12cd0*/  IMAD R44, R83, R0, R44 ;  /* 0x00000000532c7224 */ /* 0x000fe200078e022c */
[----:B------:R-:W-:Y:S01]  /*12ce0*/  IABS R34, R7 ;  /* 0x0000000700227213 */ /* 0x000fe20000000000 */
[----:B------:R-:W-:-:S02]  /*12cf0*/  @!P6 IMAD.IADD R65, R65, 0x1, -R83 ;  /* 0x000000014141e824 */ /* 0x000fc400078e0a53 */
[----:B------:R-:W-:Y:S01]  /*12d00*/  @!P4 IMAD.MOV R194, RZ, RZ, -R194 ;  /* 0x000000ffffc2c224 */ /* 0x000fe200078e0ac2 */
[C---:B------:R-:W-:Y:S01]  /*12d10*/  ISETP.GT.U32.AND P4, PT, R83.reuse, R44, PT ;  /* 0x0000002c5300720c */ /* 0x040fe20003f84070 */
[----:B------:R-:W-:Y:S01]  /*12d20*/  IMAD.HI.U32 R9, R74, R8, RZ ;  /* 0x000000084a097227 */ /* 0x000fe200078e00ff */
[----:B------:R-:W-:-:S03]  /*12d30*/  ISETP.GT.U32.AND P6, PT, R83, R65, PT ;  /* 0x000000415300720c */ /* 0x000fc60003fc4070 */
[----:B------:R-:W-:-:S04]  /*12d40*/  IMAD.HI.U32 R6, R74, R34, RZ ;  /* 0x000000224a067227 */ /* 0x000fc800078e00ff */
[----:B------:R-:W-:Y:S02]  /*12d50*/  @!P5 IMAD.IADD R32, R32, 0x1, -R83 ;  /* 0x000000012020d824 */ /* 0x000fe400078e0a53 */
[----:B------:R-:W-:Y:S02]  /*12d60*/  VIADD R0, R3, 0xa0 ;  /* 0x000000a003007836 */ /* 0x000fe40000000000 */
[----:B------:R-:W-:Y:S01]  /*12d70*/  IMAD.MOV R9, RZ, RZ, -R9 ;  /* 0x000000ffff097224 */ /* 0x000fe200078e0a09 */
[C---:B------:R-:W-:Y:S01]  /*12d80*/  ISETP.GT.U32.AND P5, PT, R83.reuse, R32, PT ;  /* 0x000000205300720c */ /* 0x040fe20003fa4070 */
[----:B------:R-:W-:Y:S01]  /*12d90*/  IMAD.MOV R6, RZ, RZ, -R6 ;  /* 0x000000ffff067224 */ /* 0x000fe200078e0a06 */
[----:B------:R-:W-:Y:S01]  /*12da0*/  IABS R177, R0 ;  /* 0x0000000000b17213 */ /* 0x000fe20000000000 */
[C---:B------:R-:W-:Y:S02]  /*12db0*/  IMAD R8, R83.reuse, R9, R8 ;  /* 0x0000000953087224 */ /* 0x040fe400078e0208 */
[----:B------:R-:W-:-:S02]  /*12dc0*/  IMAD R34, R83, R6, R34 ;  /* 0x0000000653227224 */ /* 0x000fc400078e0222 */
[--C-:B------:R-:W-:Y:S01]  /*12dd0*/  @!P6 IMAD.IADD R65, R65, 0x1, -R83.reuse ;  /* 0x000000014141e824 */ /* 0x100fe200078e0a53 */
[C---:B------:R-:W-:Y:S01]  /*12de0*/  ISETP.GT.U32.AND P6, PT, R83.reuse, R8, PT ;  /* 0x000000085300720c */ /* 0x040fe20003fc4070 */
[----:B------:R-:W-:Y:S01]  /*12df0*/  @!P4 IMAD.IADD R44, R44, 0x1, -R83 ;  /* 0x000000012c2cc824 */ /* 0x000fe200078e0a53 */
[----:B------:R-:W-:Y:S01]  /*12e00*/  ISETP.GT.U32.AND P4, PT, R83, R34, PT ;  /* 0x000000225300720c */ /* 0x000fe20003f84070 */
[----:B------:R-:W-:-:S04]  /*12e10*/  IMAD.HI.U32 R4, R74, R177, RZ ;  /* 0x000000b14a047227 */ /* 0x000fc800078e00ff */
[----:B------:R-:W-:Y:S02]  /*12e20*/  IMAD.MOV R4, RZ, RZ, -R4 ;  /* 0x000000ffff047224 */ /* 0x000fe400078e0a04 */
[----:B------:R-:W-:Y:S02]  /*12e30*/  VIADD R2, R3, 0xa1 ;  /* 0x000000a103027836 */ /* 0x000fe40000000000 */
[----:B------:R-:W-:Y:S01]  /*12e40*/  @!P5 IMAD.IADD R32, R32, 0x1, -R83 ;  /* 0x000000012020d824 */ /* 0x000fe200078e0a53 */
[----:B------:R-:W-:Y:S01]  /*12e50*/  ISETP.GE.AND P5, PT, R7, RZ, PT ;  /* 0x000000ff0700720c */ /* 0x000fe20003fa6270 */
[----:B------:R-:W-:Y:S01]  /*12e60*/  IMAD R177, R83, R4, R177 ;  /* 0x0000000453b17224 */ /* 0x000fe200078e02b1 */
[----:B------:R-:W-:Y:S01]  /*12e70*/  IABS R50, R2 ;  /* 0x0000000200327213 */ /* 0x000fe20000000000 */
[C---:B------:R-:W-:Y:S02]  /*12e80*/  VIADD R7, R3.reuse, 0x9f ;  /* 0x0000009f03077836 */ /* 0x040fe40000000000 */
[----:B------:R-:W-:-:S02]  /*12e90*/  VIADD R4, R3, 0x9e ;  /* 0x0000009e03047836 */ /* 0x000fc40000000000 */
[--C-:B------:R-:W-:Y:S01]  /*12ea0*/  @!P6 IMAD.IADD R8, R8, 0x1, -R83.reuse ;  /* 0x000000010808e824 */ /* 0x100fe200078e0a53 */
[----:B------:R-:W-:Y:S01]  /*12eb0*/  IABS R182, R7 ;  /* 0x0000000700b67213 */ /* 0x000fe20000000000 */
[----:B------:R-:W-:Y:S01]  /*12ec0*/  @!P4 IMAD.IADD R34, R34, 0x1, -R83 ;  /* 0x000000012222c824 */ /* 0x000fe200078e0a53 */
[----:B------:R-:W-:Y:S01]  /*12ed0*/  IABS R186, R4 ;  /* 0x0000000400ba7213 */ /* 0x000fe20000000000 */
[----:B------:R-:W-:Y:S01]  /*12ee0*/  IMAD.HI.U32 R5, R74, R50, RZ ;  /* 0x000000324a057227 */ /* 0x000fe200078e00ff */
[C---:B------:R-:W-:Y:S02]  /*12ef0*/  ISETP.GT.U32.AND P6, PT, R83.reuse, R44, PT ;  /* 0x0000002c5300720c */ /* 0x040fe40003fc4070 */
[C---:B------:R-:W-:Y:S01]  /*12f00*/  ISETP.GT.U32.AND P4, PT, R83.reuse, R34, PT ;  /* 0x000000225300720c */ /* 0x040fe20003f84070 */
[----:B------:R-:W-:Y:S01]  /*12f10*/  @!P1 IMAD.MOV R32, RZ, RZ, -R32 ;  /* 0x000000ffff209224 */ /* 0x000fe200078e0a20 */
[----:B------:R-:W-:Y:S01]  /*12f20*/  ISETP.GT.U32.AND P1, PT, R83, R8, PT ;  /* 0x000000085300720c */ /* 0x000fe20003f24070 */
[----:B------:R-:W-:-:S02]  /*12f30*/  IMAD.MOV R5, RZ, RZ, -R5 ;  /* 0x000000ffff057224 */ /* 0x000fc400078e0a05 */
[----:B------:R-:W-:-:S04]  /*12f40*/  IMAD.HI.U32 R9, R74, R182, RZ ;  /* 0x000000b64a097227 */ /* 0x000fc800078e00ff */
[----:B------:R-:W-:-:S04]  /*12f50*/  IMAD.HI.U32 R11, R74, R186, RZ ;  /* 0x000000ba4a0b7227 */ /* 0x000fc800078e00ff */
[C---:B------:R-:W-:Y:S02]  /*12f60*/  IMAD R50, R83.reuse, R5, R50 ;  /* 0x0000000553327224 */ /* 0x040fe400078e0232 */
[----:B------:R-:W-:Y:S02]  /*12f70*/  IMAD.MOV R9, RZ, RZ, -R9 ;  /* 0x000000ffff097224 */ /* 0x000fe400078e0a09 */
[----:B------:R-:W-:Y:S02]  /*12f80*/  IMAD.MOV R11, RZ, RZ, -R11 ;  /* 0x000000ffff0b7224 */ /* 0x000fe400078e0a0b */
[----:B------:R-:W-:Y:S01]  /*12f90*/  @!P3 IMAD.MOV R65, RZ, RZ, -R65 ;  /* 0x000000ffff41b224 */ /* 0x000fe200078e0a41 */
[C---:B------:R-:W-:Y:S01]  /*12fa0*/  ISETP.GT.U32.AND P3, PT, R83.reuse, R50, PT ;  /* 0x000000325300720c */ /* 0x040fe20003f64070 */
[----:B------:R-:W-:Y:S01]  /*12fb0*/  @!P6 IMAD.IADD R44, R44, 0x1, -R83 ;  /* 0x000000012c2ce824 */ /* 0x000fe200078e0a53 */
[C---:B------:R-:W-:Y:S01]  /*12fc0*/  ISETP.GT.U32.AND P6, PT, R83.reuse, R177, PT ;  /* 0x000000b15300720c */ /* 0x040fe20003fc4070 */
[----:B------:R-:W-:-:S02]  /*12fd0*/  IMAD R182, R83, R9, R182 ;  /* 0x0000000953b67224 */ /* 0x000fc400078e02b6 */
[C---:B------:R-:W-:Y:S02]  /*12fe0*/  IMAD R186, R83.reuse, R11, R186 ;  /* 0x0000000b53ba7224 */ /* 0x040fe400078e02ba */
[--C-:B------:R-:W-:Y:S01]  /*12ff0*/  @!P1 IMAD.IADD R8, R8, 0x1, -R83.reuse ;  /* 0x0000000108089824 */ /* 0x100fe200078e0a53 */
[C---:B------:R-:W-:Y:S01]  /*13000*/  ISETP.GT.U32.AND P1, PT, R83.reuse, R182, PT ;  /* 0x000000b65300720c */ /* 0x040fe20003f24070 */
[--C-:B------:R-:W-:Y:S01]  /*13010*/  @!P4 IMAD.IADD R34, R34, 0x1, -R83.reuse ;  /* 0x000000012222c824 */ /* 0x100fe200078e0a53 */
[----:B------:R-:W-:Y:S01]  /*13020*/  ISETP.GT.U32.AND P4, PT, R83, R186, PT ;  /* 0x000000ba5300720c */ /* 0x000fe20003f84070 */
[C---:B------:R-:W-:Y:S02]  /*13030*/  VIADD R5, R3.reuse, 0x9d ;  /* 0x0000009d03057836 */ /* 0x040fe40000000000 */
[----:B------:R-:W-:Y:S02]  /*13040*/  VIADD R6, R3, 0x9c ;  /* 0x0000009c03067836 */ /* 0x000fe40000000000 */
[--C-:B------:R-:W-:Y:S01]  /*13050*/  @!P3 IMAD.IADD R50, R50, 0x1, -R83.reuse ;  /* 0x000000013232b824 */ /* 0x100fe200078e0a53 */
[----:B------:R-:W-:Y:S01]  /*13060*/  IABS R192, R5 ;  /* 0x0000000500c07213 */ /* 0x000fe20000000000 */
[----:B------:R-:W-:Y:S01]  /*13070*/  @!P6 IMAD.IADD R177, R177, 0x1, -R83 ;  /* 0x00000001b1b1e824 */ /* 0x000fe200078e0a53 */
[----:B------:R-:W-:Y:S01]  /*13080*/  IABS R200, R6 ;  /* 0x0000000600c87213 */ /* 0x000fe20000000000 */
[----:B------:R-:W-:Y:S01]  /*13090*/  @!P0 IMAD.MOV R44, RZ, RZ, -R44 ;  /* 0x000000ffff2c8224 */ /* 0x000fe200078e0a2c */
[----:B------:R-:W-:Y:S01]  /*130a0*/  ISETP.GE.AND P3, PT, R2, RZ, PT ;  /* 0x000000ff0200720c */ /* 0x000fe20003f66270 */
[----:B------:R-:W-:Y:S01]  /*130b0*/  IMAD.HI.U32 R9, R74, R192, RZ ;  /* 0x000000c04a097227 */ /* 0x000fe200078e00ff */
[----:B------:R-:W-:-:S02]  /*130c0*/  ISETP.GT.U32.AND P0, PT, R83, R177, PT ;  /* 0x000000b15300720c */ /* 0x000fc40003f04070 */
[----:B------:R-:W-:Y:S01]  /*130d0*/  ISETP.GE.AND P6, PT, R0, RZ, PT ;  /* 0x000000ff0000720c */ /* 0x000fe20003fc6270 */
[--C-:B------:R-:W-:Y:S01]  /*130e0*/  @!P1 IMAD.IADD R182, R182, 0x1, -R83.reuse ;  /* 0x00000001b6b69824 */ /* 0x100fe200078e0a53 */
[----:B------:R-:W-:Y:S01]  /*130f0*/  ISETP.GT.U32.AND P1, PT, R83, R50, PT ;  /* 0x000000325300720c */ /* 0x000fe20003f24070 */
[----:B------:R-:W-:Y:S02]  /*13100*/  @!P4 IMAD.IADD R186, R186, 0x1, -R83 ;  /* 0x00000001babac824 */ /* 0x000fe400078e0a53 */
[----:B------:R-:W-:-:S03]  /*13110*/  IMAD.HI.U32 R10, R74, R200, RZ ;  /* 0x000000c84a0a7227 */ /* 0x000fc600078e00ff */
[C---:B------:R-:W-:Y:S01]  /*13120*/  ISETP.GT.U32.AND P4, PT, R83.reuse, R186, PT ;  /* 0x000000ba5300720c */ /* 0x040fe20003f84070 */
[----:B------:R-:W-:Y:S02]  /*13130*/  IMAD.MOV R9, RZ, RZ, -R9 ;  /* 0x000000ffff097224 */ /* 0x000fe400078e0a09 */
[----:B------:R-:W-:Y:S02]  /*13140*/  IMAD.MOV R10, RZ, RZ, -R10 ;  /* 0x000000ffff0a7224 */ /* 0x000fe400078e0a0a */
[----:B------:R-:W-:Y:S02]  /*13150*/  IMAD R192, R83, R9, R192 ;  /* 0x0000000953c07224 */ /* 0x000fe400078e02c0 */
[----:B------:R-:W-:Y:S02]  /*13160*/  VIADD R2, R3, 0x9b ;  /* 0x0000009b03027836 */ /* 0x000fe40000000000 */
[C---:B------:R-:W-:Y:S02]  /*13170*/  IMAD R200, R83.reuse, R10, R200 ;  /* 0x0000000a53c87224 */ /* 0x040fe400078e02c8 */
[----:B------:R-:W-:Y:S01]  /*13180*/  @!P2 IMAD.MOV R8, RZ, RZ, -R8 ;  /* 0x000000ffff08a224 */ /* 0x000fe200078e0a08 */
[C---:B------:R-:W-:Y:S01]  /*13190*/  ISETP.GT.U32.AND P2, PT, R83.reuse, R182, PT ;  /* 0x000000b65300720c */ /* 0x040fe20003f44070 */
[----:B------:R-:W-:Y:S01]  /*131a0*/  @!P5 IMAD.MOV R34, RZ, RZ, -R34 ;  /* 0x000000ffff22d224 */ /* 0x000fe200078e0a22 */
[----:B------:R-:W-:Y:S01]  /*131b0*/  IABS R206, R2 ;  /* 0x0000000200ce7213 */ /* 0x000fe20000000000 */
[--C-:B------:R-:W-:Y:S01]  /*131c0*/  @!P1 IMAD.IADD R50, R50, 0x1, -R83.reuse ;  /* 0x0000000132329824 */ /* 0x100fe200078e0a53 */
[----:B------:R-:W-:Y:S01]  /*131d0*/  ISETP.GT.U32.AND P5, PT, R83, R192, PT ;  /* 0x000000c05300720c */ /* 0x000fe20003fa4070 */
[----:B------:R-:W-:Y:S01]  /*131e0*/  @!P0 IMAD.IADD R177, R177, 0x1, -R83 ;  /* 0x00000001b1b18824 */ /* 0x000fe200078e0a53 */
[----:B------:R-:W-:Y:S01]  /*131f0*/  ISETP.GE.AND P1, PT, R7, RZ, PT ;  /* 0x000000ff0700720c */ /* 0x000fe20003f26270 */
[----:B------:R-:W-:Y:S01]  /*13200*/  IMAD.HI.U32 R7, R74, R206, RZ ;  /* 0x000000ce4a077227 */ /* 0x000fe200078e00ff */
[----:B------:R-:W-:-:S03]  /*13210*/  ISETP.GT.U32.AND P0, PT, R83, R200, PT ;  /* 0x000000c85300720c */ /* 0x000fc60003f04070 */
[----:B------:R-:W-:Y:S01]  /*13220*/  @!P4 IMAD.IADD R186, R186, 0x1, -R83 ;  /* 0x00000001babac824 */ /* 0x000fe200078e0a53 */
[----:B------:R-:W-:Y:S01]  /*13230*/  ISETP.GE.AND P4, PT, R5, RZ, PT ;  /* 0x000000ff0500720c */ /* 0x000fe20003f86270 */
[----:B------:R-:W-:Y:S02]  /*13240*/  VIADD R0, R3, 0x9a ;  /* 0x0000009a03007836 */ /* 0x000fe40000000000 */
[----:B------:R-:W-:Y:S02]  /*13250*/  IMAD.MOV R5, RZ, RZ, -R7 ;  /* 0x000000ffff057224 */ /* 0x000fe400078e0a07 */
[--C-:B------:R-:W-:Y:S01]  /*13260*/  @!P2 IMAD.IADD R182, R182, 0x1, -R83.reuse ;  /* 0x00000001b6b6a824 */ /* 0x100fe200078e0a53 */
[----:B------:R-:W-:Y:S01]  /*13270*/  IABS R211, R0 ;  /* 0x0000000000d37213 */ /* 0x000fe20000000000 */
[--C-:B------:R-:W-:Y:S01]  /*13280*/  @!P5 IMAD.IADD R192, R192, 0x1, -R83.reuse ;  /* 0x00000001c0c0d824 */ /* 0x100fe200078e0a53 */
[----:B------:R-:W-:Y:S01]  /*13290*/  ISETP.GE.AND P2, PT, R4, RZ, PT ;  /* 0x000000ff0400720c */ /* 0x000fe20003f46270 */
[C---:B------:R-:W-:Y:S01]  /*132a0*/  IMAD R206, R83.reuse, R5, R206 ;  /* 0x0000000553ce7224 */ /* 0x040fe200078e02ce */
[----:B------:R-:W-:Y:S01]  /*132b0*/  ISETP.GE.AND P5, PT, R6, RZ, PT ;  /* 0x000000ff0600720c */ /* 0x000fe20003fa6270 */
[----:B------:R-:W-:Y:S01]  /*132c0*/  @!P0 IMAD.IADD R200, R200, 0x1, -R83 ;  /* 0x00000001c8c88824 */ /* 0x000fe200078e0a53 */
[C---:B------:R-:W-:Y:S01]  /*132d0*/  ISETP.GT.U32.AND P0, PT, R83.reuse, R192, PT ;  /* 0x000000c05300720c */ /* 0x040fe20003f04070 */
[----:B------:R-:W-:Y:S01]  /*132e0*/  @!P1 IMAD.MOV R182, RZ, RZ, -R182 ;  /* 0x000000ffffb69224 */ /* 0x000fe200078e0ab6 */
[----:B------:R-:W-:Y:S01]  /*132f0*/  ISETP.GT.U32.AND P1, PT, R83, R206, PT ;  /* 0x000000ce5300720c */ /* 0x000fe20003f24070 */
[----:B------:R-:W-:-:S04]  /*13300*/  IMAD.HI.U32 R4, R74, R211, RZ ;  /* 0x000000d34a047227 */ /* 0x000fc800078e00ff */
[----:B------:R-:W-:Y:S02]  /*13310*/  IMAD.MOV R4, RZ, RZ, -R4 ;  /* 0x000000ffff047224 */ /* 0x000fe400078e0a04 */
[----:B------:R-:W-:Y:S01]  /*13320*/  @!P3 IMAD.MOV R50, RZ, RZ, -R50 ;  /* 0x000000ffff32b224 */ /* 0x000fe200078e0a32 */
[----:B------:R-:W-:Y:S01]  /*13330*/  ISETP.GE.AND P3, PT, R2, RZ, PT ;  /* 0x000000ff0200720c */ /* 0x000fe20003f66270 */
[----:B------:R-:W-:Y:S02]  /*13340*/  IMAD R211, R83, R4, R211 ;  /* 0x0000000453d37224 */ /* 0x000fe400078e02d3 */
[C---:B------:R-:W-:Y:S02]  /*13350*/  VIADD R4, R3.reuse, 0x99 ;  /* 0x0000009903047836 */ /* 0x040fe40000000000 */
[----:B------:R-:W-:Y:S02]  /*13360*/  VIADD R2, R3, 0x98 ;  /* 0x0000009803027836 */ /* 0x000fe40000000000 */
[----:B------:R-:W-:Y:S01]  /*13370*/  @!P2 IMAD.MOV R186, RZ, RZ, -R186 ;  /* 0x000000ffffbaa224 */ /* 0x000fe200078e0aba */
[C---:B------:R-:W-:Y:S01]  /*13380*/  ISETP.GT.U32.AND P2, PT, R83.reuse, R211, PT ;  /* 0x000000d35300720c */ /* 0x040fe20003f44070 */
        /* <DEDUP_REMOVED lines=9> */
[----:B------:R-:W-:Y:S02]  /*13420*/  IMAD.MOV R2, RZ, RZ, -R2 ;  /* 0x000000ffff027224 */ /* 0x000fe400078e0a02 */
[----:B------:R-:W-:Y:S01]  /*13430*/  @!P6 IMAD.MOV R177, RZ, RZ, -R177 ;  /* 0x000000ffffb1e224 */ /* 0x000fe200078e0ab1 */
[----:B------:R-:W-:Y:S01]  /*13440*/  ISETP.GT.U32.AND P6, PT, R83, R200, PT ;  /* 0x000000c85300720c */ /* 0x000fe20003fc4070 */
[----:B------:R-:W-:Y:S02]  /*13450*/  @!P2 IMAD.IADD R211, R211, 0x1, -R83 ;  /* 0x00000001d3d3a824 */ /* 0x000fe400078e0a53 */
[C---:B------:R-:W-:Y:S02]  /*13460*/  IMAD R219, R83.reuse, R2, R219 ;  /* 0x0000000253db7224 */ /* 0x040fe400078e02db */
[----:B------:R-:W-:Y:S01]  /*13470*/  IMAD.HI.U32 R0, R74, R225, RZ ;  /* 0x000000e14a007227 */ /* 0x000fe200078e00ff */
[----:B------:R-:W-:-:S03]  /*13480*/  ISETP.GT.U32.AND P2, PT, R83, R211, PT ;  /* 0x000000d35300720c */ /* 0x000fc60003f44070 */
[--C-:B------:R-:W-:Y:S01]  /*13490*/  @!P4 IMAD.IADD R206, R206, 0x1, -R83.reuse ;  /* 0x00000001cecec824 */ /* 0x100fe200078e0a53 */
[C---:B------:R-:W-:Y:S01]  /*134a0*/  ISETP.GT.U32.AND P4, PT, R83.reuse, R219, PT ;  /* 0x000000db5300720c */ /* 0x040fe20003f84070 */
[----:B------:R-:W-:Y:S02]  /*134b0*/  IMAD.MOV R0, RZ, RZ, -R0 ;  /* 0x000000ffff007224 */ /* 0x000fe400078e0a00 */
[----:B------:R-:W-:Y:S01]  /*134c0*/  @!P6 IMAD.IADD R200, R200, 0x1, -R83 ;  /* 0x00000001c8c8e824 */ /* 0x000fe200078e0a53 */
[----:B------:R-:W-:Y:S01]  /*134d0*/  ISETP.GE.AND P6, PT, R4, RZ, PT ;  /* 0x000000ff0400720c */ /* 0x000fe20003fc6270 */
[C---:B------:R-:W-:Y:S02]  /*134e0*/  IMAD R225, R83.reuse, R0, R225 ;  /* 0x0000000053e17224 */ /* 0x040fe400078e02e1 */
[----:B------:R-:W-:Y:S02]  /*134f0*/  @!P3 IMAD.MOV R206, RZ, RZ, -R206 ;  /* 0x000000ffffceb224 */ /* 0x000fe400078e0ace */
[----:B------:R-:W-:Y:S01]  /*13500*/  @!P5 IMAD.MOV R200, RZ, RZ, -R200 ;  /* 0x000000ffffc8d224 */ /* 0x000fe200078e0ac8 */
[----:B------:R-:W-:Y:S01]  /*13510*/  ISETP.GT.U32.AND P3, PT, R83, R225, PT ;  /* 0x000000e15300720c */ /* 0x000fe20003f64070 */
[--C-:B------:R-:W-:Y:S01]  /*13520*/  @!P2 IMAD.IADD R211, R211, 0x1, -R83.reuse ;  /* 0x00000001d3d3a824 */ /* 0x100fe200078e0a53 */
[----:B------:R-:W-:Y:S01]  /*13530*/  ISETP.GE.AND P5, PT, R231, RZ, PT ;  /* 0x000000ffe700720c */ /* 0x000fe20003fa6270 */
[----:B------:R-:W-:Y:S01]  /*13540*/  @!P4 IMAD.IADD R219, R219, 0x1, -R83 ;  /* 0x00000001dbdbc824 */ /* 0x000fe200078e0a53 */
[----:B------:R-:W-:Y:S01]  /*13550*/  IABS R231, R231 ;  /* 0x000000e700e77213 */ /* 0x000fe20000000000 */
[----:B------:R-:W-:Y:S01]  /*13560*/  @!P0 IMAD.MOV R211, RZ, RZ, -R211 ;  /* 0x000000ffffd38224 */ /* 0x000fe200078e0ad3 */
[----:B------:R-:W-:Y:S01]  /*13570*/  ISETP.GE.AND P2, PT, R238, RZ, PT ;  /* 0x000000ffee00720c */ /* 0x000fe20003f46270 */
[----:B------:R-:W-:Y:S01]  /*13580*/  VIADD R0, R3, 0x94 ;  /* 0x0000009403007836 */ /* 0x000fe20000000000 */
[----:B------:R-:W-:Y:S01]  /*13590*/  IABS R238, R238 ;  /* 0x000000ee00ee7213 */ /* 0x000fe20000000000 */
[----:B------:R-:W-:Y:S01]  /*135a0*/  IMAD.HI.U32 R4, R74, R231, RZ ;  /* 0x000000e74a047227 */ /* 0x000fe200078e00ff */
[----:B------:R-:W-:-:S02]  /*135b0*/  ISETP.GT.U32.AND P4, PT, R83, R219, PT ;  /* 0x000000db5300720c */ /* 0x000fc40003f84070 */
[----:B------:R-:W-:Y:S01]  /*135c0*/  ISETP.GE.AND P0, PT, R98, RZ, PT ;  /* 0x000000ff6200720c */ /* 0x000fe20003f06270 */
[----:B------:R-:W-:Y:S01]  /*135d0*/  IMAD.HI.U32 R2, R74, R238, RZ ;  /* 0x000000ee4a027227 */ /* 0x000fe200078e00ff */
[----:B------:R-:W-:Y:S02]  /*135e0*/  IABS R98, R98 ;  /* 0x0000006200627213 */ /* 0x000fe40000000000 */
[----:B------:R-:W-:Y:S01]  /*135f0*/  IABS R124, R0 ;  /* 0x00000000007c7213 */ /* 0x000fe20000000000 */
[----:B------:R-:W-:Y:S02]  /*13600*/  IMAD.MOV R4, RZ, RZ, -R4 ;  /* 0x000000ffff047224 */ /* 0x000fe400078e0a04 */
[----:B------:R-:W-:Y:S02]  /*13610*/  @!P3 IMAD.IADD R225, R225, 0x1, -R83 ;  /* 0x00000001e1e1b824 */ /* 0x000fe400078e0a53 */
[----:B------:R-:W-:Y:S02]  /*13620*/  IMAD.MOV R2, RZ, RZ, -R2 ;  /* 0x000000ffff027224 */ /* 0x000fe400078e0a02 */
[C---:B------:R-:W-:Y:S01]  /*13630*/  IMAD R231, R83.reuse, R4, R231 ;  /* 0x0000000453e77224 */ /* 0x040fe200078e02e7 */
[C---:B------:R-:W-:Y:S01]  /*13640*/  ISETP.GT.U32.AND P3, PT, R83.reuse, R225, PT ;  /* 0x000000e15300720c */ /* 0x040fe20003f64070 */
[----:B------:R-:W-:-:S02]  /*13650*/  IMAD R238, R83, R2, R238 ;  /* 0x0000000253ee7224 */ /* 0x000fc400078e02ee */
[----:B------:R-:W-:-:S04]  /*13660*/  IMAD.HI.U32 R2, R74, R98, RZ ;  /* 0x000000624a027227 */ /* 0x000fc800078e00ff */
[----:B------:R-:W-:Y:S01]  /*13670*/  @!P4 IMAD.IADD R219, R219, 0x1, -R83 ;  /* 0x00000001dbdbc824 */ /* 0x000fe200078e0a53 */
[----:B------:R-:W-:Y:S01]  /*13680*/  ISETP.GT.U32.AND P4, PT, R83, R231, PT ;  /* 0x000000e75300720c */ /* 0x000fe20003f84070 */
[----:B------:R-:W-:-:S04]  /*13690*/  IMAD.HI.U32 R4, R74, R124, RZ ;  /* 0x0000007c4a047227 */ /* 0x000fc800078e00ff */
[----:B------:R-:W-:Y:S02]  /*136a0*/  IMAD.MOV R2, RZ, RZ, -R2 ;  /* 0x000000ffff027224 */ /* 0x000fe400078e0a02 */
[----:B------:R-:W-:Y:S02]  /*136b0*/  IMAD.MOV R4, RZ, RZ, -R4 ;  /* 0x000000ffff047224 */ /* 0x000fe400078e0a04 */
[C---:B------:R-:W-:Y:S02]  /*136c0*/  IMAD R98, R83.reuse, R2, R98 ;  /* 0x0000000253627224 */ /* 0x040fe400078e0262 */
[----:B------:R-:W-:Y:S02]  /*136d0*/  IMAD R124, R83, R4, R124 ;  /* 0x00000004537c7224 */ /* 0x000fe400078e027c */
[----:B------:R-:W-:Y:S01]  /*136e0*/  @!P3 IMAD.IADD R225, R225, 0x1, -R83 ;  /* 0x00000001e1e1b824 */ /* 0x000fe200078e0a53 */
[----:B------:R-:W-:Y:S01]  /*136f0*/  ISETP.GT.U32.AND P3, PT, R83, R98, PT ;  /* 0x000000625300720c */ /* 0x000fe20003f64070 */
[----:B------:R-:W-:-:S02]  /*13700*/  VIADD R9, R3, 0x93 ;  /* 0x0000009303097836 */ /* 0x000fc40000000000 */
[----:B------:R-:W-:Y:S01]  /*13710*/  @!P4 IMAD.IADD R231, R231, 0x1, -R83 ;  /* 0x00000001e7e7c824 */ /* 0x000fe200078e0a53 */
[----:B------:R-:W-:Y:S01]  /*13720*/  ISETP.GT.U32.AND P4, PT, R83, R124, PT ;  /* 0x0000007c5300720c */ /* 0x000fe20003f84070 */
[----:B------:R-:W-:Y:S01]  /*13730*/  VIADD R7, R3, 0x92 ;  /* 0x0000009203077836 */ /* 0x000fe20000000000 */
[----:B------:R-:W-:Y:S01]  /*13740*/  IABS R68, R9 ;  /* 0x0000000900447213 */ /* 0x000fe20000000000 */
[----:B------:R-:W-:Y:S01]  /*13750*/  @!P6 IMAD.MOV R219, RZ, RZ, -R219 ;  /* 0x000000ffffdbe224 */ /* 0x000fe200078e0adb */
[----:B------:R-:W-:Y:S01]  /*13760*/  ISETP.GT.U32.AND P6, PT, R83, R238, PT ;  /* 0x000000ee5300720c */ /* 0x000fe20003fc4070 */
[----:B------:R-:W-:Y:S01]  /*13770*/  VIADD R5, R3, 0x91 ;  /* 0x0000009103057836 */ /* 0x000fe20000000000 */
[----:B------:R-:W-:Y:S01]  /*13780*/  IABS R76, R7 ;  /* 0x00000007004c7213 */ /* 0x000fe20000000000 */
[----:B------:R-:W-:-:S03]  /*13790*/  IMAD.HI.U32 R2, R74, R68, RZ ;  /* 0x000000444a027227 */ /* 0x000fc600078e00ff */
[----:B------:R-:W-:Y:S01]  /*137a0*/  IABS R116, R5 ;  /* 0x0000000500747213 */ /* 0x000fe20000000000 */
[--C-:B------:R-:W-:Y:S02]  /*137b0*/  @!P3 IMAD.IADD R98, R98, 0x1, -R83.reuse ;  /* 0x000000016262b824 */ /* 0x100fe400078e0a53 */
[----:B------:R-:W-:Y:S02]  /*137c0*/  IMAD.MOV R2, RZ, RZ, -R2 ;  /* 0x000000ffff027224 */ /* 0x000fe400078e0a02 */
[----:B------:R-:W-:Y:S01]  /*137d0*/  @!P4 IMAD.IADD R124, R124, 0x1, -R83 ;  /* 0x000000017c7cc824 */ /* 0x000fe200078e0a53 */
[C---:B------:R-:W-:Y:S01]  /*137e0*/  ISETP.GT.U32.AND P4, PT, R83.reuse, R98, PT ;  /* 0x000000625300720c */ /* 0x040fe20003f84070 */
[----:B------:R-:W-:Y:S02]  /*137f0*/  IMAD R68, R83, R2, R68 ;  /* 0x0000000253447224 */ /* 0x000fe400078e0244 */
[----:B------:R-:W-:-:S04]  /*13800*/  IMAD.HI.U32 R2, R74, R76, RZ ;  /* 0x0000004c4a027227 */ /* 0x000fc800078e00ff */
[----:B------:R-:W-:Y:S02]  /*13810*/  IMAD.MOV R2, RZ, RZ, -R2 ;  /* 0x000000ffff027224 */ /* 0x000fe400078e0a02 */
[--C-:B------:R-:W-:Y:S01]  /*13820*/  @!P6 IMAD.IADD R238, R238, 0x1, -R83.reuse ;  /* 0x00000001eeeee824 */ /* 0x100fe200078e0a53 */
[C---:B------:R-:W-:Y:S01]  /*13830*/  ISETP.GT.U32.AND P6, PT, R83.reuse, R231, PT ;  /* 0x000000e75300720c */ /* 0x040fe20003fc4070 */
[C---:B------:R-:W-:Y:S02]  /*13840*/  IMAD R76, R83.reuse, R2, R76 ;  /* 0x00000002534c7224 */ /* 0x040fe400078e024c */
[----:B------:R-:W-:Y:S01]  /*13850*/  @!P4 IMAD.IADD R98, R98, 0x1, -R83 ;  /* 0x000000016262c824 */ /* 0x000fe200078e0a53 */
[----:B------:R-:W-:Y:S01]  /*13860*/  ISETP.GT.U32.AND P3, PT, R83, R238, PT ;  /* 0x000000ee5300720c */ /* 0x000fe20003f64070 */
[----:B------:R-:W-:Y:S01]  /*13870*/  VIADD R2, R3, 0x8f ;  /* 0x0000008f03027836 */ /* 0x000fe20000000000 */
[----:B------:R-:W-:Y:S01]  /*13880*/  ISETP.GT.U32.AND P4, PT, R83, R76, PT ;  /* 0x0000004c5300720c */ /* 0x000fe20003f84070 */
[----:B------:R-:W-:-:S03]  /*13890*/  IMAD.HI.U32 R6, R74, R116, RZ ;  /* 0x000000744a067227 */ /* 0x000fc600078e00ff */
[----:B------:R-:W-:Y:S01]  /*138a0*/  IABS R103, R2 ;  /* 0x0000000200677213 */ /* 0x000fe20000000000 */
[----:B------:R-:W-:Y:S02]  /*138b0*/  IMAD.MOV R6, RZ, RZ, -R6 ;  /* 0x000000ffff067224 */ /* 0x000fe400078e0a06 */
[----:B------:R-:W-:Y:S02]  /*138c0*/  VIADD R4, R3, 0x90 ;  /* 0x0000009003047836 */ /* 0x000fe40000000000 */
[----:B------:R-:W-:Y:S02]  /*138d0*/  IMAD R116, R83, R6, R116 ;  /* 0x0000000653747224 */ /* 0x000fe400078e0274 */
[--C-:B------:R-:W-:Y:S01]  /*138e0*/  @!P3 IMAD.IADD R238, R238, 0x1, -R83.reuse ;  /* 0x00000001eeeeb824 */ /* 0x100fe200078e0a53 */
[----:B------:R-:W-:Y:S01]  /*138f0*/  IABS R93, R4 ;  /* 0x00000004005d7213 */ /* 0x000fe20000000000 */
[----:B------:R-:W-:Y:S01]  /*13900*/  @!P4 IMAD.IADD R76, R76, 0x1, -R83 ;  /* 0x000000014c4cc824 */ /* 0x000fe200078e0a53 */
[----:B------:R-:W-:Y:S01]  /*13910*/  ISETP.GE.AND P3, PT, R0, RZ, PT ;  /* 0x000000ff0000720c */ /* 0x000fe20003f66270 */
[----:B------:R-:W-:-:S02]  /*13920*/  @!P2 IMAD.MOV R238, RZ, RZ, -R238 ;  /* 0x000000ffffeea224 */ /* 0x000fc400078e0aee */
[----:B------:R-:W-:Y:S01]  /*13930*/  IMAD.HI.U32 R6, R74, R103, RZ ;  /* 0x000000674a067227 */ /* 0x000fe200078e00ff */
[----:B------:R-:W-:-:S03]  /*13940*/  ISETP.GT.U32.AND P2, PT, R83, R76, PT ;  /* 0x0000004c5300720c */ /* 0x000fc60003f44070 */
[----:B------:R-:W-:Y:S01]  /*13950*/  @!P1 IMAD.MOV R225, RZ, RZ, -R225 ;  /* 0x000000ffffe19224 */ /* 0x000fe200078e0ae1 */
[----:B------:R-:W-:Y:S01]  /*13960*/  ISETP.GT.U32.AND P1, PT, R83, R124, PT ;  /* 0x0000007c5300720c */ /* 0x000fe20003f24070 */
[----:B------:R-:W-:Y:S01]  /*13970*/  @!P6 IMAD.IADD R231, R231, 0x1, -R83 ;  /* 0x00000001e7e7e824 */ /* 0x000fe200078e0a53 */
[----:B------:R-:W-:Y:S01]  /*13980*/  ISETP.GT.U32.AND P6, PT, R83, R68, PT ;  /* 0x000000445300720c */ /* 0x000fe20003fc4070 */
[----:B------:R-:W-:Y:S02]  /*13990*/  IMAD.MOV R6, RZ, RZ, -R6 ;  /* 0x000000ffff067224 */ /* 0x000fe400078e0a06 */
[----:B------:R-:W-:-:S04]  /*139a0*/  IMAD.HI.U32 R0, R74, R93, RZ ;  /* 0x0000005d4a007227 */ /* 0x000fc800078e00ff */
[C---:B------:R-:W-:Y:S02]  /*139b0*/  IMAD R103, R83.reuse, R6, R103 ;  /* 0x0000000653677224 */ /* 0x040fe400078e0267 */
[----:B------:R-:W-:Y:S02]  /*139c0*/  IMAD.MOV R0, RZ, RZ, -R0 ;  /* 0x000000ffff007224 */ /* 0x000fe400078e0a00 */
[--C-:B------:R-:W-:Y:S01]  /*139d0*/  @!P2 IMAD.IADD R76, R76, 0x1, -R83.reuse ;  /* 0x000000014c4ca824 */ /* 0x100fe200078e0a53 */
[----:B------:R-:W-:Y:S01]  /*139e0*/  ISETP.GT.U32.AND P2, PT, R83, R103, PT ;  /* 0x000000675300720c */ /* 0x000fe20003f44070 */
[--C-:B------:R-:W-:Y:S01]  /*139f0*/  @!P1 IMAD.IADD R124, R124, 0x1, -R83.reuse ;  /* 0x000000017c7c9824 */ /* 0x100fe200078e0a53 */
[----:B------:R-:W-:Y:S01]  /*13a00*/  ISETP.GE.AND P1, PT, R9, RZ, PT ;  /* 0x000000ff0900720c */ /* 0x000fe20003f26270 */
[----:B------:R-:W-:Y:S01]  /*13a10*/  @!P6 IMAD.IADD R68, R68, 0x1, -R83 ;  /* 0x000000014444e824 */ /* 0x000fe200078e0a53 */
[----:B------:R-:W-:Y:S01]  /*13a20*/  ISETP.GE.AND P6, PT, R7, RZ, PT ;  /* 0x000000ff0700720c */ /* 0x000fe20003fc6270 */
[----:B------:R-:W-:-:S02]  /*13a30*/  IMAD R93, R83, R0, R93 ;  /* 0x00000000535d7224 */ /* 0x000fc400078e025d */
        /* <DEDUP_REMOVED lines=8> */
[--C-:B------:R-:W-:Y:S02]  /*13ac0*/  @!P2 IMAD.IADD R103, R103, 0x1, -R83.reuse ;  /* 0x000000016767a824 */ /* 0x100fe400078e0a53 */
[----:B------:R-:W-:Y:S01]  /*13ad0*/  VIADD R0, R3, 0x8e ;  /* 0x0000008e03007836 */ /* 0x000fe20000000000 */
[----:B------:R-:W-:Y:S01]  /*13ae0*/  IABS R117, R5 ;  /* 0x0000000500757213 */ /* 0x000fe20000000000 */
[----:B------:R-:W-:Y:S01]  /*13af0*/  @!P6 IMAD.MOV R76, RZ, RZ, -R76 ;  /* 0x000000ffff4ce224 */ /* 0x000fe200078e0a4c */
[----:B------:R-:W-:Y:S01]  /*13b00*/  ISETP.GT.U32.AND P2, PT, R83, R103, PT ;  /* 0x000000675300720c */ /* 0x000fe20003f44070 */
[----:B------:R-:W-:Y:S01]  /*13b10*/  @!P4 IMAD.IADD R68, R68, 0x1, -R83 ;  /* 0x000000014444c824 */ /* 0x000fe200078e0a53 */
[----:B------:R-:W-:Y:S01]  /*13b20*/  IABS R149, R0 ;  /* 0x0000000000957213 */ /* 0x000fe20000000000 */
[----:B------:R-:W-:Y:S01]  /*13b30*/  IMAD.HI.U32 R6, R74, R117, RZ ;  /* 0x000000754a067227 */ /* 0x000fe200078e00ff */
[----:B------:R-:W-:-:S03]  /*13b40*/  ISETP.GE.AND P4, PT, R4, RZ, PT ;  /* 0x000000ff0400720c */ /* 0x000fc60003f86270 */
[--C-:B------:R-:W-:Y:S01]  /*13b50*/  @!P5 IMAD.IADD R116, R116, 0x1, -R83.reuse ;  /* 0x000000017474d824 */ /* 0x100fe200078e0a53 */
[----:B------:R-:W-:Y:S01]  /*13b60*/  ISETP.GE.AND P5, PT, R2, RZ, PT ;  /* 0x000000ff0200720c */ /* 0x000fe20003fa6270 */
[----:B------:R-:W-:Y:S02]  /*13b70*/  @!P3 IMAD.IADD R93, R93, 0x1, -R83 ;  /* 0x000000015d5db824 */ /* 0x000fe400078e0a53 */
[----:B------:R-:W-:Y:S01]  /*13b80*/  IMAD.MOV R6, RZ, RZ, -R6 ;  /* 0x000000ffff067224 */ /* 0x000fe200078e0a06 */
[C---:B------:R-:W-:Y:S01]  /*13b90*/  ISETP.GT.U32.AND P3, PT, R83.reuse, R116, PT ;  /* 0x000000745300720c */ /* 0x040fe20003f64070 */
[----:B------:R-:W-:Y:S01]  /*13ba0*/  @!P1 IMAD.MOV R68, RZ, RZ, -R68 ;  /* 0x000000ffff449224 */ /* 0x000fe200078e0a44 */
[----:B------:R-:W-:Y:S01]  /*13bb0*/  ISETP.GT.U32.AND P1, PT, R83, R93, PT ;  /* 0x0000005d5300720c */ /* 0x000fe20003f24070 */
[----:B------:R-:W-:-:S04]  /*13bc0*/  IMAD.HI.U32 R7, R74, R149, RZ ;  /* 0x000000954a077227 */ /* 0x000fc800078e00ff */
[----:B------:R-:W-:Y:S02]  /*13bd0*/  IMAD R117, R83, R6, R117 ;  /* 0x0000000653757224 */ /* 0x000fe400078e0275 */
[----:B------:R-:W-:Y:S02]  /*13be0*/  IMAD.MOV R7, RZ, RZ, -R7 ;  /* 0x000000ffff077224 */ /* 0x000fe400078e0a07 */
[----:B------:R-:W-:Y:S01]  /*13bf0*/  @!P2 IMAD.IADD R103, R103, 0x1, -R83 ;  /* 0x000000016767a824 */ /* 0x000fe200078e0a53 */
[----:B------:R-:W-:Y:S01]  /*13c00*/  ISETP.GT.U32.AND P2, PT, R83, R117, PT ;  /* 0x000000755300720c */ /* 0x000fe20003f44070 */
[----:B------:R-:W-:Y:S02]  /*13c10*/  VIADD R2, R3, 0x8b ;  /* 0x0000008b03027836 */ /* 0x000fe40000000000 */
[----:B------:R-:W-:Y:S02]  /*13c20*/  IMAD R149, R83, R7, R149 ;  /* 0x0000000753957224 */ /* 0x000fe400078e0295 */
[--C-:B------:R-:W-:Y:S01]  /*13c30*/  @!P3 IMAD.IADD R116, R116, 0x1, -R83.reuse ;  /* 0x000000017474b824 */ /* 0x100fe200078e0a53 */
[----:B------:R-:W-:Y:S01]  /*13c40*/  IABS R134, R2 ;  /* 0x0000000200867213 */ /* 0x000fe20000000000 */
[----:B------:R-:W-:Y:S01]  /*13c50*/  @!P1 IMAD.IADD R93, R93, 0x1, -R83 ;  /* 0x000000015d5d9824 */ /* 0x000fe200078e0a53 */
[----:B------:R-:W-:Y:S01]  /*13c60*/  ISETP.GT.U32.AND P3, PT, R83, R149, PT ;  /* 0x000000955300720c */ /* 0x000fe20003f64070 */
[C---:B------:R-:W-:Y:S01]  /*13c70*/  VIADD R4, R3.reuse, 0x8c ;  /* 0x0000008c03047836 */ /* 0x040fe20000000000 */
[----:B------:R-:W-:Y:S01]  /*13c80*/  ISETP.GE.AND P1, PT, R0, RZ, PT ;  /* 0x000000ff0000720c */ /* 0x000fe20003f26270 */
[----:B------:R-:W-:-:S02]  /*13c90*/  VIADD R0, R3, 0x8a ;  /* 0x0000008a03007836 */ /* 0x000fc40000000000 */
[C---:B------:R-:W-:Y:S01]  /*13ca0*/  IMAD.HI.U32 R6, R74.reuse, R134, RZ ;  /* 0x000000864a067227 */ /* 0x040fe200078e00ff */
[----:B------:R-:W-:Y:S02]  /*13cb0*/  IABS R128, R4 ;  /* 0x0000000400807213 */ /* 0x000fe40000000000 */
[----:B------:R-:W-:Y:S01]  /*13cc0*/  IABS R141, R0 ;  /* 0x00000000008d7213 */ /* 0x000fe20000000000 */
[--C-:B------:R-:W-:Y:S02]  /*13cd0*/  @!P2 IMAD.IADD R117, R117, 0x1, -R83.reuse ;  /* 0x000000017575a824 */ /* 0x100fe400078e0a53 */
[----:B------:R-:W-:Y:S02]  /*13ce0*/  IMAD.MOV R6, RZ, RZ, -R6 ;  /* 0x000000ffff067224 */ /* 0x000fe400078e0a06 */
[----:B------:R-:W-:Y:S01]  /*13cf0*/  @!P3 IMAD.IADD R149, R149, 0x1, -R83 ;  /* 0x000000019595b824 */ /* 0x000fe200078e0a53 */
[C---:B------:R-:W-:Y:S01]  /*13d00*/  ISETP.GT.U32.AND P6, PT, R83.reuse, R117, PT ;  /* 0x000000755300720c */ /* 0x040fe20003fc4070 */
[----:B------:R-:W-:Y:S01]  /*13d10*/  IMAD R134, R83, R6, R134 ;  /* 0x0000000653867224 */ /* 0x000fe200078e0286 */
[----:B------:R-:W-:Y:S01]  /*13d20*/  ISETP.GE.AND P3, PT, R5, RZ, PT ;  /* 0x000000ff0500720c */ /* 0x000fe20003f66270 */
[----:B------:R-:W-:Y:S01]  /*13d30*/  IMAD.HI.U32 R6, R74, R141, RZ ;  /* 0x0000008d4a067227 */ /* 0x000fe200078e00ff */
[----:B------:R-:W-:-:S03]  /*13d40*/  ISETP.GT.U32.AND P2, PT, R83, R149, PT ;  /* 0x000000955300720c */ /* 0x000fc60003f44070 */
[----:B------:R-:W-:Y:S02]  /*13d50*/  IMAD.MOV R6, RZ, RZ, -R6 ;  /* 0x000000ffff067224 */ /* 0x000fe400078e0a06 */
[----:B------:R-:W-:-:S04]  /*13d60*/  IMAD.HI.U32 R7, R74, R128, RZ ;  /* 0x000000804a077227 */ /* 0x000fc800078e00ff */
[----:B------:R-:W-:Y:S02]  /*13d70*/  IMAD R141, R83, R6, R141 ;  /* 0x00000006538d7224 */ /* 0x000fe400078e028d */
[----:B------:R-:W-:Y:S02]  /*13d80*/  IMAD.MOV R7, RZ, RZ, -R7 ;  /* 0x000000ffff077224 */ /* 0x000fe400078e0a07 */
[----:B------:R-:W-:Y:S01]  /*13d90*/  @!P6 IMAD.IADD R117, R117, 0x1, -R83 ;  /* 0x000000017575e824 */ /* 0x000fe200078e0a53 */
[----:B------:R-:W-:Y:S01]  /*13da0*/  ISETP.GT.U32.AND P6, PT, R83, R141, PT ;  /* 0x0000008d5300720c */ /* 0x000fe20003fc4070 */
[----:B------:R-:W-:Y:S02]  /*13db0*/  VIADD R5, R3, 0x89 ;  /* 0x0000008903057836 */ /* 0x000fe40000000000 */
[C---:B------:R-:W-:Y:S02]  /*13dc0*/  IMAD R128, R83.reuse, R7, R128 ;  /* 0x0000000753807224 */ /* 0x040fe400078e0280 */
[----:B------:R-:W-:Y:S01]  /*13dd0*/  @!P0 IMAD.MOV R116, RZ, RZ, -R116 ;  /* 0x000000ffff748224 */ /* 0x000fe200078e0a74 */
[----:B------:R-:W-:Y:S01]  /*13de0*/  IABS R160, R5 ;  /* 0x0000000500a07213 */ /* 0x000fe20000000000 */
[----:B------:R-:W-:Y:S01]  /*13df0*/  @!P5 IMAD.MOV R103, RZ, RZ, -R103 ;  /* 0x000000ffff67d224 */ /* 0x000fe200078e0a67 */
[----:B------:R-:W-:Y:S01]  /*13e00*/  ISETP.GT.U32.AND P0, PT, R83, R128, PT ;  /* 0x000000805300720c */ /* 0x000fe20003f04070 */
[----:B------:R-:W-:Y:S01]  /*13e10*/  @!P2 IMAD.IADD R149, R149, 0x1, -R83 ;  /* 0x000000019595a824 */ /* 0x000fe200078e0a53 */
[----:B------:R-:W-:Y:S01]  /*13e20*/  ISETP.GT.U32.AND P5, PT, R83, R134, PT ;  /* 0x000000865300720c */ /* 0x000fe20003fa4070 */
[----:B------:R-:W-:Y:S01]  /*13e30*/  @!P4 IMAD.MOV R93, RZ, RZ, -R93 ;  /* 0x000000ffff5dc224 */ /* 0x000fe200078e0a5d */
[----:B------:R-:W-:Y:S01]  /*13e40*/  ISETP.GE.AND P2, PT, R2, RZ, PT ;  /* 0x000000ff0200720c */ /* 0x000fe20003f46270 */
[----:B------:R-:W-:Y:S01]  /*13e50*/  VIADD R2, R3, 0x88 ;  /* 0x0000008803027836 */ /* 0x000fe20000000000 */
[----:B------:R-:W-:Y:S01]  /*13e60*/  ISETP.GE.AND P4, PT, R4, RZ, PT ;  /* 0x000000ff0400720c */ /* 0x000fe20003f86270 */
[----:B------:R-:W-:-:S03]  /*13e70*/  IMAD.HI.U32 R4, R74, R160, RZ ;  /* 0x000000a04a047227 */ /* 0x000fc600078e00ff */
[----:B------:R-:W-:Y:S01]  /*13e80*/  IABS R159, R2 ;  /* 0x00000002009f7213 */ /* 0x000fe20000000000 */
[--C-:B------:R-:W-:Y:S02]  /*13e90*/  @!P6 IMAD.IADD R141, R141, 0x1, -R83.reuse ;  /* 0x000000018d8de824 */ /* 0x100fe400078e0a53 */
[----:B------:R-:W-:Y:S02]  /*13ea0*/  IMAD.MOV R4, RZ, RZ, -R4 ;  /* 0x000000ffff047224 */ /* 0x000fe400078e0a04 */
[----:B------:R-:W-:Y:S01]  /*13eb0*/  @!P0 IMAD.IADD R128, R128, 0x1, -R83 ;  /* 0x0000000180808824 */ /* 0x000fe200078e0a53 */
[C---:B------:R-:W-:Y:S01]  /*13ec0*/  ISETP.GT.U32.AND P6, PT, R83.reuse, R141, PT ;  /* 0x0000008d5300720c */ /* 0x040fe20003fc4070 */
[----:B------:R-:W-:Y:S01]  /*13ed0*/  IMAD R160, R83, R4, R160 ;  /* 0x0000000453a07224 */ /* 0x000fe200078e02a0 */
[----:B------:R-:W-:Y:S01]  /*13ee0*/  ISETP.GE.AND P0, PT, R0, RZ, PT ;  /* 0x000000ff0000720c */ /* 0x000fe20003f06270 */
[----:B------:R-:W-:-:S04]  /*13ef0*/  IMAD.HI.U32 R4, R74, R159, RZ ;  /* 0x0000009f4a047227 */ /* 0x000fc800078e00ff */
[----:B------:R-:W-:Y:S02]  /*13f00*/  @!P5 IMAD.IADD R134, R134, 0x1, -R83 ;  /* 0x000000018686d824 */ /* 0x000fe400078e0a53 */
[----:B------:R-:W-:Y:S01]  /*13f10*/  @!P1 IMAD.MOV R149, RZ, RZ, -R149 ;  /* 0x000000ffff959224 */ /* 0x000fe200078e0a95 */
[C---:B------:R-:W-:Y:S01]  /*13f20*/  ISETP.GT.U32.AND P1, PT, R83.reuse, R128, PT ;  /* 0x000000805300720c */ /* 0x040fe20003f24070 */
[----:B------:R-:W-:Y:S01]  /*13f30*/  IMAD.MOV R4, RZ, RZ, -R4 ;  /* 0x000000ffff047224 */ /* 0x000fe200078e0a04 */
[----:B------:R-:W-:Y:S01]  /*13f40*/  ISETP.GT.U32.AND P5, PT, R83, R134, PT ;  /* 0x000000865300720c */ /* 0x000fe20003fa4070 */
[----:B------:R-:W-:Y:S02]  /*13f50*/  VIADD R0, R3, 0x87 ;  /* 0x0000008703007836 */ /* 0x000fe40000000000 */
[----:B------:R-:W-:Y:S02]  /*13f60*/  IMAD R159, R83, R4, R159 ;  /* 0x00000004539f7224 */ /* 0x000fe400078e029f */
[----:B------:R-:W-:Y:S01]  /*13f70*/  @!P6 IMAD.IADD R141, R141, 0x1, -R83 ;  /* 0x000000018d8de824 */ /* 0x000fe200078e0a53 */
[----:B------:R-:W-:Y:S01]  /*13f80*/  IABS R166, R0 ;  /* 0x0000000000a67213 */ /* 0x000fe20000000000 */
[----:B------:R-:W-:Y:S01]  /*13f90*/  @!P3 IMAD.MOV R117, RZ, RZ, -R117 ;  /* 0x000000ffff75b224 */ /* 0x000fe200078e0a75 */
[----:B------:R-:W-:Y:S01]  /*13fa0*/  ISETP.GT.U32.AND P6, PT, R83, R159, PT ;  /* 0x0000009f5300720c */ /* 0x000fe20003fc4070 */
[----:B------:R-:W-:Y:S01]  /*13fb0*/  VIADD R4, R3, 0x85 ;  /* 0x0000008503047836 */ /* 0x000fe20000000000 */
[----:B------:R-:W-:Y:S01]  /*13fc0*/  ISETP.GE.AND P3, PT, R5, RZ, PT ;  /* 0x000000ff0500720c */ /* 0x000fe20003f66270 */
[--C-:B------:R-:W-:Y:S01]  /*13fd0*/  @!P1 IMAD.IADD R128, R128, 0x1, -R83.reuse ;  /* 0x0000000180809824 */ /* 0x100fe200078e0a53 */
[----:B------:R-:W-:Y:S01]  /*13fe0*/  ISETP.GT.U32.AND P1, PT, R83, R160, PT ;  /* 0x000000a05300720c */ /* 0x000fe20003f24070 */
[----:B------:R-:W-:Y:S01]  /*13ff0*/  @!P5 IMAD.IADD R134, R134, 0x1, -R83 ;  /* 0x000000018686d824 */ /* 0x000fe200078e0a53 */
[----:B------:R-:W-:Y:S01]  /*14000*/  ISETP.GE.AND P5, PT, R2, RZ, PT ;  /* 0x000000ff0200720c */ /* 0x000fe20003fa6270 */
[----:B------:R-:W-:Y:S01]  /*14010*/  VIADD R2, R3, 0x86 ;  /* 0x0000008603027836 */ /* 0x000fe20000000000 */
[----:B------:R-:W-:Y:S01]  /*14020*/  IABS R209, R4 ;  /* 0x0000000400d17213 */ /* 0x000fe20000000000 */
[----:B------:R-:W-:-:S03]  /*14030*/  IMAD.HI.U32 R5, R74, R166, RZ ;  /* 0x000000a64a057227 */ /* 0x000fc600078e00ff */
[----:B------:R-:W-:Y:S01]  /*14040*/  IABS R184, R2 ;  /* 0x0000000200b87213 */ /* 0x000fe20000000000 */
[----:B------:R-:W-:Y:S02]  /*14050*/  IMAD.MOV R5, RZ, RZ, -R5 ;  /* 0x000000ffff057224 */ /* 0x000fe400078e0a05 */
[--C-:B------:R-:W-:Y:S02]  /*14060*/  @!P6 IMAD.IADD R159, R159, 0x1, -R83.reuse ;  /* 0x000000019f9fe824 */ /* 0x100fe400078e0a53 */
[C---:B------:R-:W-:Y:S02]  /*14070*/  IMAD R166, R83.reuse, R5, R166 ;  /* 0x0000000553a67224 */ /* 0x040fe400078e02a6 */
[----:B------:R-:W-:Y:S01]  /*14080*/  @!P1 IMAD.IADD R160, R160, 0x1, -R83 ;  /* 0x00000001a0a09824 */ /* 0x000fe200078e0a53 */
[----:B------:R-:W-:Y:S01]  /*14090*/  ISETP.GT.U32.AND P6, PT, R83, R159, PT ;  /* 0x0000009f5300720c */ /* 0x000fe20003fc4070 */
[----:B------:R-:W-:-:S03]  /*140a0*/  IMAD.HI.U32 R5, R74, R184, RZ ;  /* 0x000000b84a057227 */ /* 0x000fc600078e00ff */
[C---:B------:R-:W-:Y:S01]  /*140b0*/  ISETP.GT.U32.AND P1, PT, R83.reuse, R160, PT ;  /* 0x000000a05300720c */ /* 0x040fe20003f24070 */
[----:B------:R-:W-:Y:S01]  /*140c0*/  @!P2 IMAD.MOV R134, RZ, RZ, -R134 ;  /* 0x000000ffff86a224 */ /* 0x000fe200078e0a86 */
[C---:B------:R-:W-:Y:S01]  /*140d0*/  ISETP.GT.U32.AND P2, PT, R83.reuse, R166, PT ;  /* 0x000000a65300720c */ /* 0x040fe20003f44070 */
[----:B------:R-:W-:Y:S01]  /*140e0*/  @!P0 IMAD.MOV R141, RZ, RZ, -R141 ;  /* 0x000000ffff8d8224 */ /* 0x000fe200078e0a8d */
[----:B------:R-:W-:Y:S01]  /*140f0*/  ISETP.GE.AND P0, PT, R2, RZ, PT ;  /* 0x000000ff0200720c */ /* 0x000fe20003f06270 */
[----:B------:R-:W-:Y:S02]  /*14100*/  IMAD.MOV R2, RZ, RZ, -R5 ;  /* 0x000000ffff027224 */ /* 0x000fe400078e0a05 */
[----:B------:R-:W-:Y:S01]  /*14110*/  @!P4 IMAD.MOV R128, RZ, RZ, -R128 ;  /* 0x000000ffff80c224 */ /* 0x000fe200078e0a80 */
[----:B------:R-:W-:Y:S01]  /*14120*/  ISETP.GE.AND P4, PT, R0, RZ, PT ;  /* 0x000000ff0000720c */ /* 0x000fe20003f86270 */
[----:B------:R-:W-:Y:S02]  /*14130*/  IMAD R184, R83, R2, R184 ;  /* 0x0000000253b87224 */ /* 0x000fe400078e02b8 */
[----:B------:R-:W-:-:S04]  /*14140*/  IMAD.HI.U32 R0, R74, R209, RZ ;  /* 0x000000d14a007227 */ /* 0x000fc800078e00ff */
[--C-:B------:R-:W-:Y:S01]  /*14150*/  @!P6 IMAD.IADD R159, R159, 0x1, -R83.reuse ;  /* 0x000000019f9fe824 */ /* 0x100fe200078e0a53 */
[C---:B------:R-:W-:Y:S01]  /*14160*/  ISETP.GT.U32.AND P6, PT, R83.reuse, R184, PT ;  /* 0x000000b85300720c */ /* 0x040fe20003fc4070 */
[----:B------:R-:W-:Y:S02]  /*14170*/  IMAD.MOV R0, RZ, RZ, -R0 ;  /* 0x000000ffff007224 */ /* 0x000fe400078e0a00 */
[--C-:B------:R-:W-:Y:S02]  /*14180*/  @!P2 IMAD.IADD R166, R166, 0x1, -R83.reuse ;  /* 0x00000001a6a6a824 */ /* 0x100fe400078e0a53 */
[----:B------:R-:W-:Y:S01]  /*14190*/  @!P1 IMAD.IADD R160, R160, 0x1, -R83 ;  /* 0x00000001a0a09824 */ /* 0x000fe200078e0a53 */
[----:B------:R-:W-:Y:S01]  /*141a0*/  ISETP.GE.AND P1, PT, R4, RZ, PT ;  /* 0x000000ff0400720c */ /* 0x000fe20003f26270 */
[C---:B------:R-:W-:Y:S01]  /*141b0*/  IMAD R209, R83.reuse, R0, R209 ;  /* 0x0000000053d17224 */ /* 0x040fe200078e02d1 */
[----:B------:R-:W-:Y:S01]  /*141c0*/  ISETP.GT.U32.AND P2, PT, R83, R166, PT ;  /* 0x000000a65300720c */ /* 0x000fe20003f44070 */
[----:B------:R-:W-:-:S02]  /*141d0*/  @!P3 IMAD.MOV R160, RZ, RZ, -R160 ;  /* 0x000000ffffa0b224 */ /* 0x000fc400078e0aa0 */
[----:B------:R-:W-:Y:S01]  /*141e0*/  VIADD R2, R3, 0x83 ;  /* 0x0000008303027836 */ /* 0x000fe20000000000 */
[----:B------:R-:W-:Y:S01]  /*141f0*/  ISETP.GT.U32.AND P3, PT, R83, R209, PT ;  /* 0x000000d15300720c */ /* 0x000fe20003f64070 */
[----:B------:R-:W-:Y:S02]  /*14200*/  @!P6 IMAD.IADD R184, R184, 0x1, -R83 ;  /* 0x00000001b8b8e824 */ /* 0x000fe400078e0a53 */
[C---:B------:R-:W-:Y:S01]  /*14210*/  VIADD R4, R3.reuse, 0x84 ;  /* 0x0000008403047836 */ /* 0x040fe20000000000 */
[----:B------:R-:W-:Y:S01]  /*14220*/  IABS R72, R2 ;  /* 0x0000000200487213 */ /* 0x000fe20000000000 */
[----:B------:R-:W-:Y:S01]  /*14230*/  VIADD R0, R3, 0x82 ;  /* 0x0000008203007836 */ /* 0x000fe20000000000 */
[----:B------:R-:W-:Y:S01]  /*14240*/  ISETP.GT.U32.AND P6, PT, R83, R184, PT ;  /* 0x000000b85300720c */ /* 0x000fe20003fc4070 */
[----:B------:R-:W-:Y:S01]  /*14250*/  @!P5 IMAD.MOV R159, RZ, RZ, -R159 ;  /* 0x000000ffff9fd224 */ /* 0x000fe200078e0a9f */
[----:B------:R-:W-:Y:S01]  /*14260*/  IABS R236, R4 ;  /* 0x0000000400ec7213 */ /* 0x000fe20000000000 */
[----:B------:R-:W-:Y:S01]  /*14270*/  @!P2 IMAD.IADD R166, R166, 0x1, -R83 ;  /* 0x00000001a6a6a824 */ /* 0x000fe200078e0a53 */
[----:B------:R-:W-:Y:S01]  /*14280*/  ISETP.GE.AND P2, PT, R2, RZ, PT ;  /* 0x000000ff0200720c */ /* 0x000fe20003f46270 */
[----:B------:R-:W-:Y:S01]  /*14290*/  IMAD.HI.U32 R2, R74, R72, RZ ;  /* 0x000000484a027227 */ /* 0x000fe200078e00ff */
[----:B------:R-:W-:-:S02]  /*142a0*/  IABS R108, R0 ;  /* 0x00000000006c7213 */ /* 0x000fc40000000000 */
[----:B------:R-:W-:Y:S01]  /*142b0*/  ISETP.GE.AND P5, PT, R4, RZ, PT ;  /* 0x000000ff0400720c */ /* 0x000fe20003fa6270 */
[--C-:B------:R-:W-:Y:S02]  /*142c0*/  @!P3 IMAD.IADD R209, R209, 0x1, -R83.reuse ;  /* 0x00000001d1d1b824 */ /* 0x100fe400078e0a53 */
[----:B------:R-:W-:Y:S02]  /*142d0*/  IMAD.MOV R2, RZ, RZ, -R2 ;  /* 0x000000ffff027224 */ /* 0x000fe400078e0a02 */
[----:B------:R-:W-:Y:S01]  /*142e0*/  @!P6 IMAD.IADD R184, R184, 0x1, -R83 ;  /* 0x00000001b8b8e824 */ /* 0x000fe200078e0a53 */
[C---:B------:R-:W-:Y:S01]  /*142f0*/  ISETP.GT.U32.AND P3, PT, R83.reuse, R209, PT ;  /* 0x000000d15300720c */ /* 0x040fe20003f64070 */
[----:B------:R-:W-:Y:S02]  /*14300*/  IMAD R72, R83, R2, R72 ;  /* 0x0000000253487224 */ /* 0x000fe400078e0248 */
[----:B------:R-:W-:-:S04]  /*14310*/  IMAD.HI.U32 R5, R74, R236, RZ ;  /* 0x000000ec4a057227 */ /* 0x000fc800078e00ff */
[----:B------:R-:W-:-:S04]  /*14320*/  IMAD.HI.U32 R4, R74, R108, RZ ;  /* 0x0000006c4a047227 */ /* 0x000fc800078e00ff */
[----:B------:R-:W-:Y:S01]  /*14330*/  @!P0 IMAD.MOV R184, RZ, RZ, -R184 ;  /* 0x000000ffffb88224 */ /* 0x000fe200078e0ab8 */
[C---:B------:R-:W-:Y:S01]  /*14340*/  ISETP.GT.U32.AND P0, PT, R83.reuse, R72, PT ;  /* 0x000000485300720c */ /* 0x040fe20003f04070 */
[----:B------:R-:W-:Y:S02]  /*14350*/  IMAD.MOV R5, RZ, RZ, -R5 ;  /* 0x000000ffff057224 */ /* 0x000fe400078e0a05 */
[----:B------:R-:W-:Y:S02]  /*14360*/  IMAD.MOV R4, RZ, RZ, -R4 ;  /* 0x000000ffff047224 */ /* 0x000fe400078e0a04 */
[C---:B------:R-:W-:Y:S02]  /*14370*/  IMAD R236, R83.reuse, R5, R236 ;  /* 0x0000000553ec7224 */ /* 0x040fe400078e02ec */
[----:B------:R-:W-:Y:S02]  /*14380*/  IMAD R108, R83, R4, R108 ;  /* 0x00000004536c7224 */ /* 0x000fe400078e026c */
[----:B------:R-:W-:Y:S01]  /*14390*/  @!P3 IMAD.IADD R209, R209, 0x1, -R83 ;  /* 0x00000001d1d1b824 */ /* 0x000fe200078e0a53 */
[----:B------:R-:W-:Y:S01]  /*143a0*/  ISETP.GT.U32.AND P6, PT, R83, R236, PT ;  /* 0x000000ec5300720c */ /* 0x000fe20003fc4070 */
[----:B------:R-:W-:Y:S01]  /*143b0*/  VIADD R6, R3, 0x80 ;  /* 0x0000008003067836 */ /* 0x000fe20000000000 */
[----:B------:R-:W-:Y:S01]  /*143c0*/  ISETP.GE.AND P3, PT, R138, RZ, PT ;  /* 0x000000ff8a00720c */ /* 0x000fe20003f66270 */
[----:B------:R-:W-:Y:S01]  /*143d0*/  @!P1 IMAD.MOV R209, RZ, RZ, -R209 ;  /* 0x000000ffffd19224 */ /* 0x000fe200078e0ad1 */
[----:B------:R-:W-:Y:S01]  /*143e0*/  ISETP.GT.U32.AND P1, PT, R83, R108, PT ;  /* 0x0000006c5300720c */ /* 0x000fe20003f24070 */
[----:B------:R-:W-:Y:S01]  /*143f0*/  @!P0 IMAD.IADD R72, R72, 0x1, -R83 ;  /* 0x0000000148488824 */ /* 0x000fe200078e0a53 */
[----:B------:R-:W-:Y:S01]  /*14400*/  IABS R138, R138 ;  /* 0x0000008a008a7213 */ /* 0x000fe20000000000 */
[----:B------:R-:W-:Y:S01]  /*14410*/  VIADD R5, R3, 0x7e ;  /* 0x0000007e03057836 */ /* 0x000fe20000000000 */
[----:B------:R-:W-:Y:S01]  /*14420*/  IABS R53, R6 ;  /* 0x0000000600357213 */ /* 0x000fe20000000000 */
[----:B------:R-:W-:Y:S01]  /*14430*/  @!P4 IMAD.MOV R166, RZ, RZ, -R166 ;  /* 0x000000ffffa6c224 */ /* 0x000fe200078e0aa6 */
[----:B------:R-:W-:Y:S01]  /*14440*/  ISETP.GT.U32.AND P0, PT, R83, R72, PT ;  /* 0x000000485300720c */ /* 0x000fe20003f04070 */
[----:B------:R-:W-:Y:S01]  /*14450*/  IMAD.HI.U32 R7, R74, R138, RZ ;  /* 0x0000008a4a077227 */ /* 0x000fe200078e00ff */
[----:B------:R-:W-:-:S02]  /*14460*/  IABS R165, R5 ;  /* 0x0000000500a57213 */ /* 0x000fc40000000000 */
[----:B------:R-:W-:Y:S01]  /*14470*/  ISETP.GE.AND P4, PT, R0, RZ, PT ;  /* 0x000000ff0000720c */ /* 0x000fe20003f86270 */
[----:B------:R-:W-:Y:S02]  /*14480*/  @!P6 IMAD.IADD R236, R236, 0x1, -R83 ;  /* 0x00000001ecece824 */ /* 0x000fe400078e0a53 */
[----:B------:R-:W-:Y:S02]  /*14490*/  IMAD.MOV R7, RZ, RZ, -R7 ;  /* 0x000000ffff077224 */ /* 0x000fe400078e0a07 */
[----:B------:R-:W-:Y:S01]  /*144a0*/  @!P1 IMAD.IADD R108, R108, 0x1, -R83 ;  /* 0x000000016c6c9824 */ /* 0x000fe200078e0a53 */
[----:B------:R-:W-:Y:S01]  /*144b0*/  ISETP.GT.U32.AND P6, PT, R83, R236, PT ;  /* 0x000000ec5300720c */ /* 0x000fe20003fc4070 */
[----:B------:R-:W-:-:S03]  /*144c0*/  IMAD.HI.U32 R2, R74, R53, RZ ;  /* 0x000000354a027227 */ /* 0x000fc600078e00ff */
[C---:B------:R-:W-:Y:S01]  /*144d0*/  ISETP.GT.U32.AND P1, PT, R83.reuse, R108, PT ;  /* 0x0000006c5300720c */ /* 0x040fe20003f24070 */
[C---:B------:R-:W-:Y:S02]  /*144e0*/  IMAD R138, R83.reuse, R7, R138 ;  /* 0x00000007538a7224 */ /* 0x040fe400078e028a */
[----:B------:R-:W-:Y:S02]  /*144f0*/  IMAD.MOV R2, RZ, RZ, -R2 ;  /* 0x000000ffff027224 */ /* 0x000fe400078e0a02 */
[----:B------:R-:W-:Y:S01]  /*14500*/  @!P0 IMAD.IADD R72, R72, 0x1, -R83 ;  /* 0x0000000148488824 */ /* 0x000fe200078e0a53 */
[C---:B------:R-:W-:Y:S01]  /*14510*/  ISETP.GT.U32.AND P0, PT, R83.reuse, R138, PT ;  /* 0x0000008a5300720c */ /* 0x040fe20003f04070 */
[----:B------:R-:W-:Y:S02]  /*14520*/  IMAD R53, R83, R2, R53 ;  /* 0x0000000253357224 */ /* 0x000fe400078e0235 */
[----:B------:R-:W-:-:S04]  /*14530*/  IMAD.HI.U32 R2, R74, R165, RZ ;  /* 0x000000a54a027227 */ /* 0x000fc800078e00ff */
[----:B------:R-:W-:Y:S02]  /*14540*/  IMAD.MOV R2, RZ, RZ, -R2 ;  /* 0x000000ffff027224 */ /* 0x000fe400078e0a02 */
[----:B------:R-:W-:Y:S02]  /*14550*/  VIADD R0, R3, 0x7f ;  /* 0x0000007f03007836 */ /* 0x000fe40000000000 */
[----:B------:R-:W-:Y:S01]  /*14560*/  @!P6 IMAD.IADD R236, R236, 0x1, -R83 ;  /* 0x00000001ecece824 */ /* 0x000fe200078e0a53 */
[----:B------:R-:W-:Y:S01]  /*14570*/  ISETP.GE.AND P6, PT, R6, RZ, PT ;  /* 0x000000ff0600720c */ /* 0x000fe20003fc6270 */
[C---:B------:R-:W-:Y:S01]  /*14580*/  IMAD R165, R83.reuse, R2, R165 ;  /* 0x0000000253a57224 */ /* 0x040fe200078e02a5 */
[----:B------:R-:W-:Y:S01]  /*14590*/  IABS R91, R0 ;  /* 0x00000000005b7213 */ /* 0x000fe20000000000 */
[--C-:B------:R-:W-:Y:S02]  /*145a0*/  @!P1 IMAD.IADD R108, R108, 0x1, -R83.reuse ;  /* 0x000000016c6c9824 */ /* 0x100fe400078e0a53 */
[----:B------:R-:W-:Y:S01]  /*145b0*/  @!P5 IMAD.MOV R236, RZ, RZ, -R236 ;  /* 0x000000ffffecd224 */ /* 0x000fe200078e0aec */
[----:B------:R-:W-:Y:S01]  /*145c0*/  ISETP.GT.U32.AND P5, PT, R83, R53, PT ;  /* 0x000000355300720c */ /* 0x000fe20003fa4070 */
[----:B------:R-:W-:-:S02]  /*145d0*/  @!P0 IMAD.IADD R138, R138, 0x1, -R83 ;  /* 0x000000018a8a8824 */ /* 0x000fc400078e0a53 */
[----:B------:R-:W-:Y:S01]  /*145e0*/  @!P4 IMAD.MOV R108, RZ, RZ, -R108 ;  /* 0x000000ffff6cc224 */ /* 0x000fe200078e0a6c */
[C---:B------:R-:W-:Y:S01]  /*145f0*/  ISETP.GT.U32.AND P4, PT, R83.reuse, R165, PT ;  /* 0x000000a55300720c */ /* 0x040fe20003f84070 */
[----:B------:R-:W-:Y:S01]  /*14600*/  IMAD.HI.U32 R4, R74, R91, RZ ;  /* 0x0000005b4a047227 */ /* 0x000fe200078e00ff */
[----:B------:R-:W-:-:S03]  /*14610*/  ISETP.GT.U32.AND P0, PT, R83, R138, PT ;  /* 0x0000008a5300720c */ /* 0x000fc60003f04070 */
[----:B------:R-:W-:Y:S01]  /*14620*/  @!P2 IMAD.MOV R72, RZ, RZ, -R72 ;  /* 0x000000ffff48a224 */ /* 0x000fe200078e0a48 */
[----:B------:R-:W-:Y:S01]  /*14630*/  ISETP.GE.AND P2, PT, R0, RZ, PT ;  /* 0x000000ff0000720c */ /* 0x000fe20003f46270 */
[----:B------:R-:W-:Y:S02]  /*14640*/  IMAD.MOV R4, RZ, RZ, -R4 ;  /* 0x000000ffff047224 */ /* 0x000fe400078e0a04 */
[C---:B------:R-:W-:Y:S02]  /*14650*/  VIADD R0, R3.reuse, 0x7d ;  /* 0x0000007d03007836 */ /* 0x040fe40000000000 */
[----:B------:R-:W-:Y:S02]  /*14660*/  VIADD R2, R3, 0x7c ;  /* 0x0000007c03027836 */ /* 0x000fe40000000000 */
[----:B------:R-:W-:Y:S01]  /*14670*/  IMAD R91, R83, R4, R91 ;  /* 0x00000004535b7224 */ /* 0x000fe200078e025b */
[----:B------:R-:W-:Y:S01]  /*14680*/  IABS R230, R0 ;  /* 0x0000000000e67213 */ /* 0x000fe20000000000 */
[--C-:B------:R-:W-:Y:S01]  /*14690*/  @!P5 IMAD.IADD R53, R53, 0x1, -R83.reuse ;  /* 0x000000013535d824 */ /* 0x100fe200078e0a53 */
[----:B------:R-:W-:Y:S01]  /*146a0*/  IABS R129, R2 ;  /* 0x0000000200817213 */ /* 0x000fe20000000000 */
[--C-:B------:R-:W-:Y:S01]  /*146b0*/  @!P4 IMAD.IADD R165, R165, 0x1, -R83.reuse ;  /* 0x00000001a5a5c824 */ /* 0x100fe200078e0a53 */
[C---:B------:R-:W-:Y:S01]  /*146c0*/  ISETP.GT.U32.AND P1, PT, R83.reuse, R91, PT ;  /* 0x0000005b5300720c */ /* 0x040fe20003f24070 */
[----:B------:R-:W-:Y:S01]  /*146d0*/  @!P0 IMAD.IADD R138, R138, 0x1, -R83 ;  /* 0x000000018a8a8824 */ /* 0x000fe200078e0a53 */
[----:B------:R-:W-:Y:S01]  /*146e0*/  ISETP.GT.U32.AND P5, PT, R83, R53, PT ;  /* 0x000000355300720c */ /* 0x000fe20003fa4070 */
[----:B------:R-:W-:Y:S01]  /*146f0*/  IMAD.HI.U32 R6, R74, R230, RZ ;  /* 0x000000e64a067227 */ /* 0x000fe200078e00ff */
[----:B------:R-:W-:-:S02]  /*14700*/  ISETP.GE.AND P0, PT, R5, RZ, PT ;  /* 0x000000ff0500720c */ /* 0x000fc40003f06270 */
[----:B------:R-:W-:Y:S01]  /*14710*/  ISETP.GT.U32.AND P4, PT, R83, R165, PT ;  /* 0x000000a55300720c */ /* 0x000fe20003f84070 */
[----:B------:R-:W-:-:S04]  /*14720*/  IMAD.HI.U32 R5, R74, R129, RZ ;  /* 0x000000814a057227 */ /* 0x000fc800078e00ff */
[----:B------:R-:W-:Y:S02]  /*14730*/  IMAD.MOV R6, RZ, RZ, -R6 ;  /* 0x000000ffff067224 */ /* 0x000fe400078e0a06 */
[----:B------:R-:W-:Y:S02]  /*14740*/  IMAD.MOV R5, RZ, RZ, -R5 ;  /* 0x000000ffff057224 */ /* 0x000fe400078e0a05 */
[C---:B------:R-:W-:Y:S02]  /*14750*/  IMAD R230, R83.reuse, R6, R230 ;  /* 0x0000000653e67224 */ /* 0x040fe400078e02e6 */
[----:B------:R-:W-:Y:S02]  /*14760*/  IMAD R129, R83, R5, R129 ;  /* 0x0000000553817224 */ /* 0x000fe400078e0281 */
[--C-:B------:R-:W-:Y:S02]  /*14770*/  @!P1 IMAD.IADD R91, R91, 0x1, -R83.reuse ;  /* 0x000000015b5b9824 */ /* 0x100fe400078e0a53 */
[--C-:B------:R-:W-:Y:S01]  /*14780*/  @!P5 IMAD.IADD R53, R53, 0x1, -R83.reuse ;  /* 0x000000013535d824 */ /* 0x100fe200078e0a53 */
[----:B------:R-:W-:Y:S01]  /*14790*/  ISETP.GT.U32.AND P5, PT, R83, R230, PT ;  /* 0x000000e65300720c */ /* 0x000fe20003fa4070 */
[----:B------:R-:W-:Y:S01]  /*147a0*/  @!P4 IMAD.IADD R165, R165, 0x1, -R83 ;  /* 0x00000001a5a5c824 */ /* 0x000fe200078e0a53 */
[C---:B------:R-:W-:Y:S01]  /*147b0*/  ISETP.GT.U32.AND P4, PT, R83.reuse, R129, PT ;  /* 0x000000815300720c */ /* 0x040fe20003f84070 */
[----:B------:R-:W-:Y:S01]  /*147c0*/  @!P3 IMAD.MOV R138, RZ, RZ, -R138 ;  /* 0x000000ffff8ab224 */ /* 0x000fe200078e0a8a */
[----:B------:R-:W-:Y:S01]  /*147d0*/  ISETP.GT.U32.AND P1, PT, R83, R91, PT ;  /* 0x0000005b5300720c */ /* 0x000fe20003f24070 */
[----:B------:R-:W-:Y:S01]  /*147e0*/  @!P6 IMAD.MOV R53, RZ, RZ, -R53 ;  /* 0x000000ffff35e224 */ /* 0x000fe200078e0a35 */
[----:B------:R-:W-:Y:S01]  /*147f0*/  ISETP.GE.AND P3, PT, R0, RZ, PT ;  /* 0x000000ff0000720c */ /* 0x000fe20003f66270 */
[C---:B------:R-:W-:Y:S01]  /*14800*/  VIADD R0, R3.reuse, 0x7a ;  /* 0x0000007a03007836 */ /* 0x040fe20000000000 */
[----:B------:R-:W-:Y:S01]  /*14810*/  ISETP.GE.AND P6, PT, R2, RZ, PT ;  /* 0x000000ff0200720c */ /* 0x000fe20003fc6270 */
[----:B------:R-:W-:-:S02]  /*14820*/  VIADD R2, R3, 0x79 ;  /* 0x0000007903027836 */ /* 0x000fc40000000000 */
[----:B------:R-:W-:Y:S01]  /*14830*/  VIADD R4, R3, 0x7b ;  /* 0x0000007b03047836 */ /* 0x000fe20000000000 */
[----:B------:R-:W-:Y:S01]  /*14840*/  IABS R104, R0 ;  /* 0x0000000000687213 */ /* 0x000fe20000000000 */
[--C-:B------:R-:W-:Y:S01]  /*14850*/  @!P5 IMAD.IADD R230, R230, 0x1, -R83.reuse ;  /* 0x00000001e6e6d824 */ /* 0x100fe200078e0a53 */
[----:B------:R-:W-:Y:S01]  /*14860*/  IABS R56, R2 ;  /* 0x0000000200387213 */ /* 0x000fe20000000000 */
[--C-:B------:R-:W-:Y:S01]  /*14870*/  @!P4 IMAD.IADD R129, R129, 0x1, -R83.reuse ;  /* 0x000000018181c824 */ /* 0x100fe200078e0a53 */
[----:B------:R-:W-:Y:S01]  /*14880*/  IABS R115, R4 ;  /* 0x0000000400737213 */ /* 0x000fe20000000000 */
[----:B------:R-:W-:Y:S01]  /*14890*/  @!P1 IMAD.IADD R91, R91, 0x1, -R83 ;  /* 0x000000015b5b9824 */ /* 0x000fe200078e0a53 */
[C---:B------:R-:W-:Y:S01]  /*148a0*/  ISETP.GT.U32.AND P5, PT, R83.reuse, R230, PT ;  /* 0x000000e65300720c */ /* 0x040fe20003fa4070 */
[----:B------:R-:W-:Y:S01]  /*148b0*/  IMAD.HI.U32 R5, R74, R104, RZ ;  /* 0x000000684a057227 */ /* 0x000fe200078e00ff */
[----:B------:R-:W-:Y:S02]  /*148c0*/  ISETP.GT.U32.AND P4, PT, R83, R129, PT ;  /* 0x000000815300720c */ /* 0x000fe40003f84070 */
[----:B------:R-:W-:Y:S01]  /*148d0*/  ISETP.GE.AND P1, PT, R4, RZ, PT ;  /* 0x000000ff0400720c */ /* 0x000fe20003f26270 */
[----:B------:R-:W-:Y:S01]  /*148e0*/  @!P2 IMAD.MOV R91, RZ, RZ, -R91 ;  /* 0x000000ffff5ba224 */ /* 0x000fe200078e0a5b */
[----:B------:R-:W-:Y:S01]  /*148f0*/  ISETP.GE.AND P2, PT, R0, RZ, PT ;  /* 0x000000ff0000720c */ /* 0x000fe20003f46270 */
[----:B------:R-:W-:-:S04]  /*14900*/  IMAD.HI.U32 R0, R74, R56, RZ ;  /* 0x000000384a007227 */ /* 0x000fc800078e00ff */
[----:B------:R-:W-:Y:S02]  /*14910*/  IMAD.MOV R5, RZ, RZ, -R5 ;  /* 0x000000ffff057224 */ /* 0x000fe400078e0a05 */
[----:B------:R-:W-:Y:S02]  /*14920*/  IMAD.MOV R0, RZ, RZ, -R0 ;  /* 0x000000ffff007224 */ /* 0x000fe400078e0a00 */
[C---:B------:R-:W-:Y:S02]  /*14930*/  IMAD R104, R83.reuse, R5, R104 ;  /* 0x0000000553687224 */ /* 0x040fe400078e0268 */
[--C-:B------:R-:W-:Y:S02]  /*14940*/  @!P5 IMAD.IADD R230, R230, 0x1, -R83.reuse ;  /* 0x00000001e6e6d824 */ /* 0x100fe400078e0a53 */
[----:B------:R-:W-:Y:S02]  /*14950*/  IMAD R56, R83, R0, R56 ;  /* 0x0000000053387224 */ /* 0x000fe400078e0238 */
[----:B------:R-:W-:Y:S01]  /*14960*/  @!P4 IMAD.IADD R129, R129, 0x1, -R83 ;  /* 0x000000018181c824 */ /* 0x000fe200078e0a53 */
[C---:B------:R-:W-:Y:S01]  /*14970*/  ISETP.GT.U32.AND P4, PT, R83.reuse, R104, PT ;  /* 0x000000685300720c */ /* 0x040fe20003f84070 */
[----:B------:R-:W-:Y:S01]  /*14980*/  @!P3 IMAD.MOV R230, RZ, RZ, -R230 ;  /* 0x000000ffffe6b224 */ /* 0x000fe200078e0ae6 */
[----:B------:R-:W-:Y:S01]  /*14990*/  ISETP.GT.U32.AND P3, PT, R83, R56, PT ;  /* 0x000000385300720c */ /* 0x000fe20003f64070 */
[----:B------:R-:W-:-:S04]  /*149a0*/  IMAD.HI.U32 R6, R74, R115, RZ ;  /* 0x000000734a067227 */ /* 0x000fc800078e00ff */
[----:B------:R-:W-:Y:S01]  /*149b0*/  @!P0 IMAD.MOV R165, RZ, RZ, -R165 ;  /* 0x000000ffffa58224 */ /* 0x000fe200078e0aa5 */
[----:B------:R-:W-:Y:S01]  /*149c0*/  ISETP.GE.AND P0, PT, R2, RZ, PT ;  /* 0x000000ff0200720c */ /* 0x000fe20003f06270 */
[C---:B------:R-:W-:Y:S02]  /*149d0*/  VIADD R2, R3.reuse, 0x78 ;  /* 0x0000007803027836 */ /* 0x040fe40000000000 */
[----:B------:R-:W-:Y:S02]  /*149e0*/  IMAD.MOV R6, RZ, RZ, -R6 ;  /* 0x000000ffff067224 */ /* 0x000fe400078e0a06 */
[----:B------:R-:W-:Y:S01]  /*149f0*/  VIADD R4, R3, 0x77 ;  /* 0x0000007703047836 */ /* 0x000fe20000000000 */
[----:B------:R-:W-:Y:S01]  /*14a00*/  IABS R175, R2 ;  /* 0x0000000200af7213 */ /* 0x000fe20000000000 */
[----:B------:R-:W-:Y:S02]  /*14a10*/  @!P4 IMAD.IADD R104, R104, 0x1, -R83 ;  /* 0x000000016868c824 */ /* 0x000fe400078e0a53 */
[C---:B------:R-:W-:Y:S01]  /*14a20*/  IMAD R115, R83.reuse, R6, R115 ;  /* 0x0000000653737224 */ /* 0x040fe200078e0273 */
[----:B------:R-:W-:Y:S01]  /*14a30*/  IABS R222, R4 ;  /* 0x0000000400de7213 */ /* 0x000fe20000000000 */
[----:B------:R-:W-:Y:S01]  /*14a40*/  @!P3 IMAD.IADD R56, R56, 0x1, -R83 ;  /* 0x000000013838b824 */ /* 0x000fe200078e0a53 */
[C---:B------:R-:W-:Y:S01]  /*14a50*/  ISETP.GT.U32.AND P4, PT, R83.reuse, R104, PT ;  /* 0x000000685300720c */ /* 0x040fe20003f84070 */
[----:B------:R-:W-:Y:S01]  /*14a60*/  IMAD.HI.U32 R5, R74, R175, RZ ;  /* 0x000000af4a057227 */ /* 0x000fe200078e00ff */
[----:B------:R-:W-:-:S02]  /*14a70*/  ISETP.GT.U32.AND P5, PT, R83, R115, PT ;  /* 0x000000735300720c */ /* 0x000fc40003fa4070 */
[----:B------:R-:W-:Y:S01]  /*14a80*/  ISETP.GT.U32.AND P3, PT, R83, R56, PT ;  /* 0x000000385300720c */ /* 0x000fe20003f64070 */
[----:B------:R-:W-:-:S04]  /*14a90*/  IMAD.HI.U32 R0, R74, R222, RZ ;  /* 0x000000de4a007227 */ /* 0x000fc800078e00ff */
[----:B------:R-:W-:Y:S02]  /*14aa0*/  IMAD.MOV R5, RZ, RZ, -R5 ;  /* 0x000000ffff057224 */ /* 0x000fe400078e0a05 */
[----:B------:R-:W-:Y:S02]  /*14ab0*/  VIADD R7, R3, 0x76 ;  /* 0x0000007603077836 */ /* 0x000fe40000000000 */
[----:B------:R-:W-:Y:S02]  /*14ac0*/  IMAD.MOV R0, RZ, RZ, -R0 ;  /* 0x000000ffff007224 */ /* 0x000fe400078e0a00 */
[----:B------:R-:W-:Y:S01]  /*14ad0*/  IMAD R175, R83, R5, R175 ;  /* 0x0000000553af7224 */ /* 0x000fe200078e02af */
[----:B------:R-:W-:Y:S01]  /*14ae0*/  IABS R90, R7 ;  /* 0x00000007005a7213 */ /* 0x000fe20000000000 */
[----:B------:R-:W-:Y:S02]  /*14af0*/  VIADD R9, R3, 0x75 ;  /* 0x0000007503097836 */ /* 0x000fe40000000000 */
[----:B------:R-:W-:Y:S01]  /*14b00*/  @!P6 IMAD.MOV R129, RZ, RZ, -R129 ;  /* 0x000000ffff81e224 */ /* 0x000fe200078e0a81 */
[----:B------:R-:W-:Y:S01]  /*14b10*/  ISETP.GE.AND P6, PT, R2, RZ, PT ;  /* 0x000000ff0200720c */ /* 0x000fe20003fc6270 */
[C---:B------:R-:W-:Y:S01]  /*14b20*/  IMAD R222, R83.reuse, R0, R222 ;  /* 0x0000000053de7224 */ /* 0x040fe200078e02de */
[----:B------:R-:W-:Y:S01]  /*14b30*/  IABS R156, R9 ;  /* 0x00000009009c7213 */ /* 0x000fe20000000000 */
[--C-:B------:R-:W-:Y:S01]  /*14b40*/  @!P4 IMAD.IADD R104, R104, 0x1, -R83.reuse ;  /* 0x000000016868c824 */ /* 0x100fe200078e0a53 */
[----:B------:R-:W-:Y:S01]  /*14b50*/  ISETP.GT.U32.AND P4, PT, R83, R175, PT ;  /* 0x000000af5300720c */ /* 0x000fe20003f84070 */
[----:B------:R-:W-:-:S02]  /*14b60*/  @!P5 IMAD.IADD R115, R115, 0x1, -R83 ;  /* 0x000000017373d824 */ /* 0x000fc400078e0a53 */
[----:B------:R-:W-:-:S03]  /*14b70*/  IMAD.HI.U32 R2, R74, R90, RZ ;  /* 0x0000005a4a027227 */ /* 0x000fc600078e00ff */
[C---:B------:R-:W-:Y:S01]  /*14b80*/  ISETP.GT.U32.AND P5, PT, R83.reuse, R115, PT ;  /* 0x000000735300720c */ /* 0x040fe20003fa4070 */
[----:B------:R-:W-:Y:S01]  /*14b90*/  @!P3 IMAD.IADD R56, R56, 0x1, -R83 ;  /* 0x000000013838b824 */ /* 0x000fe200078e0a53 */
[----:B------:R-:W-:Y:S01]  /*14ba0*/  ISETP.GT.U32.AND P3, PT, R83, R222, PT ;  /* 0x000000de5300720c */ /* 0x000fe20003f64070 */
[----:B------:R-:W-:Y:S02]  /*14bb0*/  IMAD.MOV R2, RZ, RZ, -R2 ;  /* 0x000000ffff027224 */ /* 0x000fe400078e0a02 */
[----:B------:R-:W-:-:S04]  /*14bc0*/  IMAD.HI.U32 R12, R74, R156, RZ ;  /* 0x0000009c4a0c7227 */ /* 0x000fc800078e00ff */
[----:B------:R-:W-:Y:S02]  /*14bd0*/  IMAD R90, R83, R2, R90 ;  /* 0x00000002535a7224 */ /* 0x000fe400078e025a */
[----:B------:R-:W-:Y:S02]  /*14be0*/  IMAD.MOV R12, RZ, RZ, -R12 ;  /* 0x000000ffff0c7224 */ /* 0x000fe400078e0a0c */
[--C-:B------:R-:W-:Y:S01]  /*14bf0*/  @!P4 IMAD.IADD R175, R175, 0x1, -R83.reuse ;  /* 0x00000001afafc824 */ /* 0x100fe200078e0a53 */
[C---:B------:R-:W-:Y:S01]  /*14c00*/  ISETP.GT.U32.AND P4, PT, R83.reuse, R90, PT ;  /* 0x0000005a5300720c */ /* 0x040fe20003f84070 */
[----:B------:R-:W-:Y:S02]  /*14c10*/  IMAD R156, R83, R12, R156 ;  /* 0x0000000c539c7224 */ /* 0x000fe400078e029c */
[--C-:B------:R-:W-:Y:S02]  /*14c20*/  @!P3 IMAD.IADD R222, R222, 0x1, -R83.reuse ;  /* 0x00000001dedeb824 */ /* 0x100fe400078e0a53 */
[----:B------:R-:W-:Y:S01]  /*14c30*/  @!P5 IMAD.IADD R115, R115, 0x1, -R83 ;  /* 0x000000017373d824 */ /* 0x000fe200078e0a53 */
[----:B------:R-:W-:Y:S01]  /*14c40*/  ISETP.GT.U32.AND P3, PT, R83, R156, PT ;  /* 0x0000009c5300720c */ /* 0x000fe20003f64070 */
[C---:B------:R-:W-:Y:S01]  /*14c50*/  VIADD R0, R3.reuse, 0x74 ;  /* 0x0000007403007836 */ /* 0x040fe20000000000 */
[----:B------:R-:W-:Y:S01]  /*14c60*/  ISETP.GE.AND P5, PT, R4, RZ, PT ;  /* 0x000000ff0400720c */ /* 0x000fe20003fa6270 */
[----:B------:R-:W-:-:S02]  /*14c70*/  VIADD R4, R3, 0x73 ;  /* 0x0000007303047836 */ /* 0x000fc40000000000 */
[----:B------:R-:W-:Y:S01]  /*14c80*/  VIADD R5, R3, 0x72 ;  /* 0x0000007203057836 */ /* 0x000fe20000000000 */
[----:B------:R-:W-:Y:S01]  /*14c90*/  IABS R161, R0 ;  /* 0x0000000000a17213 */ /* 0x000fe20000000000 */
[----:B------:R-:W-:Y:S01]  /*14ca0*/  @!P4 IMAD.IADD R90, R90, 0x1, -R83 ;  /* 0x000000015a5ac824 */ /* 0x000fe200078e0a53 */
[----:B------:R-:W-:Y:S01]  /*14cb0*/  IABS R11, R4 ;  /* 0x00000004000b7213 */ /* 0x000fe20000000000 */
[----:B------:R-:W-:Y:S01]  /*14cc0*/  @!P1 IMAD.MOV R115, RZ, RZ, -R115 ;  /* 0x000000ffff739224 */ /* 0x000fe200078e0a73 */
[----:B------:R-:W-:Y:S01]  /*14cd0*/  IABS R218, R5 ;  /* 0x0000000500da7213 */ /* 0x000fe20000000000 */
[C---:B------:R-:W-:Y:S01]  /*14ce0*/  IMAD.HI.U32 R10, R74.reuse, R161, RZ ;  /* 0x000000a14a0a7227 */ /* 0x040fe200078e00ff */
[C---:B------:R-:W-:Y:S02]  /*14cf0*/  ISETP.GT.U32.AND P4, PT, R83.reuse, R175, PT ;  /* 0x000000af5300720c */ /* 0x040fe40003f84070 */
[----:B------:R-:W-:Y:S01]  /*14d00*/  ISETP.GT.U32.AND P1, PT, R83, R222, PT ;  /* 0x000000de5300720c */ /* 0x000fe20003f24070 */
[----:B------:R-:W-:-:S04]  /*14d10*/  IMAD.HI.U32 R6, R74, R11, RZ ;  /* 0x0000000b4a067227 */ /* 0x000fc800078e00ff */
[----:B------:R-:W-:Y:S01]  /*14d20*/  @!P3 IMAD.IADD R156, R156, 0x1, -R83 ;  /* 0x000000019c9cb824 */ /* 0x000fe200078e0a53 */
[----:B------:R-:W-:Y:S01]  /*14d30*/  ISETP.GT.U32.AND P3, PT, R83, R90, PT ;  /* 0x0000005a5300720c */ /* 0x000fe20003f64070 */
[----:B------:R-:W-:-:S04]  /*14d40*/  IMAD.HI.U32 R2, R74, R218, RZ ;  /* 0x000000da4a027227 */ /* 0x000fc800078e00ff */
[----:B------:R-:W-:Y:S02]  /*14d50*/  IMAD.MOV R6, RZ, RZ, -R6 ;  /* 0x000000ffff067224 */ /* 0x000fe400078e0a06 */
[----:B------:R-:W-:Y:S02]  /*14d60*/  IMAD.MOV R10, RZ, RZ, -R10 ;  /* 0x000000ffff0a7224 */ /* 0x000fe400078e0a0a */
[----:B------:R-:W-:Y:S02]  /*14d70*/  IMAD.MOV R2, RZ, RZ, -R2 ;  /* 0x000000ffff027224 */ /* 0x000fe400078e0a02 */
[C---:B------:R-:W-:Y:S02]  /*14d80*/  IMAD R11, R83.reuse, R6, R11 ;  /* 0x00000006530b7224 */ /* 0x040fe400078e020b */
[----:B------:R-:W-:Y:S01]  /*14d90*/  @!P2 IMAD.MOV R104, RZ, RZ, -R104 ;  /* 0x000000ffff68a224 */ /* 0x000fe200078e0a68 */
[C---:B------:R-:W-:Y:S01]  /*14da0*/  ISETP.GT.U32.AND P2, PT, R83.reuse, R156, PT ;  /* 0x0000009c5300720c */ /* 0x040fe20003f44070 */
[----:B------:R-:W-:-:S02]  /*14db0*/  IMAD R161, R83, R10, R161 ;  /* 0x0000000a53a17224 */ /* 0x000fc400078e02a1 */
[----:B------:R-:W-:Y:S02]  /*14dc0*/  VIADD R6, R3, 0x71 ;  /* 0x0000007103067836 */ /* 0x000fe40000000000 */
[----:B------:R-:W-:Y:S02]  /*14dd0*/  IMAD R218, R83, R2, R218 ;  /* 0x0000000253da7224 */ /* 0x000fe400078e02da */
[----:B------:R-:W-:Y:S01]  /*14de0*/  @!P4 IMAD.IADD R175, R175, 0x1, -R83 ;  /* 0x00000001afafc824 */ /* 0x000fe200078e0a53 */
[C---:B------:R-:W-:Y:S01]  /*14df0*/  ISETP.GT.U32.AND P4, PT, R83.reuse, R11, PT ;  /* 0x0000000b5300720c */ /* 0x040fe20003f84070 */
[----:B------:R-:W-:Y:S01]  /*14e00*/  IMAD.MOV.U32 R131, RZ, RZ, R39 ;  /* 0x000000ffff837224 */ /* 0x000fe200078e0027 */
[----:B------:R-:W-:Y:S01]  /*14e10*/  IABS R39, R6 ;  /* 0x0000000600277213 */ /* 0x000fe20000000000 */
[----:B------:R-:W-:Y:S01]  /*14e20*/  @!P0 IMAD.MOV R56, RZ, RZ, -R56 ;  /* 0x000000ffff388224 */ /* 0x000fe200078e0a38 */
[C---:B------:R-:W-:Y:S01]  /*14e30*/  ISETP.GT.U32.AND P0, PT, R83.reuse, R161, PT ;  /* 0x000000a15300720c */ /* 0x040fe20003f04070 */
[--C-:B------:R-:W-:Y:S01]  /*14e40*/  @!P3 IMAD.IADD R90, R90, 0x1, -R83.reuse ;  /* 0x000000015a5ab824 */ /* 0x100fe200078e0a53 */
[----:B------:R-:W-:Y:S01]  /*14e50*/  ISETP.GT.U32.AND P3, PT, R83, R218, PT ;  /* 0x000000da5300720c */ /* 0x000fe20003f64070 */
[----:B------:R-:W-:Y:S01]  /*14e60*/  @!P1 IMAD.IADD R222, R222, 0x1, -R83 ;  /* 0x00000001dede9824 */ /* 0x000fe200078e0a53 */
[----:B------:R-:W-:Y:S01]  /*14e70*/  ISETP.GE.AND P1, PT, R7, RZ, PT ;  /* 0x000000ff0700720c */ /* 0x000fe20003f26270 */
[----:B------:R-:W-:-:S04]  /*14e80*/  IMAD.HI.U32 R10, R74, R39, RZ ;  /* 0x000000274a0a7227 */ /* 0x000fc800078e00ff */
[--C-:B------:R-:W-:Y:S01]  /*14e90*/  @!P2 IMAD.IADD R156, R156, 0x1, -R83.reuse ;  /* 0x000000019c9ca824 */ /* 0x100fe200078e0a53 */
[----:B------:R-:W-:Y:S01]  /*14ea0*/  ISETP.GE.AND P2, PT, R9, RZ, PT ;  /* 0x000000ff0900720c */ /* 0x000fe20003f46270 */
[----:B------:R-:W-:Y:S02]  /*14eb0*/  IMAD.MOV R10, RZ, RZ, -R10 ;  /* 0x000000ffff0a7224 */ /* 0x000fe400078e0a0a */
[----:B------:R-:W-:Y:S02]  /*14ec0*/  VIADD R2, R3, 0x70 ;  /* 0x0000007003027836 */ /* 0x000fe40000000000 */
[--C-:B------:R-:W-:Y:S01]  /*14ed0*/  @!P4 IMAD.IADD R11, R11, 0x1, -R83.reuse ;  /* 0x000000010b0bc824 */ /* 0x100fe200078e0a53 */
[----:B------:R-:W-:Y:S01]  /*14ee0*/  ISETP.GE.AND P4, PT, R4, RZ, PT ;  /* 0x000000ff0400720c */ /* 0x000fe20003f86270 */
[----:B------:R-:W-:Y:S01]  /*14ef0*/  @!P0 IMAD.IADD R161, R161, 0x1, -R83 ;  /* 0x00000001a1a18824 */ /* 0x000fe200078e0a53 */
[----:B------:R-:W-:Y:S01]  /*14f00*/  IABS R102, R2 ;  /* 0x0000000200667213 */ /* 0x000fe20000000000 */
[----:B------:R-:W-:Y:S01]  /*14f10*/  IMAD R39, R83, R10, R39 ;  /* 0x0000000a53277224 */ /* 0x000fe200078e0227 */
[----:B------:R-:W-:Y:S01]  /*14f20*/  ISETP.GE.AND P0, PT, R0, RZ, PT ;  /* 0x000000ff0000720c */ /* 0x000fe20003f06270 */
[----:B------:R-:W-:-:S02]  /*14f30*/  VIADD R4, R3, 0x6f ;  /* 0x0000006f03047836 */ /* 0x000fc40000000000 */
[----:B------:R-:W-:Y:S01]  /*14f40*/  @!P3 IMAD.IADD R218, R218, 0x1, -R83 ;  /* 0x00000001dadab824 */ /* 0x000fe200078e0a53 */
[C---:B------:R-:W-:Y:S01]  /*14f50*/  ISETP.GT.U32.AND P3, PT, R83.reuse, R161, PT ;  /* 0x000000a15300720c */ /* 0x040fe20003f64070 */
[----:B------:R-:W-:Y:S01]  /*14f60*/  @!P1 IMAD.MOV R90, RZ, RZ, -R90 ;  /* 0x000000ffff5a9224 */ /* 0x000fe200078e0a5a */
[C---:B------:R-:W-:Y:S01]  /*14f70*/  ISETP.GT.U32.AND P1, PT, R83.reuse, R39, PT ;  /* 0x000000275300720c */ /* 0x040fe20003f24070 */
[----:B------:R-:W-:Y:S01]  /*14f80*/  @!P6 IMAD.MOV R175, RZ, RZ, -R175 ;  /* 0x000000ffffafe224 */ /* 0x000fe200078e0aaf */
[----:B------:R-:W-:Y:S01]  /*14f90*/  ISETP.GT.U32.AND P6, PT, R83, R218, PT ;  /* 0x000000da5300720c */ /* 0x000fe20003fc4070 */
[----:B------:R-:W-:Y:S01]  /*14fa0*/  IMAD.HI.U32 R7, R74, R102, RZ ;  /* 0x000000664a077227 */ /* 0x000fe200078e00ff */
[----:B------:R-:W-:-:S03]  /*14fb0*/  IABS R233, R4 ;  /* 0x0000000400e97213 */ /* 0x000fc60000000000 */
[----:B------:R-:W-:Y:S01]  /*14fc0*/  @!P2 IMAD.MOV R156, RZ, RZ, -R156 ;  /* 0x000000ffff9ca224 */ /* 0x000fe200078e0a9c */
[----:B------:R-:W-:Y:S01]  /*14fd0*/  ISETP.GE.AND P2, PT, R5, RZ, PT ;  /* 0x000000ff0500720c */ /* 0x000fe20003f46270 */
[----:B------:R-:W-:Y:S02]  /*14fe0*/  IMAD.MOV R7, RZ, RZ, -R7 ;  /* 0x000000ffff077224 */ /* 0x000fe400078e0a07 */
[----:B------:R-:W-:-:S04]  /*14ff0*/  IMAD.HI.U32 R5, R74, R233, RZ ;  /* 0x000000e94a057227 */ /* 0x000fc800078e00ff */
[----:B------:R-:W-:Y:S01]  /*15000*/  @!P5 IMAD.MOV R222, RZ, RZ, -R222 ;  /* 0x000000ffffded224 */ /* 0x000fe200078e0ade */
[C---:B------:R-:W-:Y:S01]  /*15010*/  ISETP.GT.U32.AND P5, PT, R83.reuse, R11, PT ;  /* 0x0000000b5300720c */ /* 0x040fe20003fa4070 */
[----:B------:R-:W-:Y:S02]  /*15020*/  IMAD R102, R83, R7, R102 ;  /* 0x0000000753667224 */ /* 0x000fe400078e0266 */
        /* <DEDUP_REMOVED lines=12> */
[--C-:B------:R-:W-:Y:S01]  /*150f0*/  @!P5 IMAD.IADD R11, R11, 0x1, -R83.reuse ;  /* 0x000000010b0bd824 */ /* 0x100fe200078e0a53 */
[----:B------:R-:W-:Y:S01]  /*15100*/  ISETP.GE.AND P5, PT, R6, RZ, PT ;  /* 0x000000ff0600720c */ /* 0x000fe20003fa6270 */
[C---:B------:R-:W-:Y:S02]  /*15110*/  VIADD R0, R3.reuse, 0x6e ;  /* 0x0000006e03007836 */ /* 0x040fe40000000000 */
[----:B------:R-:W-:Y:S02]  /*15120*/  @!P3 IMAD.IADD R102, R102, 0x1, -R83 ;  /* 0x000000016666b824 */ /* 0x000fe400078e0a53 */
[----:B------:R-:W-:Y:S01]  /*15130*/  VIADD R4, R3, 0x6b ;  /* 0x0000006b03047836 */ /* 0x000fe20000000000 */
[----:B------:R-:W-:Y:S01]  /*15140*/  IABS R144, R0 ;  /* 0x0000000000907213 */ /* 0x000fe20000000000 */
[----:B------:R-:W-:Y:S01]  /*15150*/  @!P4 IMAD.MOV R11, RZ, RZ, -R11 ;  /* 0x000000ffff0bc224 */ /* 0x000fe200078e0a0b */
[----:B------:R-:W-:Y:S01]  /*15160*/  ISETP.GT.U32.AND P3, PT, R83, R102, PT ;  /* 0x000000665300720c */ /* 0x000fe20003f64070 */
[--C-:B------:R-:W-:Y:S01]  /*15170*/  @!P0 IMAD.IADD R39, R39, 0x1, -R83.reuse ;  /* 0x0000000127278824 */ /* 0x100fe200078e0a53 */
[----:B------:R-:W-:Y:S01]  /*15180*/  ISETP.GE.AND P0, PT, R215, RZ, PT ;  /* 0x000000ffd700720c */ /* 0x000fe20003f06270 */
[----:B------:R-:W-:Y:S01]  /*15190*/  @!P2 IMAD.IADD R233, R233, 0x1, -R83 ;  /* 0x00000001e9e9a824 */ /* 0x000fe200078e0a53 */
[----:B------:R-:W-:Y:S01]  /*151a0*/  IABS R215, R215 ;  /* 0x000000d700d77213 */ /* 0x000fe20000000000 */
[----:B------:R-:W-:Y:S01]  /*151b0*/  IMAD.HI.U32 R2, R74, R144, RZ ;  /* 0x000000904a027227 */ /* 0x000fe200078e00ff */
[----:B------:R-:W-:-:S02]  /*151c0*/  ISETP.GE.AND P4, PT, R0, RZ, PT ;  /* 0x000000ff0000720c */ /* 0x000fc40003f86270 */
[----:B------:R-:W-:Y:S01]  /*151d0*/  IABS R150, R4 ;  /* 0x0000000400967213 */ /* 0x000fe20000000000 */
[----:B------:R-:W-:Y:S01]  /*151e0*/  @!P5 IMAD.MOV R39, RZ, RZ, -R39 ;  /* 0x000000ffff27d224 */ /* 0x000fe200078e0a27 */
[----:B------:R-:W-:Y:S01]  /*151f0*/  ISETP.GT.U32.AND P5, PT, R83, R233, PT ;  /* 0x000000e95300720c */ /* 0x000fe20003fa4070 */
[----:B------:R-:W-:Y:S02]  /*15200*/  IMAD.MOV R2, RZ, RZ, -R2 ;  /* 0x000000ffff027224 */ /* 0x000fe400078e0a02 */
[----:B------:R-:W-:-:S04]  /*15210*/  IMAD.HI.U32 R5, R74, R215, RZ ;  /* 0x000000d74a057227 */ /* 0x000fc800078e00ff */
[----:B------:R-:W-:Y:S02]  /*15220*/  IMAD R144, R83, R2, R144 ;  /* 0x0000000253907224 */ /* 0x000fe400078e0290 */
[----:B------:R-:W-:Y:S02]  /*15230*/  IMAD.MOV R5, RZ, RZ, -R5 ;  /* 0x000000ffff057224 */ /* 0x000fe400078e0a05 */
[----:B------:R-:W-:Y:S02]  /*15240*/  VIADD R0, R3, 0x6c ;  /* 0x0000006c03007836 */ /* 0x000fe40000000000 */
[----:B------:R-:W-:Y:S01]  /*15250*/  @!P3 IMAD.IADD R102, R102, 0x1, -R83 ;  /* 0x000000016666b824 */ /* 0x000fe200078e0a53 */
[C---:B------:R-:W-:Y:S01]  /*15260*/  ISETP.GT.U32.AND P3, PT, R83.reuse, R144, PT ;  /* 0x000000905300720c */ /* 0x040fe20003f64070 */
[----:B------:R-:W-:Y:S01]  /*15270*/  IMAD R215, R83, R5, R215 ;  /* 0x0000000553d77224 */ /* 0x000fe200078e02d7 */
[----:B------:R-:W-:Y:S01]  /*15280*/  IABS R188, R0 ;  /* 0x0000000000bc7213 */ /* 0x000fe20000000000 */
[----:B------:R-:W-:Y:S01]  /*15290*/  @!P5 IMAD.IADD R233, R233, 0x1, -R83 ;  /* 0x00000001e9e9d824 */ /* 0x000fe200078e0a53 */
[----:B------:R-:W-:Y:S01]  /*152a0*/  ISETP.GE.AND P2, PT, R0, RZ, PT ;  /* 0x000000ff0000720c */ /* 0x000fe20003f46270 */
[----:B------:R-:W-:Y:S01]  /*152b0*/  IMAD.HI.U32 R0, R74, R150, RZ ;  /* 0x000000964a007227 */ /* 0x000fe200078e00ff */
[----:B------:R-:W-:-:S03]  /*152c0*/  ISETP.GT.U32.AND P5, PT, R83, R215, PT ;  /* 0x000000d75300720c */ /* 0x000fc60003fa4070 */
[----:B------:R-:W-:-:S04]  /*152d0*/  IMAD.HI.U32 R2, R74, R188, RZ ;  /* 0x000000bc4a027227 */ /* 0x000fc800078e00ff */
[----:B------:R-:W-:Y:S02]  /*152e0*/  IMAD.MOV R0, RZ, RZ, -R0 ;  /* 0x000000ffff007224 */ /* 0x000fe400078e0a00 */
[----:B------:R-:W-:Y:S02]  /*152f0*/  IMAD.MOV R2, RZ, RZ, -R2 ;  /* 0x000000ffff027224 */ /* 0x000fe400078e0a02 */
[----:B------:R-:W-:Y:S02]  /*15300*/  @!P3 IMAD.IADD R144, R144, 0x1, -R83 ;  /* 0x000000019090b824 */ /* 0x000fe400078e0a53 */
[C---:B------:R-:W-:Y:S02]  /*15310*/  IMAD R150, R83.reuse, R0, R150 ;  /* 0x0000000053967224 */ /* 0x040fe400078e0296 */
[C---:B------:R-:W-:Y:S01]  /*15320*/  IMAD R188, R83.reuse, R2, R188 ;  /* 0x0000000253bc7224 */ /* 0x040fe200078e02bc */
[----:B------:R-:W-:Y:S01]  /*15330*/  ISETP.GT.U32.AND P3, PT, R83, R144, PT ;  /* 0x000000905300720c */ /* 0x000fe20003f64070 */
[----:B------:R-:W-:-:S02]  /*15340*/  VIADD R2, R3, 0x6a ;  /* 0x0000006a03027836 */ /* 0x000fc40000000000 */
[----:B------:R-:W-:Y:S01]  /*15350*/  @!P5 IMAD.IADD R215, R215, 0x1, -R83 ;  /* 0x00000001d7d7d824 */ /* 0x000fe200078e0a53 */
[C---:B------:R-:W-:Y:S01]  /*15360*/  ISETP.GT.U32.AND P5, PT, R83.reuse, R150, PT ;  /* 0x000000965300720c */ /* 0x040fe20003fa4070 */
[----:B------:R-:W-:Y:S01]  /*15370*/  @!P1 IMAD.MOV R233, RZ, RZ, -R233 ;  /* 0x000000ffffe99224 */ /* 0x000fe200078e0ae9 */
[----:B------:R-:W-:Y:S01]  /*15380*/  IABS R15, R2 ;  /* 0x00000002000f7213 */ /* 0x000fe20000000000 */
[----:B------:R-:W-:Y:S01]  /*15390*/  @!P6 IMAD.MOV R102, RZ, RZ, -R102 ;  /* 0x000000ffff66e224 */ /* 0x000fe200078e0a66 */
[----:B------:R-:W-:Y:S01]  /*153a0*/  ISETP.GT.U32.AND P1, PT, R83, R215, PT ;  /* 0x000000d75300720c */ /* 0x000fe20003f24070 */
[C---:B------:R-:W-:Y:S01]  /*153b0*/  VIADD R6, R3.reuse, 0x69 ;  /* 0x0000006903067836 */ /* 0x040fe20000000000 */
[----:B------:R-:W-:Y:S01]  /*153c0*/  ISETP.GE.AND P6, PT, R4, RZ, PT ;  /* 0x000000ff0400720c */ /* 0x000fe20003fc6270 */
[----:B------:R-:W-:Y:S01]  /*153d0*/  IMAD.HI.U32 R5, R74, R15, RZ ;  /* 0x0000000f4a057227 */ /* 0x000fe200078e00ff */
[----:B------:R-:W-:-:S03]  /*153e0*/  LOP3.LUT R4, R3, 0xc, RZ, 0xfc, !PT ;  /* 0x0000000c03047812 */ /* 0x000fc600078efcff */
[----:B------:R-:W-:Y:S01]  /*153f0*/  @!P3 IMAD.IADD R144, R144, 0x1, -R83 ;  /* 0x000000019090b824 */ /* 0x000fe200078e0a53 */
[----:B------:R-:W-:Y:S01]  /*15400*/  IABS R63, R4 ;  /* 0x00000004003f7213 */ /* 0x000fe20000000000 */
[----:B------:R-:W-:Y:S01]  /*15410*/  VIADD R0, R3, 0x68 ;  /* 0x0000006803007836 */ /* 0x000fe20000000000 */
[C---:B------:R-:W-:Y:S01]  /*15420*/  ISETP.GT.U32.AND P3, PT, R83.reuse, R188, PT ;  /* 0x000000bc5300720c */ /* 0x040fe20003f64070 */
[----:B------:R-:W-:Y:S02]  /*15430*/  IMAD.MOV R5, RZ, RZ, -R5 ;  /* 0x000000ffff057224 */ /* 0x000fe400078e0a05 */
[----:B------:R-:W-:Y:S01]  /*15440*/  @!P5 IMAD.IADD R150, R150, 0x1, -R83 ;  /* 0x000000019696d824 */ /* 0x000fe200078e0a53 */
[----:B------:R-:W-:Y:S01]  /*15450*/  IABS R179, R0 ;  /* 0x0000000000b37213 */ /* 0x000fe20000000000 */
[----:B------:R-:W-:Y:S01]  /*15460*/  IMAD.MOV.U32 R54, RZ, RZ, R26 ;  /* 0x000000ffff367224 */ /* 0x000fe200078e001a */
[----:B------:R-:W-:Y:S01]  /*15470*/  IABS R26, R6 ;  /* 0x00000006001a7213 */ /* 0x000fe20000000000 */
[----:B------:R-:W-:Y:S01]  /*15480*/  @!P4 IMAD.MOV R144, RZ, RZ, -R144 ;  /* 0x000000ffff90c224 */ /* 0x000fe200078e0a90 */
[----:B------:R-:W-:Y:S01]  /*15490*/  ISETP.GE.AND P4, PT, R2, RZ, PT ;  /* 0x000000ff0200720c */ /* 0x000fe20003f86270 */
[C---:B------:R-:W-:Y:S01]  /*154a0*/  IMAD R15, R83.reuse, R5, R15 ;  /* 0x00000005530f7224 */ /* 0x040fe200078e020f */
[----:B------:R-:W-:Y:S01]  /*154b0*/  ISETP.GT.U32.AND P5, PT, R83, R150, PT ;  /* 0x000000965300720c */ /* 0x000fe20003fa4070 */
[----:B------:R-:W-:-:S04]  /*154c0*/  IMAD.HI.U32 R2, R74, R63, RZ ;  /* 0x0000003f4a027227 */ /* 0x000fc800078e00ff */
[----:B------:R-:W-:Y:S01]  /*154d0*/  @!P1 IMAD.IADD R215, R215, 0x1, -R83 ;  /* 0x00000001d7d79824 */ /* 0x000fe200078e0a53 */
[----:B------:R-:W-:Y:S01]  /*154e0*/  ISETP.GT.U32.AND P1, PT, R83, R15, PT ;  /* 0x0000000f5300720c */ /* 0x000fe20003f24070 */
[----:B------:R-:W-:-:S04]  /*154f0*/  IMAD.HI.U32 R7, R74, R26, RZ ;  /* 0x0000001a4a077227 */ /* 0x000fc800078e00ff */
[----:B------:R-:W-:-:S04]  /*15500*/  IMAD.HI.U32 R5, R74, R179, RZ ;  /* 0x000000b34a057227 */ /* 0x000fc800078e00ff */
[----:B------:R-:W-:Y:S02]  /*15510*/  IMAD.MOV R2, RZ, RZ, -R2 ;  /* 0x000000ffff027224 */ /* 0x000fe400078e0a02 */
[----:B------:R-:W-:Y:S02]  /*15520*/  IMAD.MOV R7, RZ, RZ, -R7 ;  /* 0x000000ffff077224 */ /* 0x000fe400078e0a07 */
[----:B------:R-:W-:Y:S02]  /*15530*/  IMAD.MOV R5, RZ, RZ, -R5 ;  /* 0x000000ffff057224 */ /* 0x000fe400078e0a05 */
[C---:B------:R-:W-:Y:S02]  /*15540*/  IMAD R63, R83.reuse, R2, R63 ;  /* 0x00000002533f7224 */ /* 0x040fe400078e023f */
[----:B------:R-:W-:Y:S02]  /*15550*/  @!P3 IMAD.IADD R188, R188, 0x1, -R83 ;  /* 0x00000001bcbcb824 */ /* 0x000fe400078e0a53 */
[----:B------:R-:W-:-:S02]  /*15560*/  IMAD R26, R83, R7, R26 ;  /* 0x00000007531a7224 */ /* 0x000fc400078e021a */
[C---:B------:R-:W-:Y:S01]  /*15570*/  IMAD R179, R83.reuse, R5, R179 ;  /* 0x0000000553b37224 */ /* 0x040fe200078e02b3 */
[C---:B------:R-:W-:Y:S01]  /*15580*/  ISETP.GT.U32.AND P3, PT, R83.reuse, R188, PT ;  /* 0x000000bc5300720c */ /* 0x040fe20003f64070 */
[--C-:B------:R-:W-:Y:S01]  /*15590*/  @!P5 IMAD.IADD R150, R150, 0x1, -R83.reuse ;  /* 0x000000019696d824 */ /* 0x100fe200078e0a53 */
[----:B------:R-:W-:Y:S01]  /*155a0*/  ISETP.GT.U32.AND P5, PT, R83, R63, PT ;  /* 0x0000003f5300720c */ /* 0x000fe20003fa4070 */
[----:B------:R-:W-:Y:S01]  /*155b0*/  @!P1 IMAD.IADD R15, R15, 0x1, -R83 ;  /* 0x000000010f0f9824 */ /* 0x000fe200078e0a53 */
[C---:B------:R-:W-:Y:S01]  /*155c0*/  ISETP.GT.U32.AND P1, PT, R83.reuse, R26, PT ;  /* 0x0000001a5300720c */ /* 0x040fe20003f24070 */
[----:B------:R-:W-:Y:S01]  /*155d0*/  @!P6 IMAD.MOV R150, RZ, RZ, -R150 ;  /* 0x000000ffff96e224 */ /* 0x000fe200078e0a96 */
[----:B------:R-:W-:Y:S01]  /*155e0*/  ISETP.GT.U32.AND P6, PT, R83, R179, PT ;  /* 0x000000b35300720c */ /* 0x000fe20003fc4070 */
[C---:B------:R-:W-:Y:S02]  /*155f0*/  VIADD R5, R3.reuse, 0x66 ;  /* 0x0000006603057836 */ /* 0x040fe40000000000 */
[----:B------:R-:W-:-:S02]  /*15600*/  VIADD R2, R3, 0x67 ;  /* 0x0000006703027836 */ /* 0x000fc40000000000 */
[----:B------:R-:W-:Y:S01]  /*15610*/  @!P0 IMAD.MOV R215, RZ, RZ, -R215 ;  /* 0x000000ffffd78224 */ /* 0x000fe200078e0ad7 */
[----:B------:R-:W-:Y:S01]  /*15620*/  ISETP.GT.U32.AND P0, PT, R83, R15, PT ;  /* 0x0000000f5300720c */ /* 0x000fe20003f04070 */
[--C-:B------:R-:W-:Y:S01]  /*15630*/  @!P3 IMAD.IADD R188, R188, 0x1, -R83.reuse ;  /* 0x00000001bcbcb824 */ /* 0x100fe200078e0a53 */
[----:B------:R-:W-:Y:S01]  /*15640*/  IABS R190, R5 ;  /* 0x0000000500be7213 */ /* 0x000fe20000000000 */
[--C-:B------:R-:W-:Y:S01]  /*15650*/  @!P5 IMAD.IADD R63, R63, 0x1, -R83.reuse ;  /* 0x000000013f3fd824 */ /* 0x100fe200078e0a53 */
[----:B------:R-:W-:Y:S01]  /*15660*/  ISETP.GE.AND P3, PT, R6, RZ, PT ;  /* 0x000000ff0600720c */ /* 0x000fe20003f66270 */
[--C-:B------:R-:W-:Y:S01]  /*15670*/  @!P1 IMAD.IADD R26, R26, 0x1, -R83.reuse ;  /* 0x000000011a1a9824 */ /* 0x100fe200078e0a53 */
[----:B------:R-:W-:Y:S01]  /*15680*/  IABS R43, R2 ;  /* 0x00000002002b7213 */ /* 0x000fe20000000000 */
[----:B------:R-:W-:Y:S01]  /*15690*/  @!P6 IMAD.IADD R179, R179, 0x1, -R83 ;  /* 0x00000001b3b3e824 */ /* 0x000fe200078e0a53 */
[C---:B------:R-:W-:Y:S01]  /*156a0*/  ISETP.GT.U32.AND P6, PT, R83.reuse, R63, PT ;  /* 0x0000003f5300720c */ /* 0x040fe20003fc4070 */
[----:B------:R-:W-:Y:S01]  /*156b0*/  IMAD.HI.U32 R6, R74, R190, RZ ;  /* 0x000000be4a067227 */ /* 0x000fe200078e00ff */
[----:B------:R-:W-:-:S02]  /*156c0*/  ISETP.GT.U32.AND P5, PT, R83, R26, PT ;  /* 0x0000001a5300720c */ /* 0x000fc40003fa4070 */
[----:B------:R-:W-:Y:S01]  /*156d0*/  ISETP.GE.AND P1, PT, R2, RZ, PT ;  /* 0x000000ff0200720c */ /* 0x000fe20003f26270 */
[----:B------:R-:W-:Y:S01]  /*156e0*/  @!P2 IMAD.MOV R188, RZ, RZ, -R188 ;  /* 0x000000ffffbca224 */ /* 0x000fe200078e0abc */
[----:B------:R-:W-:Y:S01]  /*156f0*/  ISETP.GE.AND P2, PT, R4, RZ, PT ;  /* 0x000000ff0400720c */ /* 0x000fe20003f46270 */
[----:B------:R-:W-:-:S04]  /*15700*/  IMAD.HI.U32 R4, R74, R43, RZ ;  /* 0x0000002b4a047227 */ /* 0x000fc800078e00ff */
[----:B------:R-:W-:Y:S02]  /*15710*/  IMAD.MOV R6, RZ, RZ, -R6 ;  /* 0x000000ffff067224 */ /* 0x000fe400078e0a06 */
[----:B------:R-:W-:Y:S01]  /*15720*/  @!P0 IMAD.IADD R15, R15, 0x1, -R83 ;  /* 0x000000010f0f8824 */ /* 0x000fe200078e0a53 */
[----:B------:R-:W-:Y:S01]  /*15730*/  ISETP.GE.AND P0, PT, R0, RZ, PT ;  /* 0x000000ff0000720c */ /* 0x000fe20003f06270 */
[----:B------:R-:W-:Y:S02]  /*15740*/  IMAD.MOV R4, RZ, RZ, -R4 ;  /* 0x000000ffff047224 */ /* 0x000fe400078e0a04 */
[C---:B------:R-:W-:Y:S02]  /*15750*/  IMAD R190, R83.reuse, R6, R190 ;  /* 0x0000000653be7224 */ /* 0x040fe400078e02be */
[C---:B------:R-:W-:Y:S02]  /*15760*/  IMAD R43, R83.reuse, R4, R43 ;  /* 0x00000004532b7224 */ /* 0x040fe400078e022b */
[----:B------:R-:W-:Y:S01]  /*15770*/  @!P4 IMAD.MOV R15, RZ, RZ, -R15 ;  /* 0x000000ffff0fc224 */ /* 0x000fe200078e0a0f */
[----:B------:R-:W-:Y:S01]  /*15780*/  ISETP.GT.U32.AND P4, PT, R83, R179, PT ;  /* 0x000000b35300720c */ /* 0x000fe20003f84070 */
[--C-:B------:R-:W-:Y:S01]  /*15790*/  @!P6 IMAD.IADD R63, R63, 0x1, -R83.reuse ;  /* 0x000000013f3fe824 */ /* 0x100fe200078e0a53 */
[C---:B------:R-:W-:Y:S01]  /*157a0*/  ISETP.GT.U32.AND P6, PT, R83.reuse, R190, PT ;  /* 0x000000be5300720c */ /* 0x040fe20003fc4070 */
[----:B------:R-:W-:Y:S01]  /*157b0*/  @!P5 IMAD.IADD R26, R26, 0x1, -R83 ;  /* 0x000000011a1ad824 */ /* 0x000fe200078e0a53 */
[----:B------:R-:W-:Y:S01]  /*157c0*/  ISETP.GT.U32.AND P5, PT, R83, R43, PT ;  /* 0x0000002b5300720c */ /* 0x000fe20003fa4070 */
[----:B------:R-:W-:-:S02]  /*157d0*/  VIADD R2, R3, 0x64 ;  /* 0x0000006403027836 */ /* 0x000fc40000000000 */
[C---:B------:R-:W-:Y:S02]  /*157e0*/  VIADD R4, R3.reuse, 0x65 ;  /* 0x0000006503047836 */ /* 0x040fe40000000000 */
[----:B------:R-:W-:Y:S01]  /*157f0*/  VIADD R0, R3, 0x63 ;  /* 0x0000006303007836 */ /* 0x000fe20000000000 */
[----:B------:R-:W-:Y:S01]  /*15800*/  IABS R216, R2 ;  /* 0x0000000200d87213 */ /* 0x000fe20000000000 */
[----:B------:R-:W-:Y:S01]  /*15810*/  @!P2 IMAD.MOV R63, RZ, RZ, -R63 ;  /* 0x000000ffff3fa224 */ /* 0x000fe200078e0a3f */
[----:B------:R-:W-:Y:S01]  /*15820*/  IABS R202, R4 ;  /* 0x0000000400ca7213 */ /* 0x000fe20000000000 */
[--C-:B------:R-:W-:Y:S01]  /*15830*/  @!P4 IMAD.IADD R179, R179, 0x1, -R83.reuse ;  /* 0x00000001b3b3c824 */ /* 0x100fe200078e0a53 */
[----:B------:R-:W-:Y:S01]  /*15840*/  IABS R227, R0 ;  /* 0x0000000000e37213 */ /* 0x000fe20000000000 */
[----:B------:R-:W-:Y:S01]  /*15850*/  @!P6 IMAD.IADD R190, R190, 0x1, -R83 ;  /* 0x00000001bebee824 */ /* 0x000fe200078e0a53 */
[----:B------:R-:W-:Y:S01]  /*15860*/  ISETP.GE.AND P4, PT, R5, RZ, PT ;  /* 0x000000ff0500720c */ /* 0x000fe20003f86270 */
[----:B------:R-:W-:-:S03]  /*15870*/  IMAD.HI.U32 R5, R74, R216, RZ ;  /* 0x000000d84a057227 */ /* 0x000fc600078e00ff */
[----:B------:R-:W-:Y:S01]  /*15880*/  ISETP.GT.U32.AND P6, PT, R83, R190, PT ;  /* 0x000000be5300720c */ /* 0x000fe20003fc4070 */
[----:B------:R-:W-:Y:S01]  /*15890*/  @!P5 IMAD.IADD R43, R43, 0x1, -R83 ;  /* 0x000000012b2bd824 */ /* 0x000fe200078e0a53 */
[----:B------:R-:W-:Y:S01]  /*158a0*/  ISETP.GE.AND P5, PT, R4, RZ, PT ;  /* 0x000000ff0400720c */ /* 0x000fe20003fa6270 */
[----:B------:R-:W-:-:S04]  /*158b0*/  IMAD.HI.U32 R6, R74, R202, RZ ;  /* 0x000000ca4a067227 */ /* 0x000fc800078e00ff */
[----:B------:R-:W-:-:S04]  /*158c0*/  IMAD.HI.U32 R4, R74, R227, RZ ;  /* 0x000000e34a047227 */ /* 0x000fc800078e00ff */
[----:B------:R-:W-:Y:S02]  /*158d0*/  IMAD.MOV R5, RZ, RZ, -R5 ;  /* 0x000000ffff057224 */ /* 0x000fe400078e0a05 */
[----:B------:R-:W-:Y:S02]  /*158e0*/  IMAD.MOV R6, RZ, RZ, -R6 ;  /* 0x000000ffff067224 */ /* 0x000fe400078e0a06 */
[----:B------:R-:W-:Y:S02]  /*158f0*/  IMAD.MOV R4, RZ, RZ, -R4 ;  /* 0x000000ffff047224 */ /* 0x000fe400078e0a04 */
[C---:B------:R-:W-:Y:S02]  /*15900*/  IMAD R216, R83.reuse, R5, R216 ;  /* 0x0000000553d87224 */ /* 0x040fe400078e02d8 */
[C---:B------:R-:W-:Y:S02]  /*15910*/  IMAD R202, R83.reuse, R6, R202 ;  /* 0x0000000653ca7224 */ /* 0x040fe400078e02ca */
[----:B------:R-:W-:-:S02]  /*15920*/  IMAD R227, R83, R4, R227 ;  /* 0x0000000453e37224 */ /* 0x000fc400078e02e3 */
[----:B------:R-:W-:Y:S01]  /*15930*/  @!P0 IMAD.MOV R179, RZ, RZ, -R179 ;  /* 0x000000ffffb38224 */ /* 0x000fe200078e0ab3 */
[C---:B------:R-:W-:Y:S01]  /*15940*/  ISETP.GT.U32.AND P0, PT, R83.reuse, R216, PT ;  /* 0x000000d85300720c */ /* 0x040fe20003f04070 */
[----:B------:R-:W-:Y:S01]  /*15950*/  @!P6 IMAD.IADD R190, R190, 0x1, -R83 ;  /* 0x00000001bebee824 */ /* 0x000fe200078e0a53 */
[----:B------:R-:W-:Y:S01]  /*15960*/  ISETP.GT.U32.AND P2, PT, R83, R202, PT ;  /* 0x000000ca5300720c */ /* 0x000fe20003f44070 */
[----:B------:R-:W-:Y:S01]  /*15970*/  VIADD R6, R3, 0x61 ;  /* 0x0000006103067836 */ /* 0x000fe20000000000 */
[C---:B------:R-:W-:Y:S01]  /*15980*/  ISETP.GT.U32.AND P6, PT, R83.reuse, R227, PT ;  /* 0x000000e35300720c */ /* 0x040fe20003fc4070 */
[----:B------:R-:W-:Y:S01]  /*15990*/  @!P3 IMAD.MOV R26, RZ, RZ, -R26 ;  /* 0x000000ffff1ab224 */ /* 0x000fe200078e0a1a */
[----:B------:R-:W-:Y:S01]  /*159a0*/  ISETP.GT.U32.AND P3, PT, R83, R43, PT ;  /* 0x0000002b5300720c */ /* 0x000fe20003f64070 */
[----:B------:R-:W-:Y:S01]  /*159b0*/  VIADD R5, R3, 0x62 ;  /* 0x0000006203057836 */ /* 0x000fe20000000000 */
[----:B------:R-:W-:Y:S01]  /*159c0*/  IABS R142, R6 ;  /* 0x00000006008e7213 */ /* 0x000fe20000000000 */
[----:B------:R-:W-:-:S02]  /*159d0*/  @!P4 IMAD.MOV R190, RZ, RZ, -R190 ;  /* 0x000000ffffbec224 */ /* 0x000fc400078e0abe */
[----:B------:R-:W-:Y:S01]  /*159e0*/  IMAD.MOV.U32 R173, RZ, RZ, R37 ;  /* 0x000000ffffad7224 */ /* 0x000fe200078e0025 */
[----:B------:R-:W-:Y:S01]  /*159f0*/  IABS R241, R5 ;  /* 0x0000000500f17213 */ /* 0x000fe20000000000 */
[--C-:B------:R-:W-:Y:S02]  /*15a00*/  @!P0 IMAD.IADD R216, R216, 0x1, -R83.reuse ;  /* 0x00000001d8d88824 */ /* 0x100fe400078e0a53 */
[--C-:B------:R-:W-:Y:S01]  /*15a10*/  @!P2 IMAD.IADD R202, R202, 0x1, -R83.reuse ;  /* 0x00000001cacaa824 */ /* 0x100fe200078e0a53 */
[----:B------:R-:W-:Y:S01]  /*15a20*/  ISETP.GE.AND P2, PT, R0, RZ, PT ;  /* 0x000000ff0000720c */ /* 0x000fe20003f46270 */
[----:B------:R-:W-:Y:S01]  /*15a30*/  @!P6 IMAD.IADD R227, R227, 0x1, -R83 ;  /* 0x00000001e3e3e824 */ /* 0x000fe200078e0a53 */
[C---:B------:R-:W-:Y:S01]  /*15a40*/  ISETP.GT.U32.AND P6, PT, R83.reuse, R216, PT ;  /* 0x000000d85300720c */ /* 0x040fe20003fc4070 */
[----:B------:R-:W-:Y:S01]  /*15a50*/  IMAD.HI.U32 R0, R74, R142, RZ ;  /* 0x0000008e4a007227 */ /* 0x000fe200078e00ff */
[----:B------:R-:W-:-:S03]  /*15a60*/  ISETP.GT.U32.AND P0, PT, R83, R202, PT ;  /* 0x000000ca5300720c */ /* 0x000fc60003f04070 */
[----:B------:R-:W-:Y:S02]  /*15a70*/  IMAD.MOV R0, RZ, RZ, -R0 ;  /* 0x000000ffff007224 */ /* 0x000fe400078e0a00 */
[----:B------:R-:W-:Y:S01]  /*15a80*/  @!P3 IMAD.IADD R43, R43, 0x1, -R83 ;  /* 0x000000012b2bb824 */ /* 0x000fe200078e0a53 */
[----:B------:R-:W-:Y:S01]  /*15a90*/  ISETP.GE.AND P3, PT, R2, RZ, PT ;  /* 0x000000ff0200720c */ /* 0x000fe20003f66270 */
[----:B------:R-:W-:Y:S02]  /*15aa0*/  IMAD R142, R83, R0, R142 ;  /* 0x00000000538e7224 */ /* 0x000fe400078e028e */
[----:B------:R-:W-:-:S04]  /*15ab0*/  IMAD.HI.U32 R4, R74, R241, RZ ;  /* 0x000000f14a047227 */ /* 0x000fc800078e00ff */
[----:B------:R-:W-:Y:S01]  /*15ac0*/  @!P6 IMAD.IADD R216, R216, 0x1, -R83 ;  /* 0x00000001d8d8e824 */ /* 0x000fe200078e0a53 */
[C---:B------:R-:W-:Y:S01]  /*15ad0*/  ISETP.GT.U32.AND P6, PT, R83.reuse, R142, PT ;  /* 0x0000008e5300720c */ /* 0x040fe20003fc4070 */
[----:B------:R-:W-:Y:S01]  /*15ae0*/  @!P1 IMAD.MOV R43, RZ, RZ, -R43 ;  /* 0x000000ffff2b9224 */ /* 0x000fe200078e0a2b */
[C---:B------:R-:W-:Y:S01]  /*15af0*/  ISETP.GT.U32.AND P1, PT, R83.reuse, R227, PT ;  /* 0x000000e35300720c */ /* 0x040fe20003f24070 */
[----:B------:R-:W-:Y:S02]  /*15b00*/  IMAD.MOV R4, RZ, RZ, -R4 ;  /* 0x000000ffff047224 */ /* 0x000fe400078e0a04 */
[----:B------:R-:W-:Y:S02]  /*15b10*/  @!P0 IMAD.IADD R202, R202, 0x1, -R83 ;  /* 0x00000001caca8824 */ /* 0x000fe400078e0a53 */
[----:B------:R-:W-:Y:S02]  /*15b20*/  IMAD R241, R83, R4, R241 ;  /* 0x0000000453f17224 */ /* 0x000fe400078e02f1 */
[----:B------:R-:W-:-:S02]  /*15b30*/  VIADD R4, R3, 0x5f ;  /* 0x0000005f03047836 */ /* 0x000fc40000000000 */
[----:B------:R-:W-:Y:S01]  /*15b40*/  VIADD R2, R3, 0x60 ;  /* 0x0000006003027836 */ /* 0x000fe20000000000 */
[----:B------:R-:W-:Y:S01]  /*15b50*/  ISETP.GT.U32.AND P0, PT, R83, R241, PT ;  /* 0x000000f15300720c */ /* 0x000fe20003f04070 */
[--C-:B------:R-:W-:Y:S01]  /*15b60*/  @!P6 IMAD.IADD R142, R142, 0x1, -R83.reuse ;  /* 0x000000018e8ee824 */ /* 0x100fe200078e0a53 */
[----:B------:R-:W-:Y:S01]  /*15b70*/  IABS R96, R4 ;  /* 0x0000000400607213 */ /* 0x000fe20000000000 */
[----:B------:R-:W-:Y:S01]  /*15b80*/  @!P1 IMAD.IADD R227, R227, 0x1, -R83 ;  /* 0x00000001e3e39824 */ /* 0x000fe200078e0a53 */
[----:B------:R-:W-:Y:S01]  /*15b90*/  ISETP.GE.AND P1, PT, R5, RZ, PT ;  /* 0x000000ff0500720c */ /* 0x000fe20003f26270 */
[----:B------:R-:W-:Y:S01]  /*15ba0*/  VIADD R0, R3, 0x5e ;  /* 0x0000005e03007836 */ /* 0x000fe20000000000 */
[----:B------:R-:W-:Y:S01]  /*15bb0*/  ISETP.GT.U32.AND P6, PT, R83, R142, PT ;  /* 0x0000008e5300720c */ /* 0x000fe20003fc4070 */
[----:B------:R-:W-:Y:S01]  /*15bc0*/  IMAD.HI.U32 R5, R74, R96, RZ ;  /* 0x000000604a057227 */ /* 0x000fe200078e00ff */
[----:B------:R-:W-:Y:S02]  /*15bd0*/  IABS R81, R2 ;  /* 0x0000000200517213 */ /* 0x000fe40000000000 */
[----:B------:R-:W-:Y:S01]  /*15be0*/  IABS R113, R0 ;  /* 0x0000000000717213 */ /* 0x000fe20000000000 */
[----:B------:R-:W-:-:S02]  /*15bf0*/  IMAD.MOV R5, RZ, RZ, -R5 ;  /* 0x000000ffff057224 */ /* 0x000fc400078e0a05 */
[----:B------:R-:W-:-:S04]  /*15c00*/  IMAD.HI.U32 R7, R74, R81, RZ ;  /* 0x000000514a077227 */ /* 0x000fc800078e00ff */
[----:B------:R-:W-:Y:S01]  /*15c10*/  @!P0 IMAD.IADD R241, R241, 0x1, -R83 ;  /* 0x00000001f1f18824 */ /* 0x000fe200078e0a53 */
[----:B------:R-:W-:Y:S01]  /*15c20*/  ISETP.GE.AND P0, PT, R6, RZ, PT ;  /* 0x000000ff0600720c */ /* 0x000fe20003f06270 */
[C---:B------:R-:W-:Y:S02]  /*15c30*/  IMAD R96, R83.reuse, R5, R96 ;  /* 0x0000000553607224 */ /* 0x040fe400078e0260 */
[----:B------:R-:W-:Y:S01]  /*15c40*/  IMAD.MOV R7, RZ, RZ, -R7 ;  /* 0x000000ffff077224 */ /* 0x000fe200078e0a07 */
[C---:B------:R-:W-:Y:S01]  /*15c50*/  ISETP.GT.U32.AND P4, PT, R83.reuse, R241, PT ;  /* 0x000000f15300720c */ /* 0x040fe20003f84070 */
[----:B------:R-:W-:Y:S01]  /*15c60*/  @!P6 IMAD.IADD R142, R142, 0x1, -R83 ;  /* 0x000000018e8ee824 */ /* 0x000fe200078e0a53 */
[C---:B------:R-:W-:Y:S01]  /*15c70*/  ISETP.GT.U32.AND P6, PT, R83.reuse, R96, PT ;  /* 0x000000605300720c */ /* 0x040fe20003fc4070 */
[----:B------:R-:W-:Y:S02]  /*15c80*/  IMAD R81, R83, R7, R81 ;  /* 0x0000000753517224 */ /* 0x000fe400078e0251 */
[----:B------:R-:W-:-:S02]  /*15c90*/  @!P5 IMAD.MOV R202, RZ, RZ, -R202 ;  /* 0x000000ffffcad224 */ /* 0x000fc400078e0aca */
[----:B------:R-:W-:Y:S01]  /*15ca0*/  @!P3 IMAD.MOV R216, RZ, RZ, -R216 ;  /* 0x000000ffffd8b224 */ /* 0x000fe200078e0ad8 */
[----:B------:R-:W-:Y:S01]  /*15cb0*/  ISETP.GT.U32.AND P5, PT, R83, R81, PT ;  /* 0x000000515300720c */ /* 0x000fe20003fa4070 */
[----:B------:R-:W-:Y:S01]  /*15cc0*/  @!P2 IMAD.MOV R227, RZ, RZ, -R227 ;  /* 0x000000ffffe3a224 */ /* 0x000fe200078e0ae3 */
[----:B------:R-:W-:Y:S01]  /*15cd0*/  ISETP.GE.AND P3, PT, R2, RZ, PT ;  /* 0x000000ff0200720c */ /* 0x000fe20003f66270 */
[----:B------:R-:W-:Y:S01]  /*15ce0*/  VIADD R2, R3, 0x5d ;  /* 0x0000005d03027836 */ /* 0x000fe20000000000 */
[----:B------:R-:W-:Y:S01]  /*15cf0*/  ISETP.GE.AND P2, PT, R4, RZ, PT ;  /* 0x000000ff0400720c */ /* 0x000fe20003f46270 */
[----:B------:R-:W-:-:S03]  /*15d00*/  IMAD.HI.U32 R4, R74, R113, RZ ;  /* 0x000000714a047227 */ /* 0x000fc600078e00ff */
[----:B------:R-:W-:Y:S01]  /*15d10*/  IABS R148, R2 ;  /* 0x0000000200947213 */ /* 0x000fe20000000000 */
[--C-:B------:R-:W-:Y:S01]  /*15d20*/  @!P4 IMAD.IADD R241, R241, 0x1, -R83.reuse ;  /* 0x00000001f1f1c824 */ /* 0x100fe200078e0a53 */
[----:B------:R-:W-:Y:S01]  /*15d30*/  ISETP.GE.AND P4, PT, R0, RZ, PT ;  /* 0x000000ff0000720c */ /* 0x000fe20003f86270 */
[----:B------:R-:W-:Y:S02]  /*15d40*/  IMAD.MOV R4, RZ, RZ, -R4 ;  /* 0x000000ffff047224 */ /* 0x000fe400078e0a04 */
[----:B------:R-:W-:Y:S02]  /*15d50*/  @!P6 IMAD.IADD R96, R96, 0x1, -R83 ;  /* 0x000000016060e824 */ /* 0x000fe400078e0a53 */
[C---:B------:R-:W-:Y:S02]  /*15d60*/  IMAD R113, R83.reuse, R4, R113 ;  /* 0x0000000453717224 */ /* 0x040fe400078e0271 */
[----:B------:R-:W-:Y:S01]  /*15d70*/  @!P1 IMAD.MOV R241, RZ, RZ, -R241 ;  /* 0x000000fffff19224 */ /* 0x000fe200078e0af1 */
[----:B------:R-:W-:Y:S01]  /*15d80*/  ISETP.GE.AND P1, PT, R2, RZ, PT ;  /* 0x000000ff0200720c */ /* 0x000fe20003f26270 */
[----:B------:R-:W-:Y:S01]  /*15d90*/  IMAD.HI.U32 R2, R74, R148, RZ ;  /* 0x000000944a027227 */ /* 0x000fe200078e00ff */
[----:B------:R-:W-:-:S03]  /*15da0*/  ISETP.GT.U32.AND P6, PT, R83, R96, PT ;  /* 0x000000605300720c */ /* 0x000fc60003fc4070 */
[--C-:B------:R-:W-:Y:S02]  /*15db0*/  @!P5 IMAD.IADD R81, R81, 0x1, -R83.reuse ;  /* 0x000000015151d824 */ /* 0x100fe400078e0a53 */
        /* <DEDUP_REMOVED lines=8> */
[----:B------:R-:W-:Y:S01]  /*15e40*/  VIADD R5, R3, 0x5b ;  /* 0x0000005b03057836 */ /* 0x000fe20000000000 */
[----:B------:R-:W-:Y:S01]  /*15e50*/  ISETP.GT.U32.AND P6, PT, R83, R148, PT ;  /* 0x000000945300720c */ /* 0x000fe20003fc4070 */
[----:B------:R-:W-:-:S02]  /*15e60*/  @!P2 IMAD.MOV R96, RZ, RZ, -R96 ;  /* 0x000000ffff60a224 */ /* 0x000fc400078e0a60 */
[--C-:B------:R-:W-:Y:S01]  /*15e70*/  @!P0 IMAD.IADD R113, R113, 0x1, -R83.reuse ;  /* 0x0000000171718824 */ /* 0x100fe200078e0a53 */
[----:B------:R-:W-:Y:S01]  /*15e80*/  IABS R162, R5 ;  /* 0x0000000500a27213 */ /* 0x000fe20000000000 */
[----:B------:R-:W-:Y:S01]  /*15e90*/  @!P5 IMAD.IADD R81, R81, 0x1, -R83 ;  /* 0x000000015151d824 */ /* 0x000fe200078e0a53 */
[----:B------:R-:W-:Y:S01]  /*15ea0*/  ISETP.GE.AND P5, PT, R0, RZ, PT ;  /* 0x000000ff0000720c */ /* 0x000fe20003fa6270 */
[----:B------:R-:W-:Y:S01]  /*15eb0*/  VIADD R0, R3, 0x5a ;  /* 0x0000005a03007836 */ /* 0x000fe20000000000 */
[----:B------:R-:W-:Y:S01]  /*15ec0*/  ISETP.GT.U32.AND P0, PT, R83, R113, PT ;  /* 0x000000715300720c */ /* 0x000fe20003f04070 */
[----:B------:R-:W-:-:S03]  /*15ed0*/  IMAD.HI.U32 R4, R74, R146, RZ ;  /* 0x000000924a047227 */ /* 0x000fc600078e00ff */
[----:B------:R-:W-:Y:S01]  /*15ee0*/  IABS R196, R0 ;  /* 0x0000000000c47213 */ /* 0x000fe20000000000 */
[----:B------:R-:W-:Y:S01]  /*15ef0*/  IMAD.MOV R4, RZ, RZ, -R4 ;  /* 0x000000ffff047224 */ /* 0x000fe200078e0a04 */
[----:B------:R-:W-:Y:S01]  /*15f00*/  ISETP.GE.AND P2, PT, R0, RZ, PT ;  /* 0x000000ff0000720c */ /* 0x000fe20003f46270 */
[----:B------:R-:W-:Y:S02]  /*15f10*/  @!P6 IMAD.IADD R148, R148, 0x1, -R83 ;  /* 0x000000019494e824 */ /* 0x000fe400078e0a53 */
[C---:B------:R-:W-:Y:S02]  /*15f20*/  IMAD R146, R83.reuse, R4, R146 ;  /* 0x0000000453927224 */ /* 0x040fe400078e0292 */
[----:B------:R-:W-:Y:S01]  /*15f30*/  IMAD.HI.U32 R0, R74, R196, RZ ;  /* 0x000000c44a007227 */ /* 0x000fe200078e00ff */
[----:B------:R-:W-:-:S03]  /*15f40*/  ISETP.GT.U32.AND P6, PT, R83, R148, PT ;  /* 0x000000945300720c */ /* 0x000fc60003fc4070 */
[----:B------:R-:W-:Y:S01]  /*15f50*/  @!P0 IMAD.IADD R113, R113, 0x1, -R83 ;  /* 0x0000000171718824 */ /* 0x000fe200078e0a53 */
[----:B------:R-:W-:Y:S01]  /*15f60*/  ISETP.GT.U32.AND P0, PT, R83, R146, PT ;  /* 0x000000925300720c */ /* 0x000fe20003f04070 */
[----:B------:R-:W-:Y:S02]  /*15f70*/  IMAD.MOV R0, RZ, RZ, -R0 ;  /* 0x000000ffff007224 */ /* 0x000fe400078e0a00 */
[----:B------:R-:W-:-:S04]  /*15f80*/  IMAD.HI.U32 R2, R74, R162, RZ ;  /* 0x000000a24a027227 */ /* 0x000fc800078e00ff */
[C---:B------:R-:W-:Y:S02]  /*15f90*/  IMAD R196, R83.reuse, R0, R196 ;  /* 0x0000000053c47224 */ /* 0x040fe400078e02c4 */
[--C-:B------:R-:W-:Y:S02]  /*15fa0*/  @!P6 IMAD.IADD R148, R148, 0x1, -R83.reuse ;  /* 0x000000019494e824 */ /* 0x100fe400078e0a53 */
[----:B------:R-:W-:Y:S01]  /*15fb0*/  IMAD.MOV R2, RZ, RZ, -R2 ;  /* 0x000000ffff027224 */ /* 0x000fe200078e0a02 */
[C---:B------:R-:W-:Y:S01]  /*15fc0*/  ISETP.GT.U32.AND P6, PT, R83.reuse, R196, PT ;  /* 0x000000c45300720c */ /* 0x040fe20003fc4070 */
[----:B------:R-:W-:Y:S02]  /*15fd0*/  @!P0 IMAD.IADD R146, R146, 0x1, -R83 ;  /* 0x0000000192928824 */ /* 0x000fe400078e0a53 */
[----:B------:R-:W-:Y:S02]  /*15fe0*/  IMAD R162, R83, R2, R162 ;  /* 0x0000000253a27224 */ /* 0x000fe400078e02a2 */
[----:B------:R-:W-:Y:S01]  /*15ff0*/  VIADD R2, R3, 0x58 ;  /* 0x0000005803027836 */ /* 0x000fe20000000000 */
[C---:B------:R-:W-:Y:S01]  /*16000*/  ISETP.GT.U32.AND P0, PT, R83.reuse, R146, PT ;  /* 0x000000925300720c */ /* 0x040fe20003f04070 */
[----:B------:R-:W-:Y:S01]  /*16010*/  @!P4 IMAD.MOV R113, RZ, RZ, -R113 ;  /* 0x000000ffff71c224 */ /* 0x000fe200078e0a71 */
[----:B------:R-:W-:Y:S01]  /*16020*/  ISETP.GT.U32.AND P4, PT, R83, R162, PT ;  /* 0x000000a25300720c */ /* 0x000fe20003f84070 */
[C---:B------:R-:W-:Y:S01]  /*16030*/  VIADD R0, R3.reuse, 0x57 ;  /* 0x0000005703007836 */ /* 0x040fe20000000000 */
[----:B------:R-:W-:Y:S01]  /*16040*/  IABS R140, R2 ;  /* 0x00000002008c7213 */ /* 0x000fe20000000000 */
[----:B------:R-:W-:-:S02]  /*16050*/  VIADD R6, R3, 0x59 ;  /* 0x0000005903067836 */ /* 0x000fc40000000000 */
[----:B------:R-:W-:Y:S01]  /*16060*/  @!P6 IMAD.IADD R196, R196, 0x1, -R83 ;  /* 0x00000001c4c4e824 */ /* 0x000fe200078e0a53 */
[----:B------:R-:W-:Y:S01]  /*16070*/  IABS R223, R0 ;  /* 0x0000000000df7213 */ /* 0x000fe20000000000 */
[----:B------:R-:W-:Y:S01]  /*16080*/  IMAD.HI.U32 R4, R74, R140, RZ ;  /* 0x0000008c4a047227 */ /* 0x000fe200078e00ff */
[----:B------:R-:W-:Y:S02]  /*16090*/  IABS R92, R6 ;  /* 0x00000006005c7213 */ /* 0x000fe40000000000 */
[----:B------:R-:W-:Y:S01]  /*160a0*/  ISETP.GT.U32.AND P6, PT, R83, R196, PT ;  /* 0x000000c45300720c */ /* 0x000fe20003fc4070 */
[----:B------:R-:W-:Y:S01]  /*160b0*/  @!P1 IMAD.MOV R148, RZ, RZ, -R148 ;  /* 0x000000ffff949224 */ /* 0x000fe200078e0a94 */
[----:B------:R-:W-:Y:S01]  /*160c0*/  ISETP.GE.AND P1, PT, R6, RZ, PT ;  /* 0x000000ff0600720c */ /* 0x000fe20003f26270 */
[----:B------:R-:W-:-:S04]  /*160d0*/  IMAD.HI.U32 R6, R74, R223, RZ ;  /* 0x000000df4a067227 */ /* 0x000fc800078e00ff */
[----:B------:R-:W-:Y:S02]  /*160e0*/  IMAD.MOV R4, RZ, RZ, -R4 ;  /* 0x000000ffff047224 */ /* 0x000fe400078e0a04 */
[--C-:B------:R-:W-:Y:S01]  /*160f0*/  @!P0 IMAD.IADD R146, R146, 0x1, -R83.reuse ;  /* 0x0000000192928824 */ /* 0x100fe200078e0a53 */
[----:B------:R-:W-:Y:S01]  /*16100*/  ISETP.GE.AND P0, PT, R2, RZ, PT ;  /* 0x000000ff0200720c */ /* 0x000fe20003f06270 */
[----:B------:R-:W-:Y:S02]  /*16110*/  @!P4 IMAD.IADD R162, R162, 0x1, -R83 ;  /* 0x00000001a2a2c824 */ /* 0x000fe400078e0a53 */
[----:B------:R-:W-:Y:S02]  /*16120*/  IMAD.MOV R2, RZ, RZ, -R6 ;  /* 0x000000ffff027224 */ /* 0x000fe400078e0a06 */
[C---:B------:R-:W-:Y:S01]  /*16130*/  IMAD R140, R83.reuse, R4, R140 ;  /* 0x00000004538c7224 */ /* 0x040fe200078e028c */
[----:B------:R-:W-:Y:S01]  /*16140*/  ISETP.GT.U32.AND P4, PT, R83, R162, PT ;  /* 0x000000a25300720c */ /* 0x000fe20003f84070 */
[----:B------:R-:W-:Y:S01]  /*16150*/  @!P3 IMAD.MOV R81, RZ, RZ, -R81 ;  /* 0x000000ffff51b224 */ /* 0x000fe200078e0a51 */
[----:B------:R-:W-:Y:S01]  /*16160*/  ISETP.GE.AND P3, PT, R5, RZ, PT ;  /* 0x000000ff0500720c */ /* 0x000fe20003f66270 */
[----:B------:R-:W-:-:S02]  /*16170*/  IMAD R223, R83, R2, R223 ;  /* 0x0000000253df7224 */ /* 0x000fc400078e02df */
[----:B------:R-:W-:Y:S01]  /*16180*/  @!P5 IMAD.MOV R146, RZ, RZ, -R146 ;  /* 0x000000ffff92d224 */ /* 0x000fe200078e0a92 */
[----:B------:R-:W-:Y:S01]  /*16190*/  ISETP.GT.U32.AND P5, PT, R83, R140, PT ;  /* 0x0000008c5300720c */ /* 0x000fe20003fa4070 */
[----:B------:R-:W-:-:S04]  /*161a0*/  IMAD.HI.U32 R5, R74, R92, RZ ;  /* 0x0000005c4a057227 */ /* 0x000fc800078e00ff */
[----:B------:R-:W-:Y:S01]  /*161b0*/  @!P6 IMAD.IADD R196, R196, 0x1, -R83 ;  /* 0x00000001c4c4e824 */ /* 0x000fe200078e0a53 */
[----:B------:R-:W-:Y:S01]  /*161c0*/  ISETP.GT.U32.AND P6, PT, R83, R223, PT ;  /* 0x000000df5300720c */ /* 0x000fe20003fc4070 */
[----:B------:R-:W-:Y:S02]  /*161d0*/  IMAD.MOV R5, RZ, RZ, -R5 ;  /* 0x000000ffff057224 */ /* 0x000fe400078e0a05 */
[----:B------:R-:W-:Y:S02]  /*161e0*/  VIADD R6, R3, 0x55 ;  /* 0x0000005503067836 */ /* 0x000fe40000000000 */
[C---:B------:R-:W-:Y:S02]  /*161f0*/  IMAD R92, R83.reuse, R5, R92 ;  /* 0x00000005535c7224 */ /* 0x040fe400078e025c */
[--C-:B------:R-:W-:Y:S01]  /*16200*/  @!P4 IMAD.IADD R162, R162, 0x1, -R83.reuse ;  /* 0x00000001a2a2c824 */ /* 0x100fe200078e0a53 */
[----:B------:R-:W-:Y:S01]  /*16210*/  IABS R240, R6 ;  /* 0x0000000600f07213 */ /* 0x000fe20000000000 */
[--C-:B------:R-:W-:Y:S01]  /*16220*/  @!P5 IMAD.IADD R140, R140, 0x1, -R83.reuse ;  /* 0x000000018c8cd824 */ /* 0x100fe200078e0a53 */
[----:B------:R-:W-:Y:S01]  /*16230*/  ISETP.GT.U32.AND P4, PT, R83, R92, PT ;  /* 0x0000005c5300720c */ /* 0x000fe20003f84070 */
[----:B------:R-:W-:Y:S01]  /*16240*/  @!P3 IMAD.MOV R162, RZ, RZ, -R162 ;  /* 0x000000ffffa2b224 */ /* 0x000fe200078e0aa2 */
[----:B------:R-:W-:Y:S01]  /*16250*/  ISETP.GE.AND P3, PT, R0, RZ, PT ;  /* 0x000000ff0000720c */ /* 0x000fe20003f66270 */
[----:B------:R-:W-:Y:S01]  /*16260*/  @!P6 IMAD.IADD R223, R223, 0x1, -R83 ;  /* 0x00000001dfdfe824 */ /* 0x000fe200078e0a53 */
[----:B------:R-:W-:Y:S01]  /*16270*/  ISETP.GT.U32.AND P6, PT, R83, R140, PT ;  /* 0x0000008c5300720c */ /* 0x000fe20003fc4070 */
[----:B------:R-:W-:-:S04]  /*16280*/  IMAD.HI.U32 R0, R74, R240, RZ ;  /* 0x000000f04a007227 */ /* 0x000fc800078e00ff */
[----:B------:R-:W-:Y:S02]  /*16290*/  VIADD R2, R3, 0x56 ;  /* 0x0000005603027836 */ /* 0x000fe40000000000 */
[----:B------:R-:W-:Y:S02]  /*162a0*/  IMAD.MOV R0, RZ, RZ, -R0 ;  /* 0x000000ffff007224 */ /* 0x000fe400078e0a00 */
[--C-:B------:R-:W-:Y:S01]  /*162b0*/  @!P4 IMAD.IADD R92, R92, 0x1, -R83.reuse ;  /* 0x000000015c5cc824 */ /* 0x100fe200078e0a53 */
[----:B------:R-:W-:Y:S01]  /*162c0*/  IABS R37, R2 ;  /* 0x0000000200257213 */ /* 0x000fe20000000000 */
[C---:B------:R-:W-:Y:S01]  /*162d0*/  IMAD R240, R83.reuse, R0, R240 ;  /* 0x0000000053f07224 */ /* 0x040fe200078e02f0 */
[----:B------:R-:W-:Y:S01]  /*162e0*/  ISETP.GE.AND P4, PT, R2, RZ, PT ;  /* 0x000000ff0200720c */ /* 0x000fe20003f86270 */
[----:B------:R-:W-:Y:S01]  /*162f0*/  @!P6 IMAD.IADD R140, R140, 0x1, -R83 ;  /* 0x000000018c8ce824 */ /* 0x000fe200078e0a53 */
[C---:B------:R-:W-:Y:S01]  /*16300*/  ISETP.GT.U32.AND P5, PT, R83.reuse, R92, PT ;  /* 0x0000005c5300720c */ /* 0x040fe20003fa4070 */
[----:B------:R-:W-:Y:S01]  /*16310*/  IMAD.HI.U32 R2, R74, R37, RZ ;  /* 0x000000254a027227 */ /* 0x000fe200078e00ff */
[----:B------:R-:W-:-:S03]  /*16320*/  ISETP.GT.U32.AND P6, PT, R83, R240, PT ;  /* 0x000000f05300720c */ /* 0x000fc60003fc4070 */
[----:B------:R-:W-:Y:S02]  /*16330*/  IMAD.MOV R2, RZ, RZ, -R2 ;  /* 0x000000ffff027224 */ /* 0x000fe400078e0a02 */
[----:B------:R-:W-:Y:S02]  /*16340*/  VIADD R5, R3, 0x54 ;  /* 0x0000005403057836 */ /* 0x000fe40000000000 */
[----:B------:R-:W-:Y:S02]  /*16350*/  IMAD R37, R83, R2, R37 ;  /* 0x0000000253257224 */ /* 0x000fe400078e0225 */
[----:B------:R-:W-:Y:S01]  /*16360*/  VIADD R2, R3, 0x53 ;  /* 0x0000005303027836 */ /* 0x000fe20000000000 */
[----:B------:R-:W-:Y:S01]  /*16370*/  IABS R145, R5 ;  /* 0x0000000500917213 */ /* 0x000fe20000000000 */
[--C-:B------:R-:W-:Y:S01]  /*16380*/  @!P5 IMAD.IADD R92, R92, 0x1, -R83.reuse ;  /* 0x000000015c5cd824 */ /* 0x100fe200078e0a53 */
[----:B------:R-:W-:Y:S01]  /*16390*/  ISETP.GT.U32.AND P5, PT, R83, R37, PT ;  /* 0x000000255300720c */ /* 0x000fe20003fa4070 */
[----:B------:R-:W-:Y:S01]  /*163a0*/  @!P6 IMAD.IADD R240, R240, 0x1, -R83 ;  /* 0x00000001f0f0e824 */ /* 0x000fe200078e0a53 */
[----:B------:R-:W-:Y:S01]  /*163b0*/  IABS R197, R2 ;  /* 0x0000000200c57213 */ /* 0x000fe20000000000 */
[----:B------:R-:W-:Y:S01]  /*163c0*/  @!P1 IMAD.MOV R92, RZ, RZ, -R92 ;  /* 0x000000ffff5c9224 */ /* 0x000fe200078e0a5c */
[----:B------:R-:W-:Y:S01]  /*163d0*/  ISETP.GE.AND P1, PT, R5, RZ, PT ;  /* 0x000000ff0500720c */ /* 0x000fe20003f26270 */
[----:B------:R-:W-:Y:S01]  /*163e0*/  IMAD.HI.U32 R0, R74, R145, RZ ;  /* 0x000000914a007227 */ /* 0x000fe200078e00ff */
[----:B------:R-:W-:-:S03]  /*163f0*/  ISETP.GT.U32.AND P6, PT, R83, R240, PT ;  /* 0x000000f05300720c */ /* 0x000fc60003fc4070 */
[----:B------:R-:W-:-:S04]  /*16400*/  IMAD.HI.U32 R5, R74, R197, RZ ;  /* 0x000000c54a057227 */ /* 0x000fc800078e00ff */
[----:B------:R-:W-:Y:S01]  /*16410*/  @!P2 IMAD.MOV R196, RZ, RZ, -R196 ;  /* 0x000000ffffc4a224 */ /* 0x000fe200078e0ac4 */
[----:B------:R-:W-:Y:S01]  /*16420*/  ISETP.GT.U32.AND P2, PT, R83, R223, PT ;  /* 0x000000df5300720c */ /* 0x000fe20003f44070 */
[----:B------:R-:W-:Y:S02]  /*16430*/  IMAD.MOV R0, RZ, RZ, -R0 ;  /* 0x000000ffff007224 */ /* 0x000fe400078e0a00 */
[----:B------:R-:W-:Y:S02]  /*16440*/  IMAD.MOV R5, RZ, RZ, -R5 ;  /* 0x000000ffff057224 */ /* 0x000fe400078e0a05 */
[----:B------:R-:W-:Y:S02]  /*16450*/  @!P5 IMAD.IADD R37, R37, 0x1, -R83 ;  /* 0x000000012525d824 */ /* 0x000fe400078e0a53 */
[C---:B------:R-:W-:Y:S02]  /*16460*/  IMAD R145, R83.reuse, R0, R145 ;  /* 0x0000000053917224 */ /* 0x040fe400078e0291 */
[C---:B------:R-:W-:Y:S01]  /*16470*/  IMAD R197, R83.reuse, R5, R197 ;  /* 0x0000000553c57224 */ /* 0x040fe200078e02c5 */
[----:B------:R-:W-:Y:S01]  /*16480*/  ISETP.GT.U32.AND P5, PT, R83, R37, PT ;  /* 0x000000255300720c */ /* 0x000fe20003fa4070 */
[----:B------:R-:W-:-:S02]  /*16490*/  VIADD R4, R3, 0x52 ;  /* 0x0000005203047836 */ /* 0x000fc40000000000 */
[----:B------:R-:W-:Y:S01]  /*164a0*/  @!P0 IMAD.MOV R140, RZ, RZ, -R140 ;  /* 0x000000ffff8c8224 */ /* 0x000fe200078e0a8c */
[C---:B------:R-:W-:Y:S01]  /*164b0*/  ISETP.GT.U32.AND P0, PT, R83.reuse, R145, PT ;  /* 0x000000915300720c */ /* 0x040fe20003f04070 */
[--C-:B------:R-:W-:Y:S01]  /*164c0*/  @!P6 IMAD.IADD R240, R240, 0x1, -R83.reuse ;  /* 0x00000001f0f0e824 */ /* 0x100fe200078e0a53 */
[----:B------:R-:W-:Y:S01]  /*164d0*/  ISETP.GT.U32.AND P6, PT, R83, R197, PT ;  /* 0x000000c55300720c */ /* 0x000fe20003fc4070 */
[--C-:B------:R-:W-:Y:S01]  /*164e0*/  @!P2 IMAD.IADD R223, R223, 0x1, -R83.reuse ;  /* 0x00000001dfdfa824 */ /* 0x100fe200078e0a53 */
[----:B------:R-:W-:Y:S01]  /*164f0*/  ISETP.GE.AND P2, PT, R6, RZ, PT ;  /* 0x000000ff0600720c */ /* 0x000fe20003f46270 */
[C---:B------:R-:W-:Y:S01]  /*16500*/  VIADD R6, R3.reuse, 0x51 ;  /* 0x0000005103067836 */ /* 0x040fe20000000000 */
[----:B------:R-:W-:Y:S01]  /*16510*/  IABS R122, R4 ;  /* 0x00000004007a7213 */ /* 0x000fe20000000000 */
[----:B------:R-:W-:Y:S02]  /*16520*/  VIADD R5, R3, 0x50 ;  /* 0x0000005003057836 */ /* 0x000fe40000000000 */
[----:B------:R-:W-:Y:S01]  /*16530*/  @!P5 IMAD.IADD R37, R37, 0x1, -R83 ;  /* 0x000000012525d824 */ /* 0x000fe200078e0a53 */
[----:B------:R-:W-:Y:S01]  /*16540*/  IABS R187, R6 ;  /* 0x0000000600bb7213 */ /* 0x000fe20000000000 */
[----:B------:R-:W-:Y:S01]  /*16550*/  IMAD.HI.U32 R0, R74, R122, RZ ;  /* 0x0000007a4a007227 */ /* 0x000fe200078e00ff */
[----:B------:R-:W-:-:S02]  /*16560*/  IABS R193, R5 ;  /* 0x0000000500c17213 */ /* 0x000fc40000000000 */
[----:B------:R-:W-:Y:S01]  /*16570*/  ISETP.GE.AND P5, PT, R4, RZ, PT ;  /* 0x000000ff0400720c */ /* 0x000fe20003fa6270 */
[----:B------:R-:W-:Y:S02]  /*16580*/  IMAD.MOV R0, RZ, RZ, -R0 ;  /* 0x000000ffff007224 */ /* 0x000fe400078e0a00 */
[--C-:B------:R-:W-:Y:S02]  /*16590*/  @!P0 IMAD.IADD R145, R145, 0x1, -R83.reuse ;  /* 0x0000000191918824 */ /* 0x100fe400078e0a53 */
[----:B------:R-:W-:Y:S01]  /*165a0*/  @!P6 IMAD.IADD R197, R197, 0x1, -R83 ;  /* 0x00000001c5c5e824 */ /* 0x000fe200078e0a53 */
[----:B------:R-:W-:Y:S01]  /*165b0*/  ISETP.GE.AND P6, PT, R6, RZ, PT ;  /* 0x000000ff0600720c */ /* 0x000fe20003fc6270 */
[----:B------:R-:W-:Y:S01]  /*165c0*/  @!P3 IMAD.MOV R223, RZ, RZ, -R223 ;  /* 0x000000ffffdfb224 */ /* 0x000fe200078e0adf */
[----:B------:R-:W-:Y:S01]  /*165d0*/  ISETP.GE.AND P3, PT, R2, RZ, PT ;  /* 0x000000ff0200720c */ /* 0x000fe20003f66270 */
[C---:B------:R-:W-:Y:S02]  /*165e0*/  IMAD R122, R83.reuse, R0, R122 ;  /* 0x00000000537a7224 */ /* 0x040fe400078e027a */
[----:B------:R-:W-:Y:S01]  /*165f0*/  @!P4 IMAD.MOV R37, RZ, RZ, -R37 ;  /* 0x000000ffff25c224 */ /* 0x000fe200078e0a25 */
[C---:B------:R-:W-:Y:S01]  /*16600*/  ISETP.GT.U32.AND P4, PT, R83.reuse, R145, PT ;  /* 0x000000915300720c */ /* 0x040fe20003f84070 */
[----:B------:R-:W-:Y:S01]  /*16610*/  @!P2 IMAD.MOV R240, RZ, RZ, -R240 ;  /* 0x000000fffff0a224 */ /* 0x000fe200078e0af0 */
[C---:B------:R-:W-:Y:S01]  /*16620*/  ISETP.GT.U32.AND P2, PT, R83.reuse, R197, PT ;  /* 0x000000c55300720c */ /* 0x040fe20003f44070 */
[----:B------:R-:W-:Y:S01]  /*16630*/  IMAD.HI.U32 R2, R74, R187, RZ ;  /* 0x000000bb4a027227 */ /* 0x000fe200078e00ff */
[----:B------:R-:W-:-:S03]  /*16640*/  ISETP.GT.U32.AND P0, PT, R83, R122, PT ;  /* 0x0000007a5300720c */ /* 0x000fc60003f04070 */
[----:B------:R-:W-:-:S04]  /*16650*/  IMAD.HI.U32 R0, R74, R193, RZ ;  /* 0x000000c14a007227 */ /* 0x000fc800078e00ff */
[----:B------:R-:W-:Y:S02]  /*16660*/  IMAD.MOV R2, RZ, RZ, -R2 ;  /* 0x000000ffff027224 */ /* 0x000fe400078e0a02 */
[----:B------:R-:W-:Y:S02]  /*16670*/  IMAD.MOV R0, RZ, RZ, -R0 ;  /* 0x000000ffff007224 */ /* 0x000fe400078e0a00 */
[----:B------:R-:W-:Y:S02]  /*16680*/  IMAD R187, R83, R2, R187 ;  /* 0x0000000253bb7224 */ /* 0x000fe400078e02bb */
[----:B------:R-:W-:Y:S01]  /*16690*/  @!P4 IMAD.IADD R145, R145, 0x1, -R83 ;  /* 0x000000019191c824 */ /* 0x000fe200078e0a53 */
[----:B------:R-:W-:Y:S01]  /*166a0*/  ISETP.GE.AND P4, PT, R5, RZ, PT ;  /* 0x000000ff0500720c */ /* 0x000fe20003f86270 */
[----:B------:R-:W-:Y:S02]  /*166b0*/  IMAD R193, R83, R0, R193 ;  /* 0x0000000053c17224 */ /* 0x000fe400078e02c1 */
[--C-:B------:R-:W-:Y:S01]  /*166c0*/  @!P2 IMAD.IADD R197, R197, 0x1, -R83.reuse ;  /* 0x00000001c5c5a824 */ /* 0x100fe200078e0a53 */
[----:B------:R-:W-:Y:S01]  /*166d0*/  ISETP.GT.U32.AND P2, PT, R83, R187, PT ;  /* 0x000000bb5300720c */ /* 0x000fe20003f44070 */
[----:B------:R-:W-:-:S02]  /*166e0*/  @!P0 IMAD.IADD R122, R122, 0x1, -R83 ;  /* 0x000000017a7a8824 */ /* 0x000fc400078e0a53 */
[----:B------:R-:W-:Y:S01]  /*166f0*/  @!P1 IMAD.MOV R145, RZ, RZ, -R145 ;  /* 0x000000ffff919224 */ /* 0x000fe200078e0a91 */
[----:B------:R-:W-:Y:S01]  /*16700*/  ISETP.GT.U32.AND P1, PT, R83, R193, PT ;  /* 0x000000c15300720c */ /* 0x000fe20003f24070 */
[----:B------:R-:W-:Y:S01]  /*16710*/  VIADD R4, R3, 0x4f ;  /* 0x0000004f03047836 */ /* 0x000fe20000000000 */
[----:B------:R-:W-:Y:S01]  /*16720*/  ISETP.GT.U32.AND P0, PT, R83, R122, PT ;  /* 0x0000007a5300720c */ /* 0x000fe20003f04070 */
[C---:B------:R-:W-:Y:S02]  /*16730*/  VIADD R2, R3.reuse, 0x4e ;  /* 0x0000004e03027836 */ /* 0x040fe40000000000 */
[----:B------:R-:W-:Y:S01]  /*16740*/  VIADD R9, R3, 0x4c ;  /* 0x0000004c03097836 */ /* 0x000fe20000000000 */
[----:B------:R-:W-:Y:S01]  /*16750*/  IABS R127, R4 ;  /* 0x00000004007f7213 */ /* 0x000fe20000000000 */
[----:B------:R-:W-:Y:S01]  /*16760*/  @!P3 IMAD.MOV R197, RZ, RZ, -R197 ;  /* 0x000000ffffc5b224 */ /* 0x000fe200078e0ac5 */
[----:B------:R-:W-:Y:S01]  /*16770*/  IABS R234, R2 ;  /* 0x0000000200ea7213 */ /* 0x000fe20000000000 */
[----:B------:R-:W-:Y:S01]  /*16780*/  @!P2 IMAD.IADD R187, R187, 0x1, -R83 ;  /* 0x00000001bbbba824 */ /* 0x000fe200078e0a53 */
[----:B------:R-:W-:Y:S01]  /*16790*/  IABS R18, R9 ;  /* 0x0000000900127213 */ /* 0x000fe20000000000 */
[----:B------:R-:W-:Y:S01]  /*167a0*/  IMAD.HI.U32 R0, R74, R127, RZ ;  /* 0x0000007f4a007227 */ /* 0x000fe200078e00ff */
[----:B------:R-:W-:-:S02]  /*167b0*/  ISETP.GE.AND P3, PT, R4, RZ, PT ;  /* 0x000000ff0400720c */ /* 0x000fc40003f66270 */
[----:B------:R-:W-:Y:S01]  /*167c0*/  ISETP.GT.U32.AND P2, PT, R83, R187, PT ;  /* 0x000000bb5300720c */ /* 0x000fe20003f44070 */
[--C-:B------:R-:W-:Y:S02]  /*167d0*/  @!P1 IMAD.IADD R193, R193, 0x1, -R83.reuse ;  /* 0x00000001c1c19824 */ /* 0x100fe400078e0a53 */
[----:B------:R-:W-:Y:S02]  /*167e0*/  IMAD.MOV R0, RZ, RZ, -R0 ;  /* 0x000000ffff007224 */ /* 0x000fe400078e0a00 */
[----:B------:R-:W-:Y:S01]  /*167f0*/  @!P0 IMAD.IADD R122, R122, 0x1, -R83 ;  /* 0x000000017a7a8824 */ /* 0x000fe200078e0a53 */
[----:B------:R-:W-:Y:S01]  /*16800*/  ISETP.GE.AND P0, PT, R2, RZ, PT ;  /* 0x000000ff0200720c */ /* 0x000fe20003f06270 */
[C---:B------:R-:W-:Y:S01]  /*16810*/  IMAD R127, R83.reuse, R0, R127 ;  /* 0x00000000537f7224 */ /* 0x040fe200078e027f */
[----:B------:R-:W-:Y:S01]  /*16820*/  ISETP.GT.U32.AND P1, PT, R83, R193, PT ;  /* 0x000000c15300720c */ /* 0x000fe20003f24070 */
[----:B------:R-:W-:Y:S02]  /*16830*/  VIADD R2, R3, 0x4d ;  /* 0x0000004d03027836 */ /* 0x000fe40000000000 */
[----:B------:R-:W-:-:S03]  /*16840*/  IMAD.HI.U32 R0, R74, R234, RZ ;  /* 0x000000ea4a007227 */ /* 0x000fc600078e00ff */
[----:B------:R-:W-:Y:S01]  /*16850*/  IABS R189, R2 ;  /* 0x0000000200bd7213 */ /* 0x000fe20000000000 */
[----:B------:R-:W-:Y:S02]  /*16860*/  IMAD.MOV R0, RZ, RZ, -R0 ;  /* 0x000000ffff007224 */ /* 0x000fe400078e0a00 */
[----:B------:R-:W-:Y:S01]  /*16870*/  @!P2 IMAD.IADD R187, R187, 0x1, -R83 ;  /* 0x00000001bbbba824 */ /* 0x000fe200078e0a53 */
[C---:B------:R-:W-:Y:S01]  /*16880*/  ISETP.GT.U32.AND P2, PT, R83.reuse, R127, PT ;  /* 0x0000007f5300720c */ /* 0x040fe20003f44070 */
[----:B------:R-:W-:Y:S02]  /*16890*/  IMAD R234, R83, R0, R234 ;  /* 0x0000000053ea7224 */ /* 0x000fe400078e02ea */
        /* <DEDUP_REMOVED lines=11> */
[--C-:B------:R-:W-:Y:S01]  /*16950*/  @!P1 IMAD.IADD R234, R234, 0x1, -R83.reuse ;  /* 0x00000001eaea9824 */ /* 0x100fe200078e0a53 */
[----:B------:R-:W-:Y:S01]  /*16960*/  ISETP.GT.U32.AND P1, PT, R83, R18, PT ;  /* 0x000000125300720c */ /* 0x000fe20003f24070 */
[C---:B------:R-:W-:Y:S01]  /*16970*/  VIADD R5, R3.reuse, 0x49 ;  /* 0x0000004903057836 */ /* 0x040fe20000000000 */
[----:B------:R-:W-:Y:S01]  /*16980*/  IABS R183, R0 ;  /* 0x0000000000b77213 */ /* 0x000fe20000000000 */
[----:B------:R-:W-:Y:S02]  /*16990*/  VIADD R7, R3, 0x4b ;  /* 0x0000004b03077836 */ /* 0x000fe40000000000 */
[----:B------:R-:W-:Y:S01]  /*169a0*/  @!P5 IMAD.MOV R122, RZ, RZ, -R122 ;  /* 0x000000ffff7ad224 */ /* 0x000fe200078e0a7a */
[----:B------:R-:W-:Y:S01]  /*169b0*/  IABS R208, R5 ;  /* 0x0000000500d07213 */ /* 0x000fe20000000000 */
[----:B------:R-:W-:Y:S01]  /*169c0*/  IMAD.HI.U32 R6, R74, R183, RZ ;  /* 0x000000b74a067227 */ /* 0x000fe200078e00ff */
[----:B------:R-:W-:Y:S02]  /*169d0*/  IABS R20, R7 ;  /* 0x0000000700147213 */ /* 0x000fe40000000000 */
[----:B------:R-:W-:Y:S01]  /*169e0*/  ISETP.GT.U32.AND P5, PT, R83, R127, PT ;  /* 0x0000007f5300720c */ /* 0x000fe20003fa4070 */
[----:B------:R-:W-:Y:S01]  /*169f0*/  @!P2 IMAD.IADD R189, R189, 0x1, -R83 ;  /* 0x00000001bdbda824 */ /* 0x000fe200078e0a53 */
[----:B------:R-:W-:Y:S01]  /*16a00*/  ISETP.GT.U32.AND P2, PT, R83, R234, PT ;  /* 0x000000ea5300720c */ /* 0x000fe20003f44070 */
[----:B------:R-:W-:-:S02]  /*16a10*/  IMAD.MOV R6, RZ, RZ, -R6 ;  /* 0x000000ffff067224 */ /* 0x000fc400078e0a06 */
[----:B------:R-:W-:Y:S01]  /*16a20*/  @!P1 IMAD.IADD R18, R18, 0x1, -R83 ;  /* 0x0000000112129824 */ /* 0x000fe200078e0a53 */
[C---:B------:R-:W-:Y:S01]  /*16a30*/  ISETP.GT.U32.AND P1, PT, R83.reuse, R189, PT ;  /* 0x000000bd5300720c */ /* 0x040fe20003f24070 */
[----:B------:R-:W-:Y:S02]  /*16a40*/  IMAD R183, R83, R6, R183 ;  /* 0x0000000653b77224 */ /* 0x000fe400078e02b7 */
[----:B------:R-:W-:-:S04]  /*16a50*/  IMAD.HI.U32 R6, R74, R208, RZ ;  /* 0x000000d04a067227 */ /* 0x000fc800078e00ff */
[----:B------:R-:W-:Y:S02]  /*16a60*/  IMAD.MOV R6, RZ, RZ, -R6 ;  /* 0x000000ffff067224 */ /* 0x000fe400078e0a06 */
[----:B------:R-:W-:Y:S01]  /*16a70*/  @!P6 IMAD.MOV R187, RZ, RZ, -R187 ;  /* 0x000000ffffbbe224 */ /* 0x000fe200078e0abb */
[C---:B------:R-:W-:Y:S01]  /*16a80*/  ISETP.GT.U32.AND P6, PT, R83.reuse, R18, PT ;  /* 0x000000125300720c */ /* 0x040fe20003fc4070 */
[----:B------:R-:W-:Y:S02]  /*16a90*/  IMAD R208, R83, R6, R208 ;  /* 0x0000000653d07224 */ /* 0x000fe400078e02d0 */
[----:B------:R-:W-:Y:S02]  /*16aa0*/  @!P1 IMAD.IADD R189, R189, 0x1, -R83 ;  /* 0x00000001bdbd9824 */ /* 0x000fe400078e0a53 */
[----:B------:R-:W-:Y:S01]  /*16ab0*/  VIADD R4, R3, 0x48 ;  /* 0x0000004803047836 */ /* 0x000fe20000000000 */
[----:B------:R-:W-:Y:S01]  /*16ac0*/  ISETP.GT.U32.AND P1, PT, R83, R208, PT ;  /* 0x000000d05300720c */ /* 0x000fe20003f24070 */
[----:B------:R-:W-:-:S03]  /*16ad0*/  IMAD.HI.U32 R10, R74, R20, RZ ;  /* 0x000000144a0a7227 */ /* 0x000fc600078e00ff */
[----:B------:R-:W-:Y:S01]  /*16ae0*/  IABS R235, R4 ;  /* 0x0000000400eb7213 */ /* 0x000fe20000000000 */
[----:B------:R-:W-:Y:S01]  /*16af0*/  @!P2 IMAD.IADD R234, R234, 0x1, -R83 ;  /* 0x00000001eaeaa824 */ /* 0x000fe200078e0a53 */
[----:B------:R-:W-:Y:S01]  /*16b00*/  ISETP.GE.AND P2, PT, R2, RZ, PT ;  /* 0x000000ff0200720c */ /* 0x000fe20003f46270 */
[----:B------:R-:W-:Y:S02]  /*16b10*/  IMAD.MOV R10, RZ, RZ, -R10 ;  /* 0x000000ffff0a7224 */ /* 0x000fe400078e0a0a */
[----:B------:R-:W-:Y:S02]  /*16b20*/  VIADD R2, R3, 0x47 ;  /* 0x0000004703027836 */ /* 0x000fe40000000000 */
[----:B------:R-:W-:-:S03]  /*16b30*/  IMAD.HI.U32 R6, R74, R235, RZ ;  /* 0x000000eb4a067227 */ /* 0x000fc600078e00ff */
[----:B------:R-:W-:Y:S01]  /*16b40*/  IABS R71, R2 ;  /* 0x0000000200477213 */ /* 0x000fe20000000000 */
[----:B------:R-:W-:Y:S02]  /*16b50*/  IMAD R20, R83, R10, R20 ;  /* 0x0000000a53147224 */ /* 0x000fe400078e0214 */
[--C-:B------:R-:W-:Y:S01]  /*16b60*/  @!P5 IMAD.IADD R127, R127, 0x1, -R83.reuse ;  /* 0x000000017f7fd824 */ /* 0x100fe200078e0a53 */
[----:B------:R-:W-:Y:S01]  /*16b70*/  ISETP.GT.U32.AND P5, PT, R83, R183, PT ;  /* 0x000000b75300720c */ /* 0x000fe20003fa4070 */
[--C-:B------:R-:W-:Y:S01]  /*16b80*/  @!P6 IMAD.IADD R18, R18, 0x1, -R83.reuse ;  /* 0x000000011212e824 */ /* 0x100fe200078e0a53 */
[----:B------:R-:W-:Y:S01]  /*16b90*/  ISETP.GE.AND P6, PT, R9, RZ, PT ;  /* 0x000000ff0900720c */ /* 0x000fe20003fc6270 */
[----:B------:R-:W-:Y:S02]  /*16ba0*/  @!P1 IMAD.IADD R208, R208, 0x1, -R83 ;  /* 0x00000001d0d09824 */ /* 0x000fe400078e0a53 */
[----:B------:R-:W-:Y:S02]  /*16bb0*/  IMAD.MOV R6, RZ, RZ, -R6 ;  /* 0x000000ffff067224 */ /* 0x000fe400078e0a06 */
[----:B------:R-:W-:Y:S01]  /*16bc0*/  @!P4 IMAD.MOV R193, RZ, RZ, -R193 ;  /* 0x000000ffffc1c224 */ /* 0x000fe200078e0ac1 */
[C---:B------:R-:W-:Y:S01]  /*16bd0*/  ISETP.GT.U32.AND P4, PT, R83.reuse, R20, PT ;  /* 0x000000145300720c */ /* 0x040fe20003f84070 */
[----:B------:R-:W-:Y:S01]  /*16be0*/  @!P3 IMAD.MOV R127, RZ, RZ, -R127 ;  /* 0x000000ffff7fb224 */ /* 0x000fe200078e0a7f */
[C---:B------:R-:W-:Y:S01]  /*16bf0*/  ISETP.GT.U32.AND P3, PT, R83.reuse, R208, PT ;  /* 0x000000d05300720c */ /* 0x040fe20003f64070 */
[----:B------:R-:W-:-:S02]  /*16c00*/  IMAD R235, R83, R6, R235 ;  /* 0x0000000653eb7224 */ /* 0x000fc400078e02eb */
[----:B------:R-:W-:-:S04]  /*16c10*/  IMAD.HI.U32 R6, R74, R71, RZ ;  /* 0x000000474a067227 */ /* 0x000fc800078e00ff */
[----:B------:R-:W-:Y:S02]  /*16c20*/  IMAD.MOV R6, RZ, RZ, -R6 ;  /* 0x000000ffff067224 */ /* 0x000fe400078e0a06 */
[----:B------:R-:W-:Y:S01]  /*16c30*/  @!P5 IMAD.IADD R183, R183, 0x1, -R83 ;  /* 0x00000001b7b7d824 */ /* 0x000fe200078e0a53 */
[----:B------:R-:W-:Y:S01]  /*16c40*/  ISETP.GE.AND P5, PT, R0, RZ, PT ;  /* 0x000000ff0000720c */ /* 0x000fe20003fa6270 */
[----:B------:R-:W-:Y:S01]  /*16c50*/  @!P6 IMAD.MOV R18, RZ, RZ, -R18 ;  /* 0x000000ffff12e224 */ /* 0x000fe200078e0a12 */
[C---:B------:R-:W-:Y:S01]  /*16c60*/  ISETP.GT.U32.AND P6, PT, R83.reuse, R235, PT ;  /* 0x000000eb5300720c */ /* 0x040fe20003fc4070 */
[----:B------:R-:W-:Y:S02]  /*16c70*/  IMAD R71, R83, R6, R71 ;  /* 0x0000000653477224 */ /* 0x000fe400078e0247 */
[--C-:B------:R-:W-:Y:S01]  /*16c80*/  @!P4 IMAD.IADD R20, R20, 0x1, -R83.reuse ;  /* 0x000000011414c824 */ /* 0x100fe200078e0a53 */
[----:B------:R-:W-:Y:S01]  /*16c90*/  ISETP.GE.AND P4, PT, R7, RZ, PT ;  /* 0x000000ff0700720c */ /* 0x000fe20003f86270 */
[----:B------:R-:W-:Y:S01]  /*16ca0*/  @!P0 IMAD.MOV R234, RZ, RZ, -R234 ;  /* 0x000000ffffea8224 */ /* 0x000fe200078e0aea */
[C---:B------:R-:W-:Y:S01]  /*16cb0*/  ISETP.GT.U32.AND P0, PT, R83.reuse, R183, PT ;  /* 0x000000b75300720c */ /* 0x040fe20003f04070 */
[----:B------:R-:W-:Y:S01]  /*16cc0*/  @!P3 IMAD.IADD R208, R208, 0x1, -R83 ;  /* 0x00000001d0d0b824 */ /* 0x000fe200078e0a53 */
[----:B------:R-:W-:Y:S01]  /*16cd0*/  ISETP.GT.U32.AND P3, PT, R83, R71, PT ;  /* 0x000000475300720c */ /* 0x000fe20003f64070 */
[----:B------:R-:W-:Y:S01]  /*16ce0*/  VIADD R0, R3, 0x46 ;  /* 0x0000004603007836 */ /* 0x000fe20000000000 */
[----:B------:R-:W-:Y:S01]  /*16cf0*/  ISETP.GT.U32.AND P1, PT, R83, R20, PT ;  /* 0x000000145300720c */ /* 0x000fe20003f24070 */
[----:B------:R-:W-:-:S02]  /*16d00*/  VIADD R9, R3, 0x45 ;  /* 0x0000004503097836 */ /* 0x000fc40000000000 */
[----:B------:R-:W-:Y:S01]  /*16d10*/  @!P6 IMAD.IADD R235, R235, 0x1, -R83 ;  /* 0x00000001ebebe824 */ /* 0x000fe200078e0a53 */
[----:B------:R-:W-:Y:S01]  /*16d20*/  IABS R107, R0 ;  /* 0x00000000006b7213 */ /* 0x000fe20000000000 */
[----:B------:R-:W-:Y:S01]  /*16d30*/  @!P2 IMAD.MOV R189, RZ, RZ, -R189 ;  /* 0x000000ffffbda224 */ /* 0x000fe200078e0abd */
[----:B------:R-:W-:Y:S01]  /*16d40*/  IABS R137, R9 ;  /* 0x0000000900897213 */ /* 0x000fe20000000000 */
[----:B------:R-:W-:Y:S01]  /*16d50*/  IMAD.MOV.U32 R252, RZ, RZ, R29 ;  /* 0x000000fffffc7224 */ /* 0x000fe200078e001d */
[----:B------:R-:W-:Y:S01]  /*16d60*/  ISETP.GT.U32.AND P6, PT, R83, R235, PT ;  /* 0x000000eb5300720c */ /* 0x000fe20003fc4070 */
[--C-:B------:R-:W-:Y:S01]  /*16d70*/  @!P0 IMAD.IADD R183, R183, 0x1, -R83.reuse ;  /* 0x00000001b7b78824 */ /* 0x100fe200078e0a53 */
[----:B------:R-:W-:Y:S01]  /*16d80*/  ISETP.GE.AND P0, PT, R2, RZ, PT ;  /* 0x000000ff0200720c */ /* 0x000fe20003f06270 */
[----:B------:R-:W-:Y:S01]  /*16d90*/  @!P3 IMAD.IADD R71, R71, 0x1, -R83 ;  /* 0x000000014747b824 */ /* 0x000fe200078e0a53 */
[----:B------:R-:W-:Y:S01]  /*16da0*/  ISETP.GE.AND P2, PT, R5, RZ, PT ;  /* 0x000000ff0500720c */ /* 0x000fe20003f46270 */
[----:B------:R-:W-:-:S03]  /*16db0*/  IMAD.HI.U32 R2, R74, R107, RZ ;  /* 0x0000006b4a027227 */ /* 0x000fc600078e00ff */
[----:B------:R-:W-:Y:S01]  /*16dc0*/  ISETP.GT.U32.AND P3, PT, R83, R71, PT ;  /* 0x000000475300720c */ /* 0x000fe20003f64070 */
[----:B------:R-:W-:Y:S01]  /*16dd0*/  @!P1 IMAD.IADD R20, R20, 0x1, -R83 ;  /* 0x0000000114149824 */ /* 0x000fe200078e0a53 */
[----:B------:R-:W-:Y:S01]  /*16de0*/  ISETP.GE.AND P1, PT, R4, RZ, PT ;  /* 0x000000ff0400720c */ /* 0x000fe20003f26270 */
[----:B------:R-:W-:Y:S02]  /*16df0*/  IMAD.MOV R2, RZ, RZ, -R2 ;  /* 0x000000ffff027224 */ /* 0x000fe400078e0a02 */
[----:B------:R-:W-:-:S04]  /*16e00*/  IMAD.HI.U32 R4, R74, R137, RZ ;  /* 0x000000894a047227 */ /* 0x000fc800078e00ff */
[----:B------:R-:W-:Y:S02]  /*16e10*/  IMAD R107, R83, R2, R107 ;  /* 0x00000002536b7224 */ /* 0x000fe400078e026b */
[----:B------:R-:W-:Y:S02]  /*16e20*/  IMAD.MOV R4, RZ, RZ, -R4 ;  /* 0x000000ffff047224 */ /* 0x000fe400078e0a04 */
[----:B------:R-:W-:Y:S01]  /*16e30*/  @!P6 IMAD.IADD R235, R235, 0x1, -R83 ;  /* 0x00000001ebebe824 */ /* 0x000fe200078e0a53 */
[C---:B------:R-:W-:Y:S01]  /*16e40*/  ISETP.GT.U32.AND P6, PT, R83.reuse, R107, PT ;  /* 0x0000006b5300720c */ /* 0x040fe20003fc4070 */
[----:B------:R-:W-:Y:S02]  /*16e50*/  IMAD R137, R83, R4, R137 ;  /* 0x0000000453897224 */ /* 0x000fe400078e0289 */
[----:B------:R-:W-:Y:S02]  /*16e60*/  @!P3 IMAD.IADD R71, R71, 0x1, -R83 ;  /* 0x000000014747b824 */ /* 0x000fe400078e0a53 */
[----:B------:R-:W-:Y:S01]  /*16e70*/  VIADD R2, R3, 0x44 ;  /* 0x0000004403027836 */ /* 0x000fe20000000000 */
[----:B------:R-:W-:Y:S01]  /*16e80*/  ISETP.GT.U32.AND P3, PT, R83, R137, PT ;  /* 0x000000895300720c */ /* 0x000fe20003f64070 */
[----:B------:R-:W-:-:S02]  /*16e90*/  VIADD R5, R3, 0x42 ;  /* 0x0000004203057836 */ /* 0x000fc40000000000 */
[----:B------:R-:W-:Y:S01]  /*16ea0*/  @!P4 IMAD.MOV R20, RZ, RZ, -R20 ;  /* 0x000000ffff14c224 */ /* 0x000fe200078e0a14 */
[----:B------:R-:W-:Y:S01]  /*16eb0*/  ISETP.GE.AND P4, PT, R0, RZ, PT ;  /* 0x000000ff0000720c */ /* 0x000fe20003f86270 */
[----:B------:R-:W-:Y:S01]  /*16ec0*/  VIADD R0, R3, 0x43 ;  /* 0x0000004303007836 */ /* 0x000fe20000000000 */
[----:B------:R-:W-:Y:S01]  /*16ed0*/  IABS R171, R2 ;  /* 0x0000000200ab7213 */ /* 0x000fe20000000000 */
[----:B------:R-:W-:Y:S01]  /*16ee0*/  @!P6 IMAD.IADD R107, R107, 0x1, -R83 ;  /* 0x000000016b6be824 */ /* 0x000fe200078e0a53 */
[----:B------:R-:W-:Y:S01]  /*16ef0*/  IABS R158, R5 ;  /* 0x00000005009e7213 */ /* 0x000fe20000000000 */
[----:B------:R-:W-:Y:S01]  /*16f00*/  @!P2 IMAD.MOV R208, RZ, RZ, -R208 ;  /* 0x000000ffffd0a224 */ /* 0x000fe200078e0ad0 */
[----:B------:R-:W-:Y:S01]  /*16f10*/  IABS R89, R0 ;  /* 0x0000000000597213 */ /* 0x000fe20000000000 */
[----:B------:R-:W-:Y:S01]  /*16f20*/  IMAD.HI.U32 R10, R74, R171, RZ ;  /* 0x000000ab4a0a7227 */ /* 0x000fe200078e00ff */
[----:B------:R-:W-:-:S03]  /*16f30*/  ISETP.GE.AND P6, PT, R9, RZ, PT ;  /* 0x000000ff0900720c */ /* 0x000fc60003fc6270 */
        /* <DEDUP_REMOVED lines=8> */
[C---:B------:R-:W-:Y:S02]  /*16fc0*/  IMAD R158, R83.reuse, R6, R158 ;  /* 0x00000006539e7224 */ /* 0x040fe400078e029e */
[C---:B------:R-:W-:Y:S01]  /*16fd0*/  IMAD R89, R83.reuse, R7, R89 ;  /* 0x0000000753597224 */ /* 0x040fe200078e0259 */
[----:B------:R-:W-:Y:S01]  /*16fe0*/  ISETP.GT.U32.AND P2, PT, R83, R171, PT ;  /* 0x000000ab5300720c */ /* 0x000fe20003f44070 */
[----:B------:R-:W-:Y:S01]  /*16ff0*/  @!P3 IMAD.IADD R107, R107, 0x1, -R83 ;  /* 0x000000016b6bb824 */ /* 0x000fe200078e0a53 */
[C---:B------:R-:W-:Y:S01]  /*17000*/  ISETP.GT.U32.AND P3, PT, R83.reuse, R158, PT ;  /* 0x0000009e5300720c */ /* 0x040fe20003f64070 */
[----:B------:R-:W-:Y:S01]  /*17010*/  @!P1 IMAD.MOV R235, RZ, RZ, -R235 ;  /* 0x000000ffffeb9224 */ /* 0x000fe200078e0aeb */
[----:B------:R-:W-:Y:S01]  /*17020*/  ISETP.GT.U32.AND P1, PT, R83, R89, PT ;  /* 0x000000595300720c */ /* 0x000fe20003f24070 */
        /* <DEDUP_REMOVED lines=9> */
[----:B------:R-:W-:Y:S01]  /*170c0*/  @!P3 IMAD.IADD R158, R158, 0x1, -R83 ;  /* 0x000000019e9eb824 */ /* 0x000fe200078e0a53 */
[----:B------:R-:W-:Y:S01]  /*170d0*/  IABS R101, R2 ;  /* 0x0000000200657213 */ /* 0x000fe20000000000 */
[----:B------:R-:W-:-:S03]  /*170e0*/  IMAD.HI.U32 R6, R74, R205, RZ ;  /* 0x000000cd4a067227 */ /* 0x000fc600078e00ff */
[----:B------:R-:W-:Y:S01]  /*170f0*/  ISETP.GT.U32.AND P3, PT, R83, R158, PT ;  /* 0x0000009e5300720c */ /* 0x000fe20003f64070 */
[----:B------:R-:W-:Y:S01]  /*17100*/  @!P1 IMAD.IADD R89, R89, 0x1, -R83 ;  /* 0x0000000159599824 */ /* 0x000fe200078e0a53 */
[----:B------:R-:W-:Y:S01]  /*17110*/  ISETP.GT.U32.AND P1, PT, R83, R171, PT ;  /* 0x000000ab5300720c */ /* 0x000fe20003f24070 */
[----:B------:R-:W-:Y:S02]  /*17120*/  IMAD.MOV R6, RZ, RZ, -R6 ;  /* 0x000000ffff067224 */ /* 0x000fe400078e0a06 */
[----:B------:R-:W-:-:S04]  /*17130*/  IMAD.HI.U32 R5, R74, R101, RZ ;  /* 0x000000654a057227 */ /* 0x000fc800078e00ff */
[----:B------:R-:W-:Y:S01]  /*17140*/  @!P5 IMAD.IADD R137, R137, 0x1, -R83 ;  /* 0x000000018989d824 */ /* 0x000fe200078e0a53 */
[----:B------:R-:W-:Y:S01]  /*17150*/  ISETP.GE.AND P5, PT, R0, RZ, PT ;  /* 0x000000ff0000720c */ /* 0x000fe20003fa6270 */
[----:B------:R-:W-:Y:S02]  /*17160*/  IMAD R205, R83, R6, R205 ;  /* 0x0000000653cd7224 */ /* 0x000fe400078e02cd */
[----:B------:R-:W-:Y:S02]  /*17170*/  VIADD R0, R3, 0x3f ;  /* 0x0000003f03007836 */ /* 0x000fe40000000000 */
[----:B------:R-:W-:Y:S02]  /*17180*/  IMAD.MOV R5, RZ, RZ, -R5 ;  /* 0x000000ffff057224 */ /* 0x000fe400078e0a05 */
[----:B------:R-:W-:Y:S01]  /*17190*/  @!P6 IMAD.MOV R137, RZ, RZ, -R137 ;  /* 0x000000ffff89e224 */ /* 0x000fe200078e0a89 */
[----:B------:R-:W-:Y:S01]  /*171a0*/  IABS R79, R0 ;  /* 0x00000000004f7213 */ /* 0x000fe20000000000 */
[C---:B------:R-:W-:Y:S01]  /*171b0*/  IMAD R101, R83.reuse, R5, R101 ;  /* 0x0000000553657224 */ /* 0x040fe200078e0265 */
[----:B------:R-:W-:Y:S01]  /*171c0*/  ISETP.GT.U32.AND P6, PT, R83, R205, PT ;  /* 0x000000cd5300720c */ /* 0x000fe20003fc4070 */
[--C-:B------:R-:W-:Y:S01]  /*171d0*/  @!P1 IMAD.IADD R171, R171, 0x1, -R83.reuse ;  /* 0x00000001abab9824 */ /* 0x100fe200078e0a53 */
[----:B------:R-:W-:Y:S01]  /*171e0*/  ISETP.GE.AND P1, PT, R4, RZ, PT ;  /* 0x000000ff0400720c */ /* 0x000fe20003f26270 */
[----:B------:R-:W-:Y:S01]  /*171f0*/  @!P3 IMAD.IADD R158, R158, 0x1, -R83 ;  /* 0x000000019e9eb824 */ /* 0x000fe200078e0a53 */
[----:B------:R-:W-:Y:S01]  /*17200*/  ISETP.GT.U32.AND P3, PT, R83, R101, PT ;  /* 0x000000655300720c */ /* 0x000fe20003f64070 */
[----:B------:R-:W-:-:S04]  /*17210*/  IMAD.HI.U32 R4, R74, R79, RZ ;  /* 0x0000004f4a047227 */ /* 0x000fc800078e00ff */
[----:B------:R-:W-:Y:S01]  /*17220*/  @!P4 IMAD.MOV R107, RZ, RZ, -R107 ;  /* 0x000000ffff6bc224 */ /* 0x000fe200078e0a6b */
[----:B------:R-:W-:Y:S01]  /*17230*/  ISETP.GT.U32.AND P4, PT, R83, R89, PT ;  /* 0x000000595300720c */ /* 0x000fe20003f84070 */
[----:B------:R-:W-:Y:S02]  /*17240*/  IMAD.MOV R4, RZ, RZ, -R4 ;  /* 0x000000ffff047224 */ /* 0x000fe400078e0a04 */
[----:B------:R-:W-:Y:S01]  /*17250*/  @!P6 IMAD.IADD R205, R205, 0x1, -R83 ;  /* 0x00000001cdcde824 */ /* 0x000fe200078e0a53 */
[----:B------:R-:W-:Y:S01]  /*17260*/  ISETP.GE.AND P6, PT, R0, RZ, PT ;  /* 0x000000ff0000720c */ /* 0x000fe20003fc6270 */
[----:B------:R-:W-:Y:S02]  /*17270*/  IMAD R79, R83, R4, R79 ;  /* 0x00000004534f7224 */ /* 0x000fe400078e024f */
[----:B------:R-:W-:Y:S02]  /*17280*/  VIADD R5, R3, 0x3e ;  /* 0x0000003e03057836 */ /* 0x000fe40000000000 */
[----:B------:R-:W-:Y:S01]  /*17290*/  @!P3 IMAD.IADD R101, R101, 0x1, -R83 ;  /* 0x000000016565b824 */ /* 0x000fe200078e0a53 */
[C---:B------:R-:W-:Y:S01]  /*172a0*/  ISETP.GT.U32.AND P3, PT, R83.reuse, R79, PT ;  /* 0x0000004f5300720c */ /* 0x040fe20003f64070 */
[----:B------:R-:W-:Y:S01]  /*172b0*/  @!P0 IMAD.MOV R171, RZ, RZ, -R171 ;  /* 0x000000ffffab8224 */ /* 0x000fe200078e0aab */
[----:B------:R-:W-:Y:S01]  /*172c0*/  ISETP.GT.U32.AND P0, PT, R83, R205, PT ;  /* 0x000000cd5300720c */ /* 0x000fe20003f04070 */
[----:B------:R-:W-:Y:S01]  /*172d0*/  @!P4 IMAD.IADD R89, R89, 0x1, -R83 ;  /* 0x000000015959c824 */ /* 0x000fe200078e0a53 */
[----:B------:R-:W-:Y:S01]  /*172e0*/  IABS R239, R5 ;  /* 0x0000000500ef7213 */ /* 0x000fe20000000000 */
[C---:B------:R-:W-:Y:S01]  /*172f0*/  VIADD R0, R3.reuse, 0x3c ;  /* 0x0000003c03007836 */ /* 0x040fe20000000000 */
[----:B------:R-:W-:Y:S01]  /*17300*/  ISETP.GE.AND P4, PT, R2, RZ, PT ;  /* 0x000000ff0200720c */ /* 0x000fe20003f86270 */
[----:B------:R-:W-:-:S02]  /*17310*/  VIADD R2, R3, 0x3d ;  /* 0x0000003d03027836 */ /* 0x000fc40000000000 */
[----:B------:R-:W-:Y:S01]  /*17320*/  IMAD.HI.U32 R4, R74, R239, RZ ;  /* 0x000000ef4a047227 */ /* 0x000fe200078e00ff */
[----:B------:R-:W-:Y:S02]  /*17330*/  IABS R58, R0 ;  /* 0x00000000003a7213 */ /* 0x000fe40000000000 */
[----:B------:R-:W-:Y:S01]  /*17340*/  IABS R214, R2 ;  /* 0x0000000200d67213 */ /* 0x000fe20000000000 */
[----:B------:R-:W-:Y:S01]  /*17350*/  @!P5 IMAD.MOV R89, RZ, RZ, -R89 ;  /* 0x000000ffff59d224 */ /* 0x000fe200078e0a59 */
[----:B------:R-:W-:Y:S01]  /*17360*/  ISETP.GT.U32.AND P5, PT, R83, R101, PT ;  /* 0x000000655300720c */ /* 0x000fe20003fa4070 */
[----:B------:R-:W-:Y:S02]  /*17370*/  IMAD.MOV R4, RZ, RZ, -R4 ;  /* 0x000000ffff047224 */ /* 0x000fe400078e0a04 */
[--C-:B------:R-:W-:Y:S02]  /*17380*/  @!P0 IMAD.IADD R205, R205, 0x1, -R83.reuse ;  /* 0x00000001cdcd8824 */ /* 0x100fe400078e0a53 */
[----:B------:R-:W-:Y:S01]  /*17390*/  @!P3 IMAD.IADD R79, R79, 0x1, -R83 ;  /* 0x000000014f4fb824 */ /* 0x000fe200078e0a53 */
[----:B------:R-:W-:Y:S01]  /*173a0*/  ISETP.GE.AND P3, PT, R0, RZ, PT ;  /* 0x000000ff0000720c */ /* 0x000fe20003f66270 */
[----:B------:R-:W-:-:S02]  /*173b0*/  IMAD R239, R83, R4, R239 ;  /* 0x0000000453ef7224 */ /* 0x000fc400078e02ef */
[----:B------:R-:W-:-:S03]  /*173c0*/  IMAD.HI.U32 R4, R74, R214, RZ ;  /* 0x000000d64a047227 */ /* 0x000fc600078e00ff */
[----:B------:R-:W-:Y:S01]  /*173d0*/  ISETP.GT.U32.AND P0, PT, R83, R239, PT ;  /* 0x000000ef5300720c */ /* 0x000fe20003f04070 */
[----:B------:R-:W-:Y:S01]  /*173e0*/  @!P2 IMAD.MOV R158, RZ, RZ, -R158 ;  /* 0x000000ffff9ea224 */ /* 0x000fe200078e0a9e */
[----:B------:R-:W-:Y:S01]  /*173f0*/  ISETP.GE.AND P2, PT, R5, RZ, PT ;  /* 0x000000ff0500720c */ /* 0x000fe20003f46270 */
[----:B------:R-:W-:Y:S01]  /*17400*/  @!P1 IMAD.MOV R205, RZ, RZ, -R205 ;  /* 0x000000ffffcd9224 */ /* 0x000fe200078e0acd */
[----:B------:R-:W-:Y:S01]  /*17410*/  ISETP.GT.U32.AND P1, PT, R83, R79, PT ;  /* 0x0000004f5300720c */ /* 0x000fe20003f24070 */
[----:B------:R-:W-:-:S04]  /*17420*/  IMAD.HI.U32 R5, R74, R58, RZ ;  /* 0x0000003a4a057227 */ /* 0x000fc800078e00ff */
[----:B------:R-:W-:Y:S02]  /*17430*/  IMAD.MOV R4, RZ, RZ, -R4 ;  /* 0x000000ffff047224 */ /* 0x000fe400078e0a04 */
[----:B------:R-:W-:Y:S02]  /*17440*/  VIADD R0, R3, 0x3b ;  /* 0x0000003b03007836 */ /* 0x000fe40000000000 */
[----:B------:R-:W-:Y:S01]  /*17450*/  @!P5 IMAD.IADD R101, R101, 0x1, -R83 ;  /* 0x000000016565d824 */ /* 0x000fe200078e0a53 */
[----:B------:R-:W-:Y:S01]  /*17460*/  ISETP.GE.AND P5, PT, R2, RZ, PT ;  /* 0x000000ff0200720c */ /* 0x000fe20003fa6270 */
[----:B------:R-:W-:Y:S01]  /*17470*/  IMAD.MOV R2, RZ, RZ, -R5 ;  /* 0x000000ffff027224 */ /* 0x000fe200078e0a05 */
[----:B------:R-:W-:Y:S01]  /*17480*/  IABS R220, R0 ;  /* 0x0000000000dc7213 */ /* 0x000fe20000000000 */
[C---:B------:R-:W-:Y:S02]  /*17490*/  IMAD R214, R83.reuse, R4, R214 ;  /* 0x0000000453d67224 */ /* 0x040fe400078e02d6 */
[----:B------:R-:W-:-:S02]  /*174a0*/  IMAD R58, R83, R2, R58 ;  /* 0x00000002533a7224 */ /* 0x000fc400078e023a */
[----:B------:R-:W-:Y:S01]  /*174b0*/  @!P4 IMAD.MOV R101, RZ, RZ, -R101 ;  /* 0x000000ffff65c224 */ /* 0x000fe200078e0a65 */
[----:B------:R-:W-:Y:S01]  /*174c0*/  ISETP.GT.U32.AND P4, PT, R83, R214, PT ;  /* 0x000000d65300720c */ /* 0x000fe20003f84070 */
[----:B------:R-:W-:-:S04]  /*174d0*/  IMAD.HI.U32 R6, R74, R220, RZ ;  /* 0x000000dc4a067227 */ /* 0x000fc800078e00ff */
[--C-:B------:R-:W-:Y:S01]  /*174e0*/  @!P1 IMAD.IADD R79, R79, 0x1, -R83.reuse ;  /* 0x000000014f4f9824 */ /* 0x100fe200078e0a53 */
[----:B------:R-:W-:Y:S01]  /*174f0*/  ISETP.GT.U32.AND P1, PT, R83, R58, PT ;  /* 0x0000003a5300720c */ /* 0x000fe20003f24070 */
[--C-:B------:R-:W-:Y:S02]  /*17500*/  @!P0 IMAD.IADD R239, R239, 0x1, -R83.reuse ;  /* 0x00000001efef8824 */ /* 0x100fe400078e0a53 */
[----:B------:R-:W-:Y:S02]  /*17510*/  IMAD.MOV R6, RZ, RZ, -R6 ;  /* 0x000000ffff067224 */ /* 0x000fe400078e0a06 */
[----:B------:R-:W-:Y:S01]  /*17520*/  VIADD R5, R3, 0x3a ;  /* 0x0000003a03057836 */ /* 0x000fe20000000000 */
[C---:B------:R-:W-:Y:S01]  /*17530*/  ISETP.GT.U32.AND P0, PT, R83.reuse, R239, PT ;  /* 0x000000ef5300720c */ /* 0x040fe20003f04070 */
[----:B------:R-:W-:Y:S02]  /*17540*/  IMAD R220, R83, R6, R220 ;  /* 0x0000000653dc7224 */ /* 0x000fe400078e02dc */
[--C-:B------:R-:W-:Y:S01]  /*17550*/  @!P4 IMAD.IADD R214, R214, 0x1, -R83.reuse ;  /* 0x00000001d6d6c824 */ /* 0x100fe200078e0a53 */
[----:B------:R-:W-:Y:S01]  /*17560*/  IABS R88, R5 ;  /* 0x0000000500587213 */ /* 0x000fe20000000000 */
[----:B------:R-:W-:Y:S01]  /*17570*/  VIADD R4, R3, 0x39 ;  /* 0x0000003903047836 */ /* 0x000fe20000000000 */
[C---:B------:R-:W-:Y:S01]  /*17580*/  ISETP.GT.U32.AND P4, PT, R83.reuse, R220, PT ;  /* 0x000000dc5300720c */ /* 0x040fe20003f84070 */
[----:B------:R-:W-:Y:S01]  /*17590*/  @!P1 IMAD.IADD R58, R58, 0x1, -R83 ;  /* 0x000000013a3a9824 */ /* 0x000fe200078e0a53 */
[----:B------:R-:W-:Y:S01]  /*175a0*/  ISETP.GT.U32.AND P1, PT, R83, R214, PT ;  /* 0x000000d65300720c */ /* 0x000fe20003f24070 */
[----:B------:R-:W-:Y:S01]  /*175b0*/  VIADD R2, R3, 0x38 ;  /* 0x0000003803027836 */ /* 0x000fe20000000000 */
[----:B------:R-:W-:Y:S01]  /*175c0*/  IABS R153, R4 ;  /* 0x0000000400997213 */ /* 0x000fe20000000000 */
[----:B------:R-:W-:-:S03]  /*175d0*/  IMAD.HI.U32 R6, R74, R88, RZ ;  /* 0x000000584a067227 */ /* 0x000fc600078e00ff */
[----:B------:R-:W-:Y:S01]  /*175e0*/  IABS R155, R2 ;  /* 0x00000002009b7213 */ /* 0x000fe20000000000 */
[----:B------:R-:W-:Y:S01]  /*175f0*/  @!P0 IMAD.IADD R239, R239, 0x1, -R83 ;  /* 0x00000001efef8824 */ /* 0x000fe200078e0a53 */
[----:B------:R-:W-:Y:S01]  /*17600*/  ISETP.GE.AND P0, PT, R0, RZ, PT ;  /* 0x000000ff0000720c */ /* 0x000fe20003f06270 */
[----:B------:R-:W-:Y:S01]  /*17610*/  @!P6 IMAD.MOV R79, RZ, RZ, -R79 ;  /* 0x000000ffff4fe224 */ /* 0x000fe200078e0a4f */
[----:B------:R-:W-:Y:S01]  /*17620*/  ISETP.GT.U32.AND P6, PT, R83, R58, PT ;  /* 0x0000003a5300720c */ /* 0x000fe20003fc4070 */
[----:B------:R-:W-:Y:S02]  /*17630*/  IMAD.MOV R6, RZ, RZ, -R6 ;  /* 0x000000ffff067224 */ /* 0x000fe400078e0a06 */
[----:B------:R-:W-:-:S04]  /*17640*/  IMAD.HI.U32 R0, R74, R153, RZ ;  /* 0x000000994a007227 */ /* 0x000fc800078e00ff */
[----:B------:R-:W-:Y:S02]  /*17650*/  IMAD R88, R83, R6, R88 ;  /* 0x0000000653587224 */ /* 0x000fe400078e0258 */
[----:B------:R-:W-:Y:S02]  /*17660*/  @!P4 IMAD.IADD R220, R220, 0x1, -R83 ;  /* 0x00000001dcdcc824 */ /* 0x000fe400078e0a53 */
[----:B------:R-:W-:-:S03]  /*17670*/  IMAD.HI.U32 R7, R74, R155, RZ ;  /* 0x0000009b4a077227 */ /* 0x000fc600078e00ff */
[----:B------:R-:W-:Y:S01]  /*17680*/  ISETP.GT.U32.AND P4, PT, R83, R220, PT ;  /* 0x000000dc5300720c */ /* 0x000fe20003f84070 */
[----:B------:R-:W-:Y:S02]  /*17690*/  IMAD.MOV R0, RZ, RZ, -R0 ;  /* 0x000000ffff007224 */ /* 0x000fe400078e0a00 */
[----:B------:R-:W-:Y:S01]  /*176a0*/  @!P2 IMAD.MOV R239, RZ, RZ, -R239 ;  /* 0x000000ffffefa224 */ /* 0x000fe200078e0aef */
[----:B------:R-:W-:Y:S01]  /*176b0*/  ISETP.GE.AND P2, PT, R5, RZ, PT ;  /* 0x000000ff0500720c */ /* 0x000fe20003f46270 */
[----:B------:R-:W-:Y:S01]  /*176c0*/  @!P1 IMAD.IADD R214, R214, 0x1, -R83 ;  /* 0x00000001d6d69824 */ /* 0x000fe200078e0a53 */
[C---:B------:R-:W-:Y:S01]  /*176d0*/  ISETP.GT.U32.AND P1, PT, R83.reuse, R88, PT ;  /* 0x000000585300720c */ /* 0x040fe20003f24070 */
[----:B------:R-:W-:Y:S02]  /*176e0*/  IMAD.MOV R5, RZ, RZ, -R7 ;  /* 0x000000ffff057224 */ /* 0x000fe400078e0a07 */
[----:B------:R-:W-:Y:S02]  /*176f0*/  IMAD R153, R83, R0, R153 ;  /* 0x0000000053997224 */ /* 0x000fe400078e0299 */
[----:B------:R-:W-:-:S02]  /*17700*/  VIADD R0, R3, 0x37 ;  /* 0x0000003703007836 */ /* 0x000fc40000000000 */
[C---:B------:R-:W-:Y:S02]  /*17710*/  IMAD R155, R83.reuse, R5, R155 ;  /* 0x00000005539b7224 */ /* 0x040fe400078e029b */
[--C-:B------:R-:W-:Y:S01]  /*17720*/  @!P6 IMAD.IADD R58, R58, 0x1, -R83.reuse ;  /* 0x000000013a3ae824 */ /* 0x100fe200078e0a53 */
[----:B------:R-:W-:Y:S01]  /*17730*/  IABS R29, R0 ;  /* 0x00000000001d7213 */ /* 0x000fe20000000000 */
[----:B------:R-:W-:Y:S01]  /*17740*/  @!P5 IMAD.MOV R214, RZ, RZ, -R214 ;  /* 0x000000ffffd6d224 */ /* 0x000fe200078e0ad6 */
[C---:B------:R-:W-:Y:S01]  /*17750*/  ISETP.GT.U32.AND P6, PT, R83.reuse, R153, PT ;  /* 0x000000995300720c */ /* 0x040fe20003fc4070 */
[----:B------:R-:W-:Y:S01]  /*17760*/  @!P3 IMAD.MOV R58, RZ, RZ, -R58 ;  /* 0x000000ffff3ab224 */ /* 0x000fe200078e0a3a */
[----:B------:R-:W-:Y:S01]  /*17770*/  ISETP.GT.U32.AND P3, PT, R83, R155, PT ;  /* 0x0000009b5300720c */ /* 0x000fe20003f64070 */
[----:B------:R-:W-:Y:S01]  /*17780*/  @!P4 IMAD.IADD R220, R220, 0x1, -R83 ;  /* 0x00000001dcdcc824 */ /* 0x000fe200078e0a53 */
[----:B------:R-:W-:Y:S01]  /*17790*/  ISETP.GE.AND P5, PT, R4, RZ, PT ;  /* 0x000000ff0400720c */ /* 0x000fe20003fa6270 */
[----:B------:R-:W-:Y:S01]  /*177a0*/  IMAD.HI.U32 R4, R74, R29, RZ ;  /* 0x0000001d4a047227 */ /* 0x000fe200078e00ff */
[----:B------:R-:W-:-:S03]  /*177b0*/  ISETP.GE.AND P4, PT, R2, RZ, PT ;  /* 0x000000ff0200720c */ /* 0x000fc60003f86270 */
[----:B------:R-:W-:Y:S02]  /*177c0*/  @!P1 IMAD.IADD R88, R88, 0x1, -R83 ;  /* 0x0000000158589824 */ /* 0x000fe400078e0a53 */
[----:B------:R-:W-:Y:S02]  /*177d0*/  IMAD.MOV R2, RZ, RZ, -R4 ;  /* 0x000000ffff027224 */ /* 0x000fe400078e0a04 */
[----:B------:R-:W-:Y:S01]  /*177e0*/  VIADD R5, R3, 0x36 ;  /* 0x0000003603057836 */ /* 0x000fe20000000000 */
[C---:B------:R-:W-:Y:S01]  /*177f0*/  ISETP.GT.U32.AND P1, PT, R83.reuse, R88, PT ;  /* 0x000000585300720c */ /* 0x040fe20003f24070 */
[----:B------:R-:W-:Y:S02]  /*17800*/  IMAD R29, R83, R2, R29 ;  /* 0x00000002531d7224 */ /* 0x000fe400078e021d */
[----:B------:R-:W-:Y:S01]  /*17810*/  @!P3 IMAD.IADD R155, R155, 0x1, -R83 ;  /* 0x000000019b9bb824 */ /* 0x000fe200078e0a53 */
[----:B------:R-:W-:Y:S01]  /*17820*/  IABS R199, R5 ;  /* 0x0000000500c77213 */ /* 0x000fe20000000000 */
[----:B------:R-:W-:-:S02]  /*17830*/  VIADD R4, R3, 0x35 ;  /* 0x0000003503047836 */ /* 0x000fc40000000000 */
[----:B------:R-:W-:Y:S01]  /*17840*/  @!P6 IMAD.IADD R153, R153, 0x1, -R83 ;  /* 0x000000019999e824 */ /* 0x000fe200078e0a53 */
[C---:B------:R-:W-:Y:S01]  /*17850*/  ISETP.GT.U32.AND P3, PT, R83.reuse, R155, PT ;  /* 0x0000009b5300720c */ /* 0x040fe20003f64070 */
[----:B------:R-:W-:Y:S01]  /*17860*/  @!P0 IMAD.MOV R220, RZ, RZ, -R220 ;  /* 0x000000ffffdc8224 */ /* 0x000fe200078e0adc */
[C---:B------:R-:W-:Y:S01]  /*17870*/  ISETP.GT.U32.AND P0, PT, R83.reuse, R29, PT ;  /* 0x0000001d5300720c */ /* 0x040fe20003f04070 */
[----:B------:R-:W-:Y:S01]  /*17880*/  IMAD.MOV.U32 R203, RZ, RZ, R22 ;  /* 0x000000ffffcb7224 */ /* 0x000fe200078e0016 */
[----:B------:R-:W-:Y:S01]  /*17890*/  IABS R22, R4 ;  /* 0x0000000400167213 */ /* 0x000fe20000000000 */
[----:B------:R-:W-:Y:S01]  /*178a0*/  IMAD.HI.U32 R6, R74, R199, RZ ;  /* 0x000000c74a067227 */ /* 0x000fe200078e00ff */
[----:B------:R-:W-:-:S03]  /*178b0*/  ISETP.GT.U32.AND P6, PT, R83, R153, PT ;  /* 0x000000995300720c */ /* 0x000fc60003fc4070 */
[----:B------:R-:W-:Y:S01]  /*178c0*/  @!P1 IMAD.IADD R88, R88, 0x1, -R83 ;  /* 0x0000000158589824 */ /* 0x000fe200078e0a53 */
[----:B------:R-:W-:Y:S01]  /*178d0*/  ISETP.GE.AND P1, PT, R0, RZ, PT ;  /* 0x000000ff0000720c */ /* 0x000fe20003f26270 */
[----:B------:R-:W-:Y:S02]  /*178e0*/  IMAD.MOV R6, RZ, RZ, -R6 ;  /* 0x000000ffff067224 */ /* 0x000fe400078e0a06 */
[----:B------:R-:W-:-:S04]  /*178f0*/  IMAD.HI.U32 R0, R74, R22, RZ ;  /* 0x000000164a007227 */ /* 0x000fc800078e00ff */
[----:B------:R-:W-:Y:S02]  /*17900*/  IMAD R199, R83, R6, R199 ;  /* 0x0000000653c77224 */ /* 0x000fe400078e02c7 */
[----:B------:R-:W-:Y:S02]  /*17910*/  VIADD R2, R3, 0x34 ;  /* 0x0000003403027836 */ /* 0x000fe40000000000 */
[----:B------:R-:W-:Y:S02]  /*17920*/  IMAD.MOV R0, RZ, RZ, -R0 ;  /* 0x000000ffff007224 */ /* 0x000fe400078e0a00 */
[--C-:B------:R-:W-:Y:S01]  /*17930*/  @!P0 IMAD.IADD R29, R29, 0x1, -R83.reuse ;  /* 0x000000011d1d8824 */ /* 0x100fe200078e0a53 */
[----:B------:R-:W-:Y:S01]  /*17940*/  IABS R154, R2 ;  /* 0x00000002009a7213 */ /* 0x000fe20000000000 */
[--C-:B------:R-:W-:Y:S01]  /*17950*/  @!P3 IMAD.IADD R155, R155, 0x1, -R83.reuse ;  /* 0x000000019b9bb824 */ /* 0x100fe200078e0a53 */
[----:B------:R-:W-:Y:S01]  /*17960*/  ISETP.GT.U32.AND P3, PT, R83, R199, PT ;  /* 0x000000c75300720c */ /* 0x000fe20003f64070 */
[----:B------:R-:W-:Y:S01]  /*17970*/  @!P6 IMAD.IADD R153, R153, 0x1, -R83 ;  /* 0x000000019999e824 */ /* 0x000fe200078e0a53 */
[----:B------:R-:W-:Y:S01]  /*17980*/  ISETP.GE.AND P0, PT, R4, RZ, PT ;  /* 0x000000ff0400720c */ /* 0x000fe20003f06270 */
[----:B------:R-:W-:Y:S01]  /*17990*/  @!P2 IMAD.MOV R88, RZ, RZ, -R88 ;  /* 0x000000ffff58a224 */ /* 0x000fe200078e0a58 */
[C---:B------:R-:W-:Y:S01]  /*179a0*/  ISETP.GT.U32.AND P2, PT, R83.reuse, R29, PT ;  /* 0x0000001d5300720c */ /* 0x040fe20003f44070 */
[----:B------:R-:W-:Y:S01]  /*179b0*/  IMAD R22, R83, R0, R22 ;  /* 0x0000000053167224 */ /* 0x000fe200078e0216 */
[----:B------:R-:W-:Y:S01]  /*179c0*/  ISETP.GE.AND P6, PT, R5, RZ, PT ;  /* 0x000000ff0500720c */ /* 0x000fe20003fc6270 */
[----:B------:R-:W-:-:S02]  /*179d0*/  @!P5 IMAD.MOV R153, RZ, RZ, -R153 ;  /* 0x000000ffff99d224 */ /* 0x000fc400078e0a99 */
[----:B------:R-:W-:Y:S01]  /*179e0*/  IMAD.HI.U32 R4, R74, R154, RZ ;  /* 0x0000009a4a047227 */ /* 0x000fe200078e00ff */
[----:B------:R-:W-:-:S03]  /*179f0*/  ISETP.GT.U32.AND P5, PT, R83, R22, PT ;  /* 0x000000165300720c */ /* 0x000fc60003fa4070 */
[----:B------:R-:W-:Y:S02]  /*17a00*/  IMAD.MOV R4, RZ, RZ, -R4 ;  /* 0x000000ffff047224 */ /* 0x000fe400078e0a04 */
[--C-:B------:R-:W-:Y:S02]  /*17a10*/  @!P3 IMAD.IADD R199, R199, 0x1, -R83.reuse ;  /* 0x00000001c7c7b824 */ /* 0x100fe400078e0a53 */
[----:B------:R-:W-:Y:S02]  /*17a20*/  VIADD R0, R3, 0x33 ;  /* 0x0000003303007836 */ /* 0x000fe40000000000 */
[--C-:B------:R-:W-:Y:S01]  /*17a30*/  @!P2 IMAD.IADD R29, R29, 0x1, -R83.reuse ;  /* 0x000000011d1da824 */ /* 0x100fe200078e0a53 */
[C---:B------:R-:W-:Y:S01]  /*17a40*/  ISETP.GT.U32.AND P3, PT, R83.reuse, R199, PT ;  /* 0x000000c75300720c */ /* 0x040fe20003f64070 */
[C---:B------:R-:W-:Y:S01]  /*17a50*/  IMAD R154, R83.reuse, R4, R154 ;  /* 0x00000004539a7224 */ /* 0x040fe200078e029a */
[----:B------:R-:W-:Y:S01]  /*17a60*/  IABS R221, R0 ;  /* 0x0000000000dd7213 */ /* 0x000fe20000000000 */
[----:B------:R-:W-:Y:S01]  /*17a70*/  @!P5 IMAD.IADD R22, R22, 0x1, -R83 ;  /* 0x000000011616d824 */ /* 0x000fe200078e0a53 */
[----:B------:R-:W-:Y:S01]  /*17a80*/  ISETP.GE.AND P2, PT, R0, RZ, PT ;  /* 0x000000ff0000720c */ /* 0x000fe20003f46270 */
[----:B------:R-:W-:Y:S01]  /*17a90*/  @!P1 IMAD.MOV R29, RZ, RZ, -R29 ;  /* 0x000000ffff1d9224 */ /* 0x000fe200078e0a1d */
[C---:B------:R-:W-:Y:S01]  /*17aa0*/  ISETP.GT.U32.AND P1, PT, R83.reuse, R154, PT ;  /* 0x0000009a5300720c */ /* 0x040fe20003f24070 */
[----:B------:R-:W-:Y:S01]  /*17ab0*/  IMAD.HI.U32 R0, R74, R221, RZ ;  /* 0x000000dd4a007227 */ /* 0x000fe200078e00ff */
[----:B------:R-:W-:-:S03]  /*17ac0*/  ISETP.GT.U32.AND P5, PT, R83, R22, PT ;  /* 0x000000165300720c */ /* 0x000fc60003fa4070 */
[----:B------:R-:W-:Y:S02]  /*17ad0*/  IMAD.MOV R0, RZ, RZ, -R0 ;  /* 0x000000ffff007224 */ /* 0x000fe400078e0a00 */
[----:B------:R-:W-:Y:S01]  /*17ae0*/  @!P3 IMAD.IADD R199, R199, 0x1, -R83 ;  /* 0x00000001c7c7b824 */ /* 0x000fe200078e0a53 */
[----:B------:R-:W-:Y:S01]  /*17af0*/  ISETP.GE.AND P3, PT, R226, RZ, PT ;  /* 0x000000ffe200720c */ /* 0x000fe20003f66270 */
[----:B------:R-:W-:Y:S01]  /*17b00*/  IMAD R221, R83, R0, R221 ;  /* 0x0000000053dd7224 */ /* 0x000fe200078e02dd */
[----:B------:R-:W-:Y:S01]  /*17b10*/  IABS R226, R226 ;  /* 0x000000e200e27213 */ /* 0x000fe20000000000 */
[----:B------:R-:W-:Y:S02]  /*17b20*/  VIADD R5, R3, 0x31 ;  /* 0x0000003103057836 */ /* 0x000fe40000000000 */
[--C-:B------:R-:W-:Y:S02]  /*17b30*/  @!P1 IMAD.IADD R154, R154, 0x1, -R83.reuse ;  /* 0x000000019a9a9824 */ /* 0x100fe400078e0a53 */
[----:B------:R-:W-:Y:S01]  /*17b40*/  @!P5 IMAD.IADD R22, R22, 0x1, -R83 ;  /* 0x000000011616d824 */ /* 0x000fe200078e0a53 */
[C---:B------:R-:W-:Y:S01]  /*17b50*/  ISETP.GT.U32.AND P5, PT, R83.reuse, R221, PT ;  /* 0x000000dd5300720c */ /* 0x040fe20003fa4070 */
[----:B------:R-:W-:Y:S01]  /*17b60*/  IMAD.HI.U32 R6, R74, R226, RZ ;  /* 0x000000e24a067227 */ /* 0x000fe200078e00ff */
[----:B------:R-:W-:-:S02]  /*17b70*/  ISETP.GT.U32.AND P1, PT, R83, R154, PT ;  /* 0x0000009a5300720c */ /* 0x000fc40003f24070 */
[----:B------:R-:W-:Y:S01]  /*17b80*/  IABS R195, R5 ;  /* 0x0000000500c37213 */ /* 0x000fe20000000000 */
[----:B------:R-:W-:Y:S01]  /*17b90*/  @!P6 IMAD.MOV R199, RZ, RZ, -R199 ;  /* 0x000000ffffc7e224 */ /* 0x000fe200078e0ac7 */
[----:B------:R-:W-:Y:S01]  /*17ba0*/  ISETP.GE.AND P6, PT, R5, RZ, PT ;  /* 0x000000ff0500720c */ /* 0x000fe20003fc6270 */
[----:B------:R-:W-:Y:S02]  /*17bb0*/  IMAD.MOV R5, RZ, RZ, -R6 ;  /* 0x000000ffff057224 */ /* 0x000fe400078e0a06 */
[----:B------:R-:W-:Y:S01]  /*17bc0*/  @!P4 IMAD.MOV R155, RZ, RZ, -R155 ;  /* 0x000000ffff9bc224 */ /* 0x000fe200078e0a9b */
[----:B------:R-:W-:Y:S01]  /*17bd0*/  ISETP.GE.AND P4, PT, R2, RZ, PT ;  /* 0x000000ff0200720c */ /* 0x000fe20003f86270 */
[----:B------:R-:W-:Y:S02]  /*17be0*/  IMAD R226, R83, R5, R226 ;  /* 0x0000000553e27224 */ /* 0x000fe400078e02e2 */
[--C-:B------:R-:W-:Y:S02]  /*17bf0*/  @!P5 IMAD.IADD R221, R221, 0x1, -R83.reuse ;  /* 0x00000001ddddd824 */ /* 0x100fe400078e0a53 */
[----:B------:R-:W-:Y:S01]  /*17c00*/  @!P1 IMAD.IADD R154, R154, 0x1, -R83 ;  /* 0x000000019a9a9824 */ /* 0x000fe200078e0a53 */
[----:B------:R-:W-:Y:S01]  /*17c10*/  ISETP.GT.U32.AND P1, PT, R83, R226, PT ;  /* 0x000000e25300720c */ /* 0x000fe20003f24070 */
[----:B------:R-:W-:Y:S01]  /*17c20*/  VIADD R4, R3, 0x30 ;  /* 0x0000003003047836 */ /* 0x000fe20000000000 */
[----:B------:R-:W-:Y:S01]  /*17c30*/  ISETP.GT.U32.AND P5, PT, R83, R221, PT ;  /* 0x000000dd5300720c */ /* 0x000fe20003fa4070 */
[----:B------:R-:W-:-:S03]  /*17c40*/  IMAD.HI.U32 R2, R74, R195, RZ ;  /* 0x000000c34a027227 */ /* 0x000fc600078e00ff */
[----:B------:R-:W-:Y:S01]  /*17c50*/  IABS R47, R4 ;  /* 0x00000004002f7213 */ /* 0x000fe20000000000 */
[----:B------:R-:W-:Y:S02]  /*17c60*/  IMAD.MOV R2, RZ, RZ, -R2 ;  /* 0x000000ffff027224 */ /* 0x000fe400078e0a02 */
[----:B------:R-:W-:Y:S01]  /*17c70*/  @!P4 IMAD.MOV R154, RZ, RZ, -R154 ;  /* 0x000000ffff9ac224 */ /* 0x000fe200078e0a9a */
[----:B------:R-:W-:Y:S01]  /*17c80*/  ISETP.GE.AND P4, PT, R121, RZ, PT ;  /* 0x000000ff7900720c */ /* 0x000fe20003f86270 */
[----:B------:R-:W-:Y:S01]  /*17c90*/  IMAD R195, R83, R2, R195 ;  /* 0x0000000253c37224 */ /* 0x000fe200078e02c3 */
[----:B------:R-:W-:Y:S01]  /*17ca0*/  IABS R121, R121 ;  /* 0x0000007900797213 */ /* 0x000fe20000000000 */
[--C-:B------:R-:W-:Y:S02]  /*17cb0*/  @!P1 IMAD.IADD R226, R226, 0x1, -R83.reuse ;  /* 0x00000001e2e29824 */ /* 0x100fe400078e0a53 */
[----:B------:R-:W-:Y:S01]  /*17cc0*/  @!P5 IMAD.IADD R221, R221, 0x1, -R83 ;  /* 0x00000001ddddd824 */ /* 0x000fe200078e0a53 */
[----:B------:R-:W-:Y:S01]  /*17cd0*/  ISETP.GE.AND P5, PT, R130, RZ, PT ;  /* 0x000000ff8200720c */ /* 0x000fe20003fa6270 */
[----:B------:R-:W-:Y:S01]  /*17ce0*/  IMAD.HI.U32 R0, R74, R47, RZ ;  /* 0x0000002f4a007227 */ /* 0x000fe200078e00ff */
[----:B------:R-:W-:-:S02]  /*17cf0*/  ISETP.GT.U32.AND P1, PT, R83, R226, PT ;  /* 0x000000e25300720c */ /* 0x000fc40003f24070 */
[----:B------:R-:W-:Y:S01]  /*17d00*/  IABS R130, R130 ;  /* 0x0000008200827213 */ /* 0x000fe20000000000 */
[----:B------:R-:W-:Y:S01]  /*17d10*/  @!P2 IMAD.MOV R221, RZ, RZ, -R221 ;  /* 0x000000ffffdda224 */ /* 0x000fe200078e0add */
[----:B------:R-:W-:Y:S01]  /*17d20*/  ISETP.GT.U32.AND P2, PT, R83, R195, PT ;  /* 0x000000c35300720c */ /* 0x000fe20003f44070 */
[----:B------:R-:W-:Y:S02]  /*17d30*/  IMAD.MOV R0, RZ, RZ, -R0 ;  /* 0x000000ffff007224 */ /* 0x000fe400078e0a00 */
[----:B------:R-:W-:-:S04]  /*17d40*/  IMAD.HI.U32 R7, R74, R121, RZ ;  /* 0x000000794a077227 */ /* 0x000fc800078e00ff */
[C---:B------:R-:W-:Y:S02]  /*17d50*/  IMAD R47, R83.reuse, R0, R47 ;  /* 0x00000000532f7224 */ /* 0x040fe400078e022f */
[----:B------:R-:W-:Y:S02]  /*17d60*/  IMAD.MOV R7, RZ, RZ, -R7 ;  /* 0x000000ffff077224 */ /* 0x000fe400078e0a07 */
[----:B------:R-:W-:Y:S01]  /*17d70*/  @!P1 IMAD.IADD R226, R226, 0x1, -R83 ;  /* 0x00000001e2e29824 */ /* 0x000fe200078e0a53 */
[C---:B------:R-:W-:Y:S01]  /*17d80*/  ISETP.GT.U32.AND P1, PT, R83.reuse, R47, PT ;  /* 0x0000002f5300720c */ /* 0x040fe20003f24070 */
[----:B------:R-:W-:Y:S02]  /*17d90*/  IMAD R121, R83, R7, R121 ;  /* 0x0000000753797224 */ /* 0x000fe400078e0279 */
[----:B------:R-:W-:Y:S01]  /*17da0*/  @!P0 IMAD.MOV R22, RZ, RZ, -R22 ;  /* 0x000000ffff168224 */ /* 0x000fe200078e0a16 */
[----:B------:R-:W-:Y:S01]  /*17db0*/  ISETP.GE.AND P0, PT, R4, RZ, PT ;  /* 0x000000ff0400720c */ /* 0x000fe20003f06270 */
[----:B------:R-:W-:Y:S01]  /*17dc0*/  @!P2 IMAD.IADD R195, R195, 0x1, -R83 ;  /* 0x00000001c3c3a824 */ /* 0x000fe200078e0a53 */
[----:B------:R-:W-:Y:S01]  /*17dd0*/  ISETP.GT.U32.AND P2, PT, R83, R121, PT ;  /* 0x000000795300720c */ /* 0x000fe20003f44070 */
[----:B------:R-:W-:-:S02]  /*17de0*/  VIADD R4, R3, 0x2d ;  /* 0x0000002d03047836 */ /* 0x000fc40000000000 */
[C---:B------:R-:W-:Y:S02]  /*17df0*/  VIADD R2, R3.reuse, 0x2c ;  /* 0x0000002c03027836 */ /* 0x040fe40000000000 */
[----:B------:R-:W-:Y:S01]  /*17e00*/  VIADD R6, R3, 0x2b ;  /* 0x0000002b03067836 */ /* 0x000fe20000000000 */
[----:B------:R-:W-:Y:S01]  /*17e10*/  IABS R19, R4 ;  /* 0x0000000400137213 */ /* 0x000fe20000000000 */
        /* <DEDUP_REMOVED lines=10> */
[----:B------:R-:W-:Y:S01]  /*17ec0*/  @!P3 IMAD.MOV R226, RZ, RZ, -R226 ;  /* 0x000000ffffe2b224 */ /* 0x000fe200078e0ae2 */
[C---:B------:R-:W-:Y:S01]  /*17ed0*/  ISETP.GT.U32.AND P3, PT, R83.reuse, R121, PT ;  /* 0x000000795300720c */ /* 0x040fe20003f64070 */
[----:B------:R-:W-:Y:S02]  /*17ee0*/  IMAD.MOV R5, RZ, RZ, -R5 ;  /* 0x000000ffff057224 */ /* 0x000fe400078e0a05 */
[----:B------:R-:W-:Y:S02]  /*17ef0*/  IMAD R19, R83, R0, R19 ;  /* 0x0000000053137224 */ /* 0x000fe400078e0213 */
[----:B------:R-:W-:Y:S02]  /*17f00*/  IMAD.MOV R9, RZ, RZ, -R9 ;  /* 0x000000ffff097224 */ /* 0x000fe400078e0a09 */
[----:B------:R-:W-:-:S04]  /*17f10*/  IMAD.HI.U32 R0, R74, R42, RZ ;  /* 0x0000002a4a007227 */ /* 0x000fc800078e00ff */
[C---:B------:R-:W-:Y:S02]  /*17f20*/  IMAD R130, R83.reuse, R5, R130 ;  /* 0x0000000553827224 */ /* 0x040fe400078e0282 */
[----:B------:R-:W-:Y:S02]  /*17f30*/  IMAD R62, R83, R9, R62 ;  /* 0x00000009533e7224 */ /* 0x000fe400078e023e */
[----:B------:R-:W-:Y:S02]  /*17f40*/  IMAD.MOV R5, RZ, RZ, -R0 ;  /* 0x000000ffff057224 */ /* 0x000fe400078e0a00 */
[--C-:B------:R-:W-:Y:S01]  /*17f50*/  @!P2 IMAD.IADD R47, R47, 0x1, -R83.reuse ;  /* 0x000000012f2fa824 */ /* 0x100fe200078e0a53 */
[C---:B------:R-:W-:Y:S01]  /*17f60*/  ISETP.GT.U32.AND P2, PT, R83.reuse, R62, PT ;  /* 0x0000003e5300720c */ /* 0x040fe20003f44070 */
[----:B------:R-:W-:Y:S02]  /*17f70*/  IMAD R42, R83, R5, R42 ;  /* 0x00000005532a7224 */ /* 0x000fe400078e022a */
[--C-:B------:R-:W-:Y:S01]  /*17f80*/  @!P1 IMAD.IADD R195, R195, 0x1, -R83.reuse ;  /* 0x00000001c3c39824 */ /* 0x100fe200078e0a53 */
[----:B------:R-:W-:Y:S01]  /*17f90*/  ISETP.GT.U32.AND P1, PT, R83, R130, PT ;  /* 0x000000825300720c */ /* 0x000fe20003f24070 */
[----:B------:R-:W-:Y:S01]  /*17fa0*/  @!P3 IMAD.IADD R121, R121, 0x1, -R83 ;  /* 0x000000017979b824 */ /* 0x000fe200078e0a53 */
[----:B------:R-:W-:Y:S01]  /*17fb0*/  ISETP.GT.U32.AND P3, PT, R83, R42, PT ;  /* 0x0000002a5300720c */ /* 0x000fe20003f64070 */
[----:B------:R-:W-:-:S02]  /*17fc0*/  VIADD R9, R3, 0x2a ;  /* 0x0000002a03097836 */ /* 0x000fc40000000000 */
[----:B------:R-:W-:Y:S01]  /*17fd0*/  @!P6 IMAD.MOV R195, RZ, RZ, -R195 ;  /* 0x000000ffffc3e224 */ /* 0x000fe200078e0ac3 */
[----:B------:R-:W-:Y:S01]  /*17fe0*/  ISETP.GT.U32.AND P6, PT, R83, R19, PT ;  /* 0x000000135300720c */ /* 0x000fe20003fc4070 */
[C---:B------:R-:W-:Y:S01]  /*17ff0*/  VIADD R0, R3.reuse, 0x28 ;  /* 0x0000002803007836 */ /* 0x040fe20000000000 */
[----:B------:R-:W-:Y:S01]  /*18000*/  IABS R7, R9 ;  /* 0x0000000900077213 */ /* 0x000fe20000000000 */
[----:B------:R-:W-:Y:S02]  /*18010*/  VIADD R10, R3, 0x29 ;  /* 0x00000029030a7836 */ /* 0x000fe40000000000 */
[----:B------:R-:W-:Y:S01]  /*18020*/  @!P2 IMAD.IADD R62, R62, 0x1, -R83 ;  /* 0x000000013e3ea824 */ /* 0x000fe200078e0a53 */
[----:B------:R-:W-:Y:S01]  /*18030*/  IABS R49, R0 ;  /* 0x0000000000317213 */ /* 0x000fe20000000000 */
[----:B------:R-:W-:-:S04]  /*18040*/  IMAD.HI.U32 R12, R74, R7, RZ ;  /* 0x000000074a0c7227 */ /* 0x000fc800078e00ff */
[----:B------:R-:W-:Y:S01]  /*18050*/  IMAD.MOV.U32 R180, RZ, RZ, R33 ;  /* 0x000000ffffb47224 */ /* 0x000fe200078e0021 */
[----:B------:R-:W-:Y:S01]  /*18060*/  IABS R33, R10 ;  /* 0x0000000a00217213 */ /* 0x000fe20000000000 */
[--C-:B------:R-:W-:Y:S01]  /*18070*/  @!P1 IMAD.IADD R130, R130, 0x1, -R83.reuse ;  /* 0x0000000182829824 */ /* 0x100fe200078e0a53 */
[----:B------:R-:W-:Y:S01]  /*18080*/  ISETP.GE.AND P1, PT, R4, RZ, PT ;  /* 0x000000ff0400720c */ /* 0x000fe20003f26270 */
[----:B------:R-:W-:Y:S01]  /*18090*/  @!P3 IMAD.IADD R42, R42, 0x1, -R83 ;  /* 0x000000012a2ab824 */ /* 0x000fe200078e0a53 */
[----:B------:R-:W-:Y:S01]  /*180a0*/  ISETP.GT.U32.AND P3, PT, R83, R62, PT ;  /* 0x0000003e5300720c */ /* 0x000fe20003f64070 */
[----:B------:R-:W-:-:S04]  /*180b0*/  IMAD.HI.U32 R13, R74, R49, RZ ;  /* 0x000000314a0d7227 */ /* 0x000fc800078e00ff */
[----:B------:R-:W-:Y:S02]  /*180c0*/  IMAD.MOV R12, RZ, RZ, -R12 ;  /* 0x000000ffff0c7224 */ /* 0x000fe400078e0a0c */
[----:B------:R-:W-:Y:S01]  /*180d0*/  @!P6 IMAD.IADD R19, R19, 0x1, -R83 ;  /* 0x000000011313e824 */ /* 0x000fe200078e0a53 */
[----:B------:R-:W-:Y:S01]  /*180e0*/  ISETP.GT.U32.AND P6, PT, R83, R130, PT ;  /* 0x000000825300720c */ /* 0x000fe20003fc4070 */
[----:B------:R-:W-:-:S03]  /*180f0*/  IMAD.HI.U32 R5, R74, R33, RZ ;  /* 0x000000214a057227 */ /* 0x000fc600078e00ff */
[C---:B------:R-:W-:Y:S01]  /*18100*/  ISETP.GT.U32.AND P2, PT, R83.reuse, R19, PT ;  /* 0x000000135300720c */ /* 0x040fe20003f44070 */
[----:B------:R-:W-:Y:S02]  /*18110*/  IMAD.MOV R13, RZ, RZ, -R13 ;  /* 0x000000ffff0d7224 */ /* 0x000fe400078e0a0d */
[C---:B------:R-:W-:Y:S02]  /*18120*/  IMAD R7, R83.reuse, R12, R7 ;  /* 0x0000000c53077224 */ /* 0x040fe400078e0207 */
[----:B------:R-:W-:Y:S02]  /*18130*/  IMAD.MOV R5, RZ, RZ, -R5 ;  /* 0x000000ffff057224 */ /* 0x000fe400078e0a05 */
[C---:B------:R-:W-:Y:S02]  /*18140*/  IMAD R49, R83.reuse, R13, R49 ;  /* 0x0000000d53317224 */ /* 0x040fe400078e0231 */
[----:B------:R-:W-:Y:S01]  /*18150*/  @!P0 IMAD.MOV R47, RZ, RZ, -R47 ;  /* 0x000000ffff2f8224 */ /* 0x000fe200078e0a2f */
[C---:B------:R-:W-:Y:S01]  /*18160*/  ISETP.GT.U32.AND P0, PT, R83.reuse, R42, PT ;  /* 0x0000002a5300720c */ /* 0x040fe20003f04070 */
[----:B------:R-:W-:Y:S01]  /*18170*/  @!P4 IMAD.MOV R121, RZ, RZ, -R121 ;  /* 0x000000ffff79c224 */ /* 0x000fe200078e0a79 */
[----:B------:R-:W-:Y:S01]  /*18180*/  ISETP.GT.U32.AND P4, PT, R83, R7, PT ;  /* 0x000000075300720c */ /* 0x000fe20003f84070 */
[----:B------:R-:W-:-:S02]  /*18190*/  VIADD R4, R3, 0x27 ;  /* 0x0000002703047836 */ /* 0x000fc40000000000 */
[C---:B------:R-:W-:Y:S02]  /*181a0*/  IMAD R33, R83.reuse, R5, R33 ;  /* 0x0000000553217224 */ /* 0x040fe400078e0221 */
[--C-:B------:R-:W-:Y:S01]  /*181b0*/  @!P3 IMAD.IADD R62, R62, 0x1, -R83.reuse ;  /* 0x000000013e3eb824 */ /* 0x100fe200078e0a53 */
[----:B------:R-:W-:Y:S01]  /*181c0*/  ISETP.GT.U32.AND P3, PT, R83, R49, PT ;  /* 0x000000315300720c */ /* 0x000fe20003f64070 */
[--C-:B------:R-:W-:Y:S01]  /*181d0*/  @!P6 IMAD.IADD R130, R130, 0x1, -R83.reuse ;  /* 0x000000018282e824 */ /* 0x100fe200078e0a53 */
[----:B------:R-:W-:Y:S01]  /*181e0*/  IABS R12, R4 ;  /* 0x00000004000c7213 */ /* 0x000fe20000000000 */
[----:B------:R-:W-:Y:S01]  /*181f0*/  VIADD R5, R3, 0x26 ;  /* 0x0000002603057836 */ /* 0x000fe20000000000 */
[----:B------:R-:W-:Y:S01]  /*18200*/  ISETP.GT.U32.AND P6, PT, R83, R33, PT ;  /* 0x000000215300720c */ /* 0x000fe20003fc4070 */
[--C-:B------:R-:W-:Y:S01]  /*18210*/  @!P2 IMAD.IADD R19, R19, 0x1, -R83.reuse ;  /* 0x000000011313a824 */ /* 0x100fe200078e0a53 */
[----:B------:R-:W-:Y:S01]  /*18220*/  ISETP.GE.AND P2, PT, R2, RZ, PT ;  /* 0x000000ff0200720c */ /* 0x000fe20003f46270 */
[----:B------:R-:W-:Y:S01]  /*18230*/  IMAD.MOV.U32 R2, RZ, RZ, R12 ;  /* 0x000000ffff027224 */ /* 0x000fe200078e000c */
[----:B------:R-:W-:Y:S01]  /*18240*/  IABS R13, R5 ;  /* 0x00000005000d7213 */ /* 0x000fe20000000000 */
[--C-:B------:R-:W-:Y:S01]  /*18250*/  @!P0 IMAD.IADD R42, R42, 0x1, -R83.reuse ;  /* 0x000000012a2a8824 */ /* 0x100fe200078e0a53 */
[----:B------:R-:W-:Y:S01]  /*18260*/  ISETP.GE.AND P0, PT, R6, RZ, PT ;  /* 0x000000ff0600720c */ /* 0x000fe20003f06270 */
[----:B------:R-:W-:Y:S01]  /*18270*/  @!P4 IMAD.IADD R7, R7, 0x1, -R83 ;  /* 0x000000010707c824 */ /* 0x000fe200078e0a53 */
[----:B------:R-:W-:Y:S01]  /*18280*/  ISETP.GE.AND P4, PT, R9, RZ, PT ;  /* 0x000000ff0900720c */ /* 0x000fe20003f86270 */
[----:B------:R-:W-:-:S04]  /*18290*/  IMAD.HI.U32 R6, R74, R2, RZ ;  /* 0x000000024a067227 */ /* 0x000fc800078e00ff */
[----:B------:R-:W-:Y:S01]  /*182a0*/  @!P3 IMAD.IADD R49, R49, 0x1, -R83 ;  /* 0x000000013131b824 */ /* 0x000fe200078e0a53 */
[----:B------:R-:W-:Y:S01]  /*182b0*/  ISETP.GT.U32.AND P3, PT, R83, R7, PT ;  /* 0x000000075300720c */ /* 0x000fe20003f64070 */
[----:B------:R-:W-:-:S04]  /*182c0*/  IMAD.HI.U32 R9, R74, R13, RZ ;  /* 0x0000000d4a097227 */ /* 0x000fc800078e00ff */
[----:B------:R-:W-:Y:S02]  /*182d0*/  IMAD.MOV R6, RZ, RZ, -R6 ;  /* 0x000000ffff067224 */ /* 0x000fe400078e0a06 */
[----:B------:R-:W-:Y:S01]  /*182e0*/  @!P6 IMAD.IADD R33, R33, 0x1, -R83 ;  /* 0x000000012121e824 */ /* 0x000fe200078e0a53 */
[----:B------:R-:W-:Y:S01]  /*182f0*/  ISETP.GE.AND P6, PT, R10, RZ, PT ;  /* 0x000000ff0a00720c */ /* 0x000fe20003fc6270 */
[----:B------:R-:W-:Y:S02]  /*18300*/  IMAD.MOV R9, RZ, RZ, -R9 ;  /* 0x000000ffff097224 */ /* 0x000fe400078e0a09 */
[C---:B------:R-:W-:Y:S02]  /*18310*/  IMAD R2, R83.reuse, R6, R2 ;  /* 0x0000000653027224 */ /* 0x040fe400078e0202 */
[----:B------:R-:W-:Y:S01]  /*18320*/  @!P1 IMAD.MOV R19, RZ, RZ, -R19 ;  /* 0x000000ffff139224 */ /* 0x000fe200078e0a13 */
[C---:B------:R-:W-:Y:S01]  /*18330*/  ISETP.GT.U32.AND P1, PT, R83.reuse, R33, PT ;  /* 0x000000215300720c */ /* 0x040fe20003f24070 */
[----:B------:R-:W-:-:S02]  /*18340*/  IMAD R13, R83, R9, R13 ;  /* 0x00000009530d7224 */ /* 0x000fc400078e020d */
[----:B------:R-:W-:Y:S01]  /*18350*/  @!P2 IMAD.MOV R62, RZ, RZ, -R62 ;  /* 0x000000ffff3ea224 */ /* 0x000fe200078e0a3e */
[----:B------:R-:W-:Y:S01]  /*18360*/  ISETP.GT.U32.AND P2, PT, R83, R2, PT ;  /* 0x000000025300720c */ /* 0x000fe20003f44070 */
[----:B------:R-:W-:Y:S01]  /*18370*/  @!P0 IMAD.MOV R42, RZ, RZ, -R42 ;  /* 0x000000ffff2a8224 */ /* 0x000fe200078e0a2a */
[----:B------:R-:W-:Y:S01]  /*18380*/  ISETP.GE.AND P0, PT, R0, RZ, PT ;  /* 0x000000ff0000720c */ /* 0x000fe20003f06270 */
[----:B------:R-:W-:Y:S01]  /*18390*/  @!P3 IMAD.IADD R7, R7, 0x1, -R83 ;  /* 0x000000010707b824 */ /* 0x000fe200078e0a53 */
[----:B------:R-:W-:Y:S01]  /*183a0*/  ISETP.GT.U32.AND P3, PT, R83, R13, PT ;  /* 0x0000000d5300720c */ /* 0x000fe20003f64070 */
[----:B------:R-:W-:Y:S02]  /*183b0*/  VIADD R0, R3, 0x25 ;  /* 0x0000002503007836 */ /* 0x000fe40000000000 */
[----:B------:R-:W-:Y:S01]  /*183c0*/  @!P5 IMAD.MOV R130, RZ, RZ, -R130 ;  /* 0x000000ffff82d224 */ /* 0x000fe200078e0a82 */
[----:B------:R-:W-:Y:S01]  /*183d0*/  ISETP.GT.U32.AND P5, PT, R83, R49, PT ;  /* 0x000000315300720c */ /* 0x000fe20003fa4070 */
[----:B------:R-:W-:Y:S01]  /*183e0*/  IMAD.MOV.U32 R174, RZ, RZ, R27 ;  /* 0x000000ffffae7224 */ /* 0x000fe200078e001b */
[----:B------:R-:W-:Y:S01]  /*183f0*/  IABS R27, R0 ;  /* 0x00000000001b7213 */ /* 0x000fe20000000000 */
[----:B------:R-:W-:Y:S01]  /*18400*/  @!P1 IMAD.IADD R33, R33, 0x1, -R83 ;  /* 0x0000000121219824 */ /* 0x000fe200078e0a53 */
[----:B------:R-:W-:Y:S01]  /*18410*/  ISETP.GE.AND P1, PT, R4, RZ, PT ;  /* 0x000000ff0400720c */ /* 0x000fe20003f26270 */
[----:B------:R-:W-:-:S02]  /*18420*/  VIADD R4, R3, 0x24 ;  /* 0x0000002403047836 */ /* 0x000fc40000000000 */
[----:B------:R-:W-:Y:S01]  /*18430*/  @!P2 IMAD.IADD R2, R2, 0x1, -R83 ;  /* 0x000000010202a824 */ /* 0x000fe200078e0a53 */
[----:B------:R-:W-:Y:S01]  /*18440*/  ISETP.GE.AND P2, PT, R0, RZ, PT ;  /* 0x000000ff0000720c */ /* 0x000fe20003f46270 */
[----:B------:R-:W-:-:S04]  /*18450*/  IMAD.HI.U32 R0, R74, R27, RZ ;  /* 0x0000001b4a007227 */ /* 0x000fc800078e00ff */
[----:B------:R-:W-:Y:S01]  /*18460*/  IMAD.MOV.U32 R147, RZ, RZ, R38 ;  /* 0x000000ffff937224 */ /* 0x000fe200078e0026 */
[----:B------:R-:W-:Y:S01]  /*18470*/  IABS R38, R4 ;  /* 0x0000000400267213 */ /* 0x000fe20000000000 */
[--C-:B------:R-:W-:Y:S01]  /*18480*/  @!P3 IMAD.IADD R13, R13, 0x1, -R83.reuse ;  /* 0x000000010d0db824 */ /* 0x100fe200078e0a53 */
[----:B------:R-:W-:Y:S01]  /*18490*/  ISETP.GT.U32.AND P3, PT, R83, R2, PT ;  /* 0x000000025300720c */ /* 0x000fe20003f64070 */
[----:B------:R-:W-:Y:S02]  /*184a0*/  IMAD.MOV R0, RZ, RZ, -R0 ;  /* 0x000000ffff007224 */ /* 0x000fe400078e0a00 */
[----:B------:R-:W-:Y:S01]  /*184b0*/  @!P5 IMAD.IADD R49, R49, 0x1, -R83 ;  /* 0x000000013131d824 */ /* 0x000fe200078e0a53 */
[----:B------:R-:W-:Y:S01]  /*184c0*/  ISETP.GE.AND P5, PT, R5, RZ, PT ;  /* 0x000000ff0500720c */ /* 0x000fe20003fa6270 */
[----:B------:R-:W-:Y:S02]  /*184d0*/  IMAD R27, R83, R0, R27 ;  /* 0x00000000531b7224 */ /* 0x000fe400078e021b */
[----:B------:R-:W-:-:S04]  /*184e0*/  IMAD.HI.U32 R5, R74, R38, RZ ;  /* 0x000000264a057227 */ /* 0x000fc800078e00ff */
[----:B------:R-:W-:Y:S01]  /*184f0*/  @!P0 IMAD.MOV R49, RZ, RZ, -R49 ;  /* 0x000000ffff318224 */ /* 0x000fe200078e0a31 */
[C---:B------:R-:W-:Y:S01]  /*18500*/  ISETP.GT.U32.AND P0, PT, R83.reuse, R27, PT ;  /* 0x0000001b5300720c */ /* 0x040fe20003f04070 */
[----:B------:R-:W-:Y:S02]  /*18510*/  IMAD.MOV R5, RZ, RZ, -R5 ;  /* 0x000000ffff057224 */ /* 0x000fe400078e0a05 */
[----:B------:R-:W-:Y:S01]  /*18520*/  @!P4 IMAD.MOV R7, RZ, RZ, -R7 ;  /* 0x000000ffff07c224 */ /* 0x000fe200078e0a07 */
[C---:B------:R-:W-:Y:S01]  /*18530*/  ISETP.GT.U32.AND P4, PT, R83.reuse, R13, PT ;  /* 0x0000000d5300720c */ /* 0x040fe20003f84070 */
[----:B------:R-:W-:Y:S02]  /*18540*/  @!P3 IMAD.IADD R2, R2, 0x1, -R83 ;  /* 0x000000010202b824 */ /* 0x000fe400078e0a53 */
[----:B------:R-:W-:Y:S02]  /*18550*/  IMAD R38, R83, R5, R38 ;  /* 0x0000000553267224 */ /* 0x000fe400078e0226 */
[----:B------:R-:W-:-:S02]  /*18560*/  @!P1 IMAD.MOV R2, RZ, RZ, -R2 ;  /* 0x000000ffff029224 */ /* 0x000fc400078e0a02 */
[----:B------:R-:W-:Y:S01]  /*18570*/  VIADD R0, R3, 0x23 ;  /* 0x0000002303007836 */ /* 0x000fe20000000000 */
        /* <DEDUP_REMOVED lines=8> */
[----:B------:R-:W-:Y:S01]  /*18600*/  ISETP.GE.AND P4, PT, R4, RZ, PT ;  /* 0x000000ff0400720c */ /* 0x000fe20003f86270 */
[----:B------:R-:W-:Y:S01]  /*18610*/  VIADD R0, R3, 0x21 ;  /* 0x0000002103007836 */ /* 0x000fe20000000000 */
[----:B------:R-:W-:Y:S01]  /*18620*/  IABS R57, R4 ;  /* 0x0000000400397213 */ /* 0x000fe20000000000 */
[----:B------:R-:W-:Y:S01]  /*18630*/  IMAD.HI.U32 R4, R74, R46, RZ ;  /* 0x0000002e4a047227 */ /* 0x000fe200078e00ff */
[----:B------:R-:W-:-:S02]  /*18640*/  ISETP.GT.U32.AND P0, PT, R83, R27, PT ;  /* 0x0000001b5300720c */ /* 0x000fc40003f04070 */
[----:B------:R-:W-:Y:S01]  /*18650*/  IABS R66, R0 ;  /* 0x0000000000427213 */ /* 0x000fe20000000000 */
[----:B------:R-:W-:Y:S02]  /*18660*/  @!P1 IMAD.IADD R38, R38, 0x1, -R83 ;  /* 0x0000000126269824 */ /* 0x000fe400078e0a53 */
[----:B------:R-:W-:Y:S02]  /*18670*/  IMAD.MOV R4, RZ, RZ, -R4 ;  /* 0x000000ffff047224 */ /* 0x000fe400078e0a04 */
[----:B------:R-:W-:Y:S01]  /*18680*/  IMAD.HI.U32 R5, R74, R57, RZ ;  /* 0x000000394a057227 */ /* 0x000fe200078e00ff */
[----:B------:R-:W-:-:S03]  /*18690*/  ISETP.GT.U32.AND P1, PT, R83, R38, PT ;  /* 0x000000265300720c */ /* 0x000fc60003f24070 */
[----:B------:R-:W-:Y:S02]  /*186a0*/  IMAD R46, R83, R4, R46 ;  /* 0x00000004532e7224 */ /* 0x000fe400078e022e */
[----:B------:R-:W-:-:S04]  /*186b0*/  IMAD.HI.U32 R4, R74, R66, RZ ;  /* 0x000000424a047227 */ /* 0x000fc800078e00ff */
[----:B------:R-:W-:Y:S01]  /*186c0*/  @!P0 IMAD.IADD R27, R27, 0x1, -R83 ;  /* 0x000000011b1b8824 */ /* 0x000fe200078e0a53 */
[C---:B------:R-:W-:Y:S01]  /*186d0*/  ISETP.GT.U32.AND P0, PT, R83.reuse, R46, PT ;  /* 0x0000002e5300720c */ /* 0x040fe20003f04070 */
[----:B------:R-:W-:Y:S02]  /*186e0*/  IMAD.MOV R4, RZ, RZ, -R4 ;  /* 0x000000ffff047224 */ /* 0x000fe400078e0a04 */
[----:B------:R-:W-:Y:S02]  /*186f0*/  IMAD.MOV R5, RZ, RZ, -R5 ;  /* 0x000000ffff057224 */ /* 0x000fe400078e0a05 */
[----:B------:R-:W-:Y:S02]  /*18700*/  IMAD R66, R83, R4, R66 ;  /* 0x0000000453427224 */ /* 0x000fe400078e0242 */
[----:B------:R-:W-:Y:S02]  /*18710*/  VIADD R6, R3, 0x20 ;  /* 0x0000002003067836 */ /* 0x000fe40000000000 */
[----:B------:R-:W-:Y:S01]  /*18720*/  @!P1 IMAD.IADD R38, R38, 0x1, -R83 ;  /* 0x0000000126269824 */ /* 0x000fe200078e0a53 */
[C---:B------:R-:W-:Y:S01]  /*18730*/  ISETP.GT.U32.AND P1, PT, R83.reuse, R66, PT ;  /* 0x000000425300720c */ /* 0x040fe20003f24070 */
[----:B------:R-:W-:Y:S01]  /*18740*/  IMAD R57, R83, R5, R57 ;  /* 0x0000000553397224 */ /* 0x000fe200078e0239 */
[----:B------:R-:W-:Y:S01]  /*18750*/  IABS R5, R6 ;  /* 0x0000000600057213 */ /* 0x000fe20000000000 */
[----:B------:R-:W-:Y:S01]  /*18760*/  @!P5 IMAD.MOV R13, RZ, RZ, -R13 ;  /* 0x000000ffff0dd224 */ /* 0x000fe200078e0a0d */
[----:B------:R-:W-:Y:S01]  /*18770*/  ISETP.GE.AND P5, PT, R0, RZ, PT ;  /* 0x000000ff0000720c */ /* 0x000fe20003fa6270 */
[----:B------:R-:W-:-:S02]  /*18780*/  VIADD R0, R3, 0x1f ;  /* 0x0000001f03007836 */ /* 0x000fc40000000000 */
[----:B------:R-:W-:Y:S01]  /*18790*/  @!P2 IMAD.MOV R27, RZ, RZ, -R27 ;  /* 0x000000ffff1ba224 */ /* 0x000fe200078e0a1b */
[----:B------:R-:W-:Y:S01]  /*187a0*/  ISETP.GT.U32.AND P2, PT, R83, R57, PT ;  /* 0x000000395300720c */ /* 0x000fe20003f44070 */
[----:B------:R-:W-:Y:S01]  /*187b0*/  @!P0 IMAD.IADD R46, R46, 0x1, -R83 ;  /* 0x000000012e2e8824 */ /* 0x000fe200078e0a53 */
[----:B------:R-:W-:Y:S01]  /*187c0*/  IABS R10, R0 ;  /* 0x00000000000a7213 */ /* 0x000fe20000000000 */
[----:B------:R-:W-:-:S03]  /*187d0*/  IMAD.HI.U32 R9, R74, R5, RZ ;  /* 0x000000054a097227 */ /* 0x000fc600078e00ff */
[----:B------:R-:W-:Y:S01]  /*187e0*/  ISETP.GT.U32.AND P0, PT, R83, R46, PT ;  /* 0x0000002e5300720c */ /* 0x000fe20003f04070 */
[----:B------:R-:W-:Y:S02]  /*187f0*/  VIADD R4, R3, 0x1e ;  /* 0x0000001e03047836 */ /* 0x000fe40000000000 */
[----:B------:R-:W-:Y:S02]  /*18800*/  IMAD.MOV R9, RZ, RZ, -R9 ;  /* 0x000000ffff097224 */ /* 0x000fe400078e0a09 */
[----:B------:R-:W-:Y:S01]  /*18810*/  @!P1 IMAD.IADD R66, R66, 0x1, -R83 ;  /* 0x0000000142429824 */ /* 0x000fe200078e0a53 */
[----:B------:R-:W-:Y:S01]  /*18820*/  IABS R16, R4 ;  /* 0x0000000400107213 */ /* 0x000fe20000000000 */
[----:B------:R-:W-:-:S03]  /*18830*/  IMAD.HI.U32 R12, R74, R10, RZ ;  /* 0x0000000a4a0c7227 */ /* 0x000fc600078e00ff */
[C---:B------:R-:W-:Y:S01]  /*18840*/  ISETP.GT.U32.AND P1, PT, R83.reuse, R66, PT ;  /* 0x000000425300720c */ /* 0x040fe20003f24070 */
[----:B------:R-:W-:Y:S02]  /*18850*/  IMAD R5, R83, R9, R5 ;  /* 0x0000000953057224 */ /* 0x000fe400078e0205 */
[----:B------:R-:W-:Y:S02]  /*18860*/  IMAD.MOV R9, RZ, RZ, -R12 ;  /* 0x000000ffff097224 */ /* 0x000fe400078e0a0c */
[----:B------:R-:W-:Y:S02]  /*18870*/  @!P2 IMAD.IADD R57, R57, 0x1, -R83 ;  /* 0x000000013939a824 */ /* 0x000fe400078e0a53 */
[----:B------:R-:W-:-:S03]  /*18880*/  IMAD.HI.U32 R12, R74, R16, RZ ;  /* 0x000000104a0c7227 */ /* 0x000fc600078e00ff */
[C---:B------:R-:W-:Y:S01]  /*18890*/  ISETP.GT.U32.AND P2, PT, R83.reuse, R57, PT ;  /* 0x000000395300720c */ /* 0x040fe20003f44070 */
[----:B------:R-:W-:Y:S01]  /*188a0*/  @!P6 IMAD.MOV R38, RZ, RZ, -R38 ;  /* 0x000000ffff26e224 */ /* 0x000fe200078e0a26 */
[C---:B------:R-:W-:Y:S01]  /*188b0*/  ISETP.GT.U32.AND P6, PT, R83.reuse, R5, PT ;  /* 0x000000055300720c */ /* 0x040fe20003fc4070 */
[C---:B------:R-:W-:Y:S02]  /*188c0*/  IMAD R10, R83.reuse, R9, R10 ;  /* 0x00000009530a7224 */ /* 0x040fe400078e020a */
[----:B------:R-:W-:Y:S01]  /*188d0*/  @!P0 IMAD.IADD R46, R46, 0x1, -R83 ;  /* 0x000000012e2e8824 */ /* 0x000fe200078e0a53 */
[----:B------:R-:W-:Y:S01]  /*188e0*/  ISETP.GE.AND P0, PT, R6, RZ, PT ;  /* 0x000000ff0600720c */ /* 0x000fe20003f06270 */
[----:B------:R-:W-:Y:S02]  /*188f0*/  IMAD.MOV R9, RZ, RZ, -R12 ;  /* 0x000000ffff097224 */ /* 0x000fe400078e0a0c */
[----:B------:R-:W-:Y:S01]  /*18900*/  @!P3 IMAD.MOV R46, RZ, RZ, -R46 ;  /* 0x000000ffff2eb224 */ /* 0x000fe200078e0a2e */
[C---:B------:R-:W-:Y:S01]  /*18910*/  ISETP.GT.U32.AND P3, PT, R83.reuse, R10, PT ;  /* 0x0000000a5300720c */ /* 0x040fe20003f64070 */
[----:B------:R-:W-:-:S02]  /*18920*/  IMAD R16, R83, R9, R16 ;  /* 0x0000000953107224 */ /* 0x000fc400078e0210 */
[--C-:B------:R-:W-:Y:S02]  /*18930*/  @!P1 IMAD.IADD R66, R66, 0x1, -R83.reuse ;  /* 0x0000000142429824 */ /* 0x100fe400078e0a53 */
[--C-:B------:R-:W-:Y:S01]  /*18940*/  @!P6 IMAD.IADD R5, R5, 0x1, -R83.reuse ;  /* 0x000000010505e824 */ /* 0x100fe200078e0a53 */
[----:B------:R-:W-:Y:S01]  /*18950*/  ISETP.GT.U32.AND P1, PT, R83, R16, PT ;  /* 0x000000105300720c */ /* 0x000fe20003f24070 */
[----:B------:R-:W-:Y:S02]  /*18960*/  VIADD R6, R3, 0x1d ;  /* 0x0000001d03067836 */ /* 0x000fe40000000000 */
[----:B------:R-:W-:Y:S01]  /*18970*/  @!P2 IMAD.IADD R57, R57, 0x1, -R83 ;  /* 0x000000013939a824 */ /* 0x000fe200078e0a53 */
[----:B------:R-:W-:Y:S01]  /*18980*/  ISETP.GE.AND P2, PT, R0, RZ, PT ;  /* 0x000000ff0000720c */ /* 0x000fe20003f46270 */
[----:B------:R-:W-:Y:S01]  /*18990*/  VIADD R0, R3, 0x1c ;  /* 0x0000001c03007836 */ /* 0x000fe20000000000 */
[----:B------:R-:W-:Y:S01]  /*189a0*/  ISETP.GT.U32.AND P6, PT, R83, R5, PT ;  /* 0x000000055300720c */ /* 0x000fe20003fc4070 */
[----:B------:R-:W-:Y:S01]  /*189b0*/  IMAD.MOV.U32 R217, RZ, RZ, R23 ;  /* 0x000000ffffd97224 */ /* 0x000fe200078e0017 */
[----:B------:R-:W-:Y:S01]  /*189c0*/  IABS R23, R6 ;  /* 0x0000000600177213 */ /* 0x000fe20000000000 */
[----:B------:R-:W-:-:S02]  /*189d0*/  @!P3 IMAD.IADD R10, R10, 0x1, -R83 ;  /* 0x000000010a0ab824 */ /* 0x000fc400078e0a53 */
[----:B------:R-:W-:Y:S01]  /*189e0*/  IMAD.MOV.U32 R82, RZ, RZ, R30 ;  /* 0x000000ffff527224 */ /* 0x000fe200078e001e */
[----:B------:R-:W-:Y:S01]  /*189f0*/  IABS R30, R0 ;  /* 0x00000000001e7213 */ /* 0x000fe20000000000 */
[----:B------:R-:W-:Y:S01]  /*18a00*/  @!P5 IMAD.MOV R66, RZ, RZ, -R66 ;  /* 0x000000ffff42d224 */ /* 0x000fe200078e0a42 */
[----:B------:R-:W-:Y:S01]  /*18a10*/  ISETP.GE.AND P5, PT, R0, RZ, PT ;  /* 0x000000ff0000720c */ /* 0x000fe20003fa6270 */
[----:B------:R-:W-:Y:S01]  /*18a20*/  @!P4 IMAD.MOV R57, RZ, RZ, -R57 ;  /* 0x000000ffff39c224 */ /* 0x000fe200078e0a39 */
[----:B------:R-:W-:Y:S01]  /*18a30*/  ISETP.GE.AND P4, PT, R4, RZ, PT ;  /* 0x000000ff0400720c */ /* 0x000fe20003f86270 */
[----:B------:R-:W-:Y:S01]  /*18a40*/  @!P1 IMAD.IADD R16, R16, 0x1, -R83 ;  /* 0x0000000110109824 */ /* 0x000fe200078e0a53 */
[----:B------:R-:W-:Y:S01]  /*18a50*/  ISETP.GT.U32.AND P3, PT, R83, R10, PT ;  /* 0x0000000a5300720c */ /* 0x000fe20003f64070 */
[----:B------:R-:W-:Y:S02]  /*18a60*/  VIADD R0, R3, 0x1b ;  /* 0x0000001b03007836 */ /* 0x000fe40000000000 */
[----:B------:R-:W-:Y:S01]  /*18a70*/  IMAD.HI.U32 R4, R74, R23, RZ ;  /* 0x000000174a047227 */ /* 0x000fe200078e00ff */
[----:B------:R-:W-:-:S03]  /*18a80*/  ISETP.GT.U32.AND P1, PT, R83, R16, PT ;  /* 0x000000105300720c */ /* 0x000fc60003f24070 */
[----:B------:R-:W-:Y:S01]  /*18a90*/  IMAD.MOV.U32 R168, RZ, RZ, R36 ;  /* 0x000000ffffa87224 */ /* 0x000fe200078e0024 */
[----:B------:R-:W-:Y:S01]  /*18aa0*/  IABS R36, R0 ;  /* 0x0000000000247213 */ /* 0x000fe20000000000 */
[----:B------:R-:W-:-:S04]  /*18ab0*/  IMAD.HI.U32 R9, R74, R30, RZ ;  /* 0x0000001e4a097227 */ /* 0x000fc800078e00ff */
[----:B------:R-:W-:Y:S02]  /*18ac0*/  IMAD.MOV R4, RZ, RZ, -R4 ;  /* 0x000000ffff047224 */ /* 0x000fe400078e0a04 */
[----:B------:R-:W-:Y:S01]  /*18ad0*/  @!P6 IMAD.IADD R5, R5, 0x1, -R83 ;  /* 0x000000010505e824 */ /* 0x000fe200078e0a53 */
[----:B------:R-:W-:Y:S01]  /*18ae0*/  ISETP.GE.AND P6, PT, R6, RZ, PT ;  /* 0x000000ff0600720c */ /* 0x000fe20003fc6270 */
[----:B------:R-:W-:Y:S02]  /*18af0*/  IMAD.MOV R6, RZ, RZ, -R9 ;  /* 0x000000ffff067224 */ /* 0x000fe400078e0a09 */
[----:B------:R-:W-:Y:S02]  /*18b00*/  IMAD R23, R83, R4, R23 ;  /* 0x0000000453177224 */ /* 0x000fe400078e0217 */
[----:B------:R-:W-:-:S04]  /*18b10*/  IMAD.HI.U32 R9, R74, R36, RZ ;  /* 0x000000244a097227 */ /* 0x000fc800078e00ff */
[----:B------:R-:W-:Y:S01]  /*18b20*/  @!P3 IMAD.IADD R10, R10, 0x1, -R83 ;  /* 0x000000010a0ab824 */ /* 0x000fe200078e0a53 */
[----:B------:R-:W-:Y:S01]  /*18b30*/  ISETP.GT.U32.AND P3, PT, R83, R23, PT ;  /* 0x000000175300720c */ /* 0x000fe20003f64070 */
[----:B------:R-:W-:Y:S02]  /*18b40*/  VIADD R4, R3, 0x1a ;  /* 0x0000001a03047836 */ /* 0x000fe40000000000 */
[----:B------:R-:W-:Y:S02]  /*18b50*/  IMAD.MOV R9, RZ, RZ, -R9 ;  /* 0x000000ffff097224 */ /* 0x000fe400078e0a09 */
[----:B------:R-:W-:Y:S01]  /*18b60*/  IMAD.MOV.U32 R114, RZ, RZ, R40 ;  /* 0x000000ffff727224 */ /* 0x000fe200078e0028 */
[----:B------:R-:W-:Y:S01]  /*18b70*/  IABS R40, R4 ;  /* 0x0000000400287213 */ /* 0x000fe20000000000 */
[----:B------:R-:W-:Y:S01]  /*18b80*/  @!P1 IMAD.IADD R16, R16, 0x1, -R83 ;  /* 0x0000000110109824 */ /* 0x000fe200078e0a53 */
[----:B------:R-:W-:Y:S01]  /*18b90*/  ISETP.GE.AND P1, PT, R4, RZ, PT ;  /* 0x000000ff0400720c */ /* 0x000fe20003f26270 */
[----:B------:R-:W-:-:S02]  /*18ba0*/  IMAD R36, R83, R9, R36 ;  /* 0x0000000953247224 */ /* 0x000fc400078e0224 */
[C---:B------:R-:W-:Y:S02]  /*18bb0*/  IMAD R30, R83.reuse, R6, R30 ;  /* 0x00000006531e7224 */ /* 0x040fe400078e021e */
[----:B------:R-:W-:Y:S01]  /*18bc0*/  @!P4 IMAD.MOV R16, RZ, RZ, -R16 ;  /* 0x000000ffff10c224 */ /* 0x000fe200078e0a10 */
[C---:B------:R-:W-:Y:S01]  /*18bd0*/  ISETP.GT.U32.AND P4, PT, R83.reuse, R36, PT ;  /* 0x000000245300720c */ /* 0x040fe20003f84070 */
[----:B------:R-:W-:Y:S01]  /*18be0*/  @!P2 IMAD.MOV R10, RZ, RZ, -R10 ;  /* 0x000000ffff0aa224 */ /* 0x000fe200078e0a0a */
[----:B------:R-:W-:Y:S01]  /*18bf0*/  ISETP.GT.U32.AND P2, PT, R83, R30, PT ;  /* 0x0000001e5300720c */ /* 0x000fe20003f44070 */
[----:B------:R-:W-:-:S04]  /*18c00*/  IMAD.HI.U32 R4, R74, R40, RZ ;  /* 0x000000284a047227 */ /* 0x000fc800078e00ff */
[--C-:B------:R-:W-:Y:S02]  /*18c10*/  @!P3 IMAD.IADD R23, R23, 0x1, -R83.reuse ;  /* 0x000000011717b824 */ /* 0x100fe400078e0a53 */
[----:B------:R-:W-:Y:S02]  /*18c20*/  IMAD.MOV R4, RZ, RZ, -R4 ;  /* 0x000000ffff047224 */ /* 0x000fe400078e0a04 */
[----:B------:R-:W-:Y:S01]  /*18c30*/  VIADD R6, R3, 0x19 ;  /* 0x0000001903067836 */ /* 0x000fe20000000000 */
[C---:B------:R-:W-:Y:S01]  /*18c40*/  ISETP.GT.U32.AND P3, PT, R83.reuse, R23, PT ;  /* 0x000000175300720c */ /* 0x040fe20003f64070 */
[C---:B------:R-:W-:Y:S02]  /*18c50*/  IMAD R40, R83.reuse, R4, R40 ;  /* 0x0000000453287224 */ /* 0x040fe400078e0228 */
[--C-:B------:R-:W-:Y:S01]  /*18c60*/  @!P4 IMAD.IADD R36, R36, 0x1, -R83.reuse ;  /* 0x000000012424c824 */ /* 0x100fe200078e0a53 */
[----:B------:R-:W-:Y:S01]  /*18c70*/  IABS R45, R6 ;  /* 0x00000006002d7213 */ /* 0x000fe20000000000 */
[----:B------:R-:W-:Y:S01]  /*18c80*/  @!P2 IMAD.IADD R30, R30, 0x1, -R83 ;  /* 0x000000011e1ea824 */ /* 0x000fe200078e0a53 */
[----:B------:R-:W-:Y:S01]  /*18c90*/  ISETP.GT.U32.AND P4, PT, R83, R40, PT ;  /* 0x000000285300720c */ /* 0x000fe20003f84070 */
[----:B------:R-:W-:Y:S01]  /*18ca0*/  @!P0 IMAD.MOV R5, RZ, RZ, -R5 ;  /* 0x000000ffff058224 */ /* 0x000fe200078e0a05 */
[----:B------:R-:W-:Y:S01]  /*18cb0*/  ISETP.GE.AND P0, PT, R0, RZ, PT ;  /* 0x000000ff0000720c */ /* 0x000fe20003f06270 */
[----:B------:R-:W-:Y:S01]  /*18cc0*/  VIADD R0, R3, 0x18 ;  /* 0x0000001803007836 */ /* 0x000fe20000000000 */
[----:B------:R-:W-:Y:S01]  /*18cd0*/  ISETP.GT.U32.AND P2, PT, R83, R30, PT ;  /* 0x0000001e5300720c */ /* 0x000fe20003f44070 */
[----:B------:R-:W-:-:S02]  /*18ce0*/  VIADD R4, R3, 0x17 ;  /* 0x0000001703047836 */ /* 0x000fc40000000000 */
[--C-:B------:R-:W-:Y:S01]  /*18cf0*/  @!P3 IMAD.IADD R23, R23, 0x1, -R83.reuse ;  /* 0x000000011717b824 */ /* 0x100fe200078e0a53 */
[----:B------:R-:W-:Y:S01]  /*18d00*/  IABS R48, R0 ;  /* 0x0000000000307213 */ /* 0x000fe20000000000 */
[----:B------:R-:W-:Y:S01]  /*18d10*/  IMAD.HI.U32 R9, R74, R45, RZ ;  /* 0x0000002d4a097227 */ /* 0x000fe200078e00ff */
[----:B------:R-:W-:Y:S02]  /*18d20*/  ISETP.GE.AND P3, PT, R6, RZ, PT ;  /* 0x000000ff0600720c */ /* 0x000fe40003f66270 */
[----:B------:R-:W-:Y:S01]  /*18d30*/  IABS R51, R4 ;  /* 0x0000000400337213 */ /* 0x000fe20000000000 */
[----:B------:R-:W-:Y:S02]  /*18d40*/  @!P4 IMAD.IADD R40, R40, 0x1, -R83 ;  /* 0x000000012828c824 */ /* 0x000fe400078e0a53 */
[----:B------:R-:W-:Y:S01]  /*18d50*/  @!P6 IMAD.MOV R23, RZ, RZ, -R23 ;  /* 0x000000ffff17e224 */ /* 0x000fe200078e0a17 */
[C---:B------:R-:W-:Y:S01]  /*18d60*/  ISETP.GT.U32.AND P6, PT, R83.reuse, R36, PT ;  /* 0x000000245300720c */ /* 0x040fe20003fc4070 */
[----:B------:R-:W-:Y:S01]  /*18d70*/  IMAD.HI.U32 R12, R74, R48, RZ ;  /* 0x000000304a0c7227 */ /* 0x000fe200078e00ff */
[----:B------:R-:W-:-:S03]  /*18d80*/  ISETP.GT.U32.AND P4, PT, R83, R40, PT ;  /* 0x000000285300720c */ /* 0x000fc60003f84070 */
[----:B------:R-:W-:Y:S02]  /*18d90*/  IMAD.MOV R6, RZ, RZ, -R9 ;  /* 0x000000ffff067224 */ /* 0x000fe400078e0a09 */
[----:B------:R-:W-:Y:S02]  /*18da0*/  IMAD.MOV R9, RZ, RZ, -R12 ;  /* 0x000000ffff097224 */ /* 0x000fe400078e0a0c */
[----:B------:R-:W-:Y:S02]  /*18db0*/  IMAD R45, R83, R6, R45 ;  /* 0x00000006532d7224 */ /* 0x000fe400078e022d */
[----:B------:R-:W-:Y:S01]  /*18dc0*/  @!P2 IMAD.IADD R30, R30, 0x1, -R83 ;  /* 0x000000011e1ea824 */ /* 0x000fe200078e0a53 */
[----:B------:R-:W-:Y:S01]  /*18dd0*/  ISETP.GE.AND P2, PT, R0, RZ, PT ;  /* 0x000000ff0000720c */ /* 0x000fe20003f46270 */
[----:B------:R-:W-:-:S04]  /*18de0*/  IMAD.HI.U32 R6, R74, R51, RZ ;  /* 0x000000334a067227 */ /* 0x000fc800078e00ff */
[----:B------:R-:W-:Y:S02]  /*18df0*/  IMAD R48, R83, R9, R48 ;  /* 0x0000000953307224 */ /* 0x000fe400078e0230 */
[----:B------:R-:W-:Y:S02]  /*18e00*/  VIADD R9, R3, 0x16 ;  /* 0x0000001603097836 */ /* 0x000fe40000000000 */
[----:B------:R-:W-:Y:S02]  /*18e10*/  IMAD.MOV R6, RZ, RZ, -R6 ;  /* 0x000000ffff067224 */ /* 0x000fe400078e0a06 */
[----:B------:R-:W-:Y:S01]  /*18e20*/  @!P5 IMAD.MOV R30, RZ, RZ, -R30 ;  /* 0x000000ffff1ed224 */ /* 0x000fe200078e0a1e */
[C---:B------:R-:W-:Y:S01]  /*18e30*/  ISETP.GT.U32.AND P5, PT, R83.reuse, R45, PT ;  /* 0x0000002d5300720c */ /* 0x040fe20003fa4070 */
[C---:B------:R-:W-:Y:S01]  /*18e40*/  IMAD R51, R83.reuse, R6, R51 ;  /* 0x0000000653337224 */ /* 0x040fe200078e0233 */
[----:B------:R-:W-:Y:S01]  /*18e50*/  IABS R60, R9 ;  /* 0x00000009003c7213 */ /* 0x000fe20000000000 */
[----:B------:R-:W-:Y:S01]  /*18e60*/  @!P6 IMAD.IADD R36, R36, 0x1, -R83 ;  /* 0x000000012424e824 */ /* 0x000fe200078e0a53 */
[----:B------:R-:W-:Y:S01]  /*18e70*/  ISETP.GT.U32.AND P6, PT, R83, R48, PT ;  /* 0x000000305300720c */ /* 0x000fe20003fc4070 */
[----:B------:R-:W-:-:S02]  /*18e80*/  VIADD R12, R3, 0x15 ;  /* 0x00000015030c7836 */ /* 0x000fc40000000000 */
[----:B------:R-:W-:Y:S01]  /*18e90*/  @!P4 IMAD.IADD R40, R40, 0x1, -R83 ;  /* 0x000000012828c824 */ /* 0x000fe200078e0a53 */
[----:B------:R-:W-:Y:S01]  /*18ea0*/  ISETP.GT.U32.AND P4, PT, R83, R51, PT ;  /* 0x000000335300720c */ /* 0x000fe20003f84070 */
[----:B------:R-:W-:Y:S01]  /*18eb0*/  IMAD.MOV.U32 R172, RZ, RZ, R28 ;  /* 0x000000ffffac7224 */ /* 0x000fe200078e001c */
[----:B------:R-:W-:Y:S01]  /*18ec0*/  IABS R64, R12 ;  /* 0x0000000c00407213 */ /* 0x000fe20000000000 */
[----:B------:R-:W-:Y:S02]  /*18ed0*/  IMAD.MOV.U32 R191, RZ, RZ, R21 ;  /* 0x000000ffffbf7224 */ /* 0x000fe400078e0015 */
[----:B------:R-:W-:Y:S02]  /*18ee0*/  VIADD R28, R3, 0x13 ;  /* 0x00000013031c7836 */ /* 0x000fe40000000000 */
[----:B------:R-:W-:-:S03]  /*18ef0*/  IMAD.HI.U32 R21, R74, R60, RZ ;  /* 0x0000003c4a157227 */ /* 0x000fc600078e00ff */
[----:B------:R-:W-:Y:S01]  /*18f00*/  IABS R6, R28 ;  /* 0x0000001c00067213 */ /* 0x000fe20000000000 */
[----:B------:R-:W-:Y:S02]  /*18f10*/  IMAD.MOV.U32 R242, RZ, RZ, R25 ;  /* 0x000000fffff27224 */ /* 0x000fe400078e0019 */
        /* <DEDUP_REMOVED lines=8> */
[----:B------:R-:W-:Y:S01]  /*18fa0*/  ISETP.GT.U32.AND P6, PT, R83, R45, PT ;  /* 0x0000002d5300720c */ /* 0x000fe20003fc4070 */
[----:B------:R-:W-:Y:S02]  /*18fb0*/  IMAD.MOV R25, RZ, RZ, -R25 ;  /* 0x000000ffff197224 */ /* 0x000fe400078e0a19 */
[----:B------:R-:W-:Y:S02]  /*18fc0*/  IMAD.MOV.U32 R4, RZ, RZ, R6 ;  /* 0x000000ffff047224 */ /* 0x000fe400078e0006 */
[----:B------:R-:W-:Y:S01]  /*18fd0*/  @!P4 IMAD.IADD R51, R51, 0x1, -R83 ;  /* 0x000000013333c824 */ /* 0x000fe200078e0a53 */
[C---:B------:R-:W-:Y:S01]  /*18fe0*/  ISETP.GT.U32.AND P4, PT, R83.reuse, R48, PT ;  /* 0x000000305300720c */ /* 0x040fe20003f84070 */
[----:B------:R-:W-:Y:S01]  /*18ff0*/  @!P1 IMAD.MOV R40, RZ, RZ, -R40 ;  /* 0x000000ffff289224 */ /* 0x000fe200078e0a28 */
[C---:B------:R-:W-:Y:S01]  /*19000*/  ISETP.GT.U32.AND P1, PT, R83.reuse, R60, PT ;  /* 0x0000003c5300720c */ /* 0x040fe20003f24070 */
[----:B------:R-:W-:-:S02]  /*19010*/  IMAD R64, R83, R25, R64 ;  /* 0x0000001953407224 */ /* 0x000fc400078e0240 */
[----:B------:R-:W-:-:S04]  /*19020*/  IMAD.HI.U32 R14, R74, R0, RZ ;  /* 0x000000004a0e7227 */ /* 0x000fc800078e00ff */
[----:B------:R-:W-:-:S04]  /*19030*/  IMAD.HI.U32 R25, R74, R4, RZ ;  /* 0x000000044a197227 */ /* 0x000fc800078e00ff */
[----:B------:R-:W-:Y:S02]  /*19040*/  IMAD.MOV R14, RZ, RZ, -R14 ;  /* 0x000000ffff0e7224 */ /* 0x000fe400078e0a0e */
[----:B------:R-:W-:Y:S02]  /*19050*/  IMAD.MOV R25, RZ, RZ, -R25 ;  /* 0x000000ffff197224 */ /* 0x000fe400078e0a19 */
[C---:B------:R-:W-:Y:S02]  /*19060*/  IMAD R0, R83.reuse, R14, R0 ;  /* 0x0000000e53007224 */ /* 0x040fe400078e0200 */
[----:B------:R-:W-:Y:S01]  /*19070*/  @!P0 IMAD.MOV R36, RZ, RZ, -R36 ;  /* 0x000000ffff248224 */ /* 0x000fe200078e0a24 */
[C---:B------:R-:W-:Y:S01]  /*19080*/  ISETP.GT.U32.AND P0, PT, R83.reuse, R51, PT ;  /* 0x000000335300720c */ /* 0x040fe20003f04070 */
[----:B------:R-:W-:Y:S02]  /*19090*/  IMAD R4, R83, R25, R4 ;  /* 0x0000001953047224 */ /* 0x000fe400078e0204 */
[--C-:B------:R-:W-:Y:S01]  /*190a0*/  @!P6 IMAD.IADD R45, R45, 0x1, -R83.reuse ;  /* 0x000000012d2de824 */ /* 0x100fe200078e0a53 */
[C---:B------:R-:W-:Y:S01]  /*190b0*/  ISETP.GT.U32.AND P6, PT, R83.reuse, R64, PT ;  /* 0x000000405300720c */ /* 0x040fe20003fc4070 */
[--C-:B------:R-:W-:Y:S01]  /*190c0*/  @!P4 IMAD.IADD R48, R48, 0x1, -R83.reuse ;  /* 0x000000013030c824 */ /* 0x100fe200078e0a53 */
[C---:B------:R-:W-:Y:S01]  /*190d0*/  ISETP.GT.U32.AND P4, PT, R83.reuse, R0, PT ;  /* 0x000000005300720c */ /* 0x040fe20003f84070 */
[----:B------:R-:W-:Y:S01]  /*190e0*/  @!P1 IMAD.IADD R60, R60, 0x1, -R83 ;  /* 0x000000013c3c9824 */ /* 0x000fe200078e0a53 */
[----:B------:R-:W-:Y:S01]  /*190f0*/  ISETP.GT.U32.AND P1, PT, R83, R4, PT ;  /* 0x000000045300720c */ /* 0x000fe20003f24070 */
[----:B------:R-:W-:-:S02]  /*19100*/  VIADD R21, R3, 0x11 ;  /* 0x0000001103157836 */ /* 0x000fc40000000000 */
[----:B------:R-:W-:Y:S02]  /*19110*/  VIADD R14, R3, 0x12 ;  /* 0x00000012030e7836 */ /* 0x000fe40000000000 */
[----:B------:R-:W-:Y:S01]  /*19120*/  @!P0 IMAD.IADD R51, R51, 0x1, -R83 ;  /* 0x0000000133338824 */ /* 0x000fe200078e0a53 */
[----:B------:R-:W-:Y:S01]  /*19130*/  IABS R25, R21 ;  /* 0x0000001500197213 */ /* 0x000fe20000000000 */
[----:B------:R-:W-:Y:S01]  /*19140*/  IMAD.MOV.U32 R151, RZ, RZ, R31 ;  /* 0x000000ffff977224 */ /* 0x000fe200078e001f */
[----:B------:R-:W-:Y:S01]  /*19150*/  IABS R6, R14 ;  /* 0x0000000e00067213 */ /* 0x000fe20000000000 */
[----:B------:R-:W-:Y:S01]  /*19160*/  @!P6 IMAD.IADD R64, R64, 0x1, -R83 ;  /* 0x000000014040e824 */ /* 0x000fe200078e0a53 */
[----:B------:R-:W-:Y:S01]  /*19170*/  ISETP.GE.AND P0, PT, R9, RZ, PT ;  /* 0x000000ff0900720c */ /* 0x000fe20003f06270 */
[----:B------:R-:W-:Y:S01]  /*19180*/  IMAD.MOV.U32 R9, RZ, RZ, R25 ;  /* 0x000000ffff097224 */ /* 0x000fe200078e0019 */
[----:B------:R-:W-:Y:S01]  /*19190*/  ISETP.GE.AND P6, PT, R12, RZ, PT ;  /* 0x000000ff0c00720c */ /* 0x000fe20003fc6270 */
[----:B------:R-:W-:-:S04]  /*191a0*/  IMAD.HI.U32 R31, R74, R6, RZ ;  /* 0x000000064a1f7227 */ /* 0x000fc800078e00ff */
[--C-:B------:R-:W-:Y:S01]  /*191b0*/  @!P4 IMAD.IADD R0, R0, 0x1, -R83.reuse ;  /* 0x000000010000c824 */ /* 0x100fe200078e0a53 */
[C---:B------:R-:W-:Y:S01]  /*191c0*/  ISETP.GT.U32.AND P4, PT, R83.reuse, R60, PT ;  /* 0x0000003c5300720c */ /* 0x040fe20003f84070 */
[----:B------:R-:W-:Y:S01]  /*191d0*/  @!P1 IMAD.IADD R4, R4, 0x1, -R83 ;  /* 0x0000000104049824 */ /* 0x000fe200078e0a53 */
[----:B------:R-:W-:Y:S01]  /*191e0*/  ISETP.GT.U32.AND P1, PT, R83, R64, PT ;  /* 0x000000405300720c */ /* 0x000fe20003f24070 */
[----:B------:R-:W-:Y:S02]  /*191f0*/  IMAD.MOV.U32 R163, RZ, RZ, R35 ;  /* 0x000000ffffa37224 */ /* 0x000fe400078e0023 */
[----:B------:R-:W-:-:S04]  /*19200*/  IMAD.HI.U32 R35, R74, R9, RZ ;  /* 0x000000094a237227 */ /* 0x000fc800078e00ff */
[----:B------:R-:W-:Y:S02]  /*19210*/  IMAD.MOV R31, RZ, RZ, -R31 ;  /* 0x000000ffff1f7224 */ /* 0x000fe400078e0a1f */
[----:B------:R-:W-:Y:S02]  /*19220*/  VIADD R25, R3, 0x10 ;  /* 0x0000001003197836 */ /* 0x000fe40000000000 */
[----:B------:R-:W-:Y:S01]  /*19230*/  @!P3 IMAD.MOV R45, RZ, RZ, -R45 ;  /* 0x000000ffff2db224 */ /* 0x000fe200078e0a2d */
[C---:B------:R-:W-:Y:S01]  /*19240*/  ISETP.GT.U32.AND P3, PT, R83.reuse, R0, PT ;  /* 0x000000005300720c */ /* 0x040fe20003f64070 */
[----:B------:R-:W-:Y:S02]  /*19250*/  IMAD.MOV R12, RZ, RZ, -R35 ;  /* 0x000000ffff0c7224 */ /* 0x000fe400078e0a23 */
[C---:B------:R-:W-:Y:S01]  /*19260*/  IMAD R6, R83.reuse, R31, R6 ;  /* 0x0000001f53067224 */ /* 0x040fe200078e0206 */
[----:B------:R-:W-:Y:S01]  /*19270*/  IABS R31, R25 ;  /* 0x00000019001f7213 */ /* 0x000fe20000000000 */
[----:B------:R-:W-:Y:S01]  /*19280*/  @!P2 IMAD.MOV R48, RZ, RZ, -R48 ;  /* 0x000000ffff30a224 */ /* 0x000fe200078e0a30 */
[C---:B------:R-:W-:Y:S01]  /*19290*/  ISETP.GT.U32.AND P2, PT, R83.reuse, R4, PT ;  /* 0x000000045300720c */ /* 0x040fe20003f44070 */
[----:B------:R-:W-:-:S02]  /*192a0*/  IMAD R9, R83, R12, R9 ;  /* 0x0000000c53097224 */ /* 0x000fc400078e0209 */
[----:B------:R-:W-:Y:S01]  /*192b0*/  @!P5 IMAD.MOV R51, RZ, RZ, -R51 ;  /* 0x000000ffff33d224 */ /* 0x000fe200078e0a33 */
[----:B------:R-:W-:Y:S01]  /*192c0*/  ISETP.GT.U32.AND P5, PT, R83, R6, PT ;  /* 0x000000065300720c */ /* 0x000fe20003fa4070 */
[----:B------:R-:W-:Y:S02]  /*192d0*/  IMAD.MOV.U32 R12, RZ, RZ, R31 ;  /* 0x000000ffff0c7224 */ /* 0x000fe400078e001f */
[--C-:B------:R-:W-:Y:S01]  /*192e0*/  @!P4 IMAD.IADD R60, R60, 0x1, -R83.reuse ;  /* 0x000000013c3cc824 */ /* 0x100fe200078e0a53 */
[----:B------:R-:W-:Y:S01]  /*192f0*/  ISETP.GE.AND P4, PT, R17, RZ, PT ;  /* 0x000000ff1100720c */ /* 0x000fe20003f86270 */
[----:B------:R-:W-:Y:S01]  /*19300*/  @!P1 IMAD.IADD R64, R64, 0x1, -R83 ;  /* 0x0000000140409824 */ /* 0x000fe200078e0a53 */
[----:B------:R-:W-:Y:S01]  /*19310*/  ISETP.GT.U32.AND P1, PT, R83, R9, PT ;  /* 0x000000095300720c */ /* 0x000fe20003f24070 */
[----:B------:R-:W-:Y:S02]  /*19320*/  VIADD R17, R3, 0xf ;  /* 0x0000000f03117836 */ /* 0x000fe40000000000 */
[----:B------:R-:W-:-:S04]  /*19330*/  IMAD.HI.U32 R31, R74, R12, RZ ;  /* 0x0000000c4a1f7227 */ /* 0x000fc800078e00ff */
[----:B------:R-:W-:Y:S01]  /*19340*/  @!P3 IMAD.IADD R0, R0, 0x1, -R83 ;  /* 0x000000010000b824 */ /* 0x000fe200078e0a53 */
[----:B------:R-:W-:Y:S01]  /*19350*/  ISETP.GE.AND P3, PT, R28, RZ, PT ;  /* 0x000000ff1c00720c */ /* 0x000fe20003f66270 */
[----:B------:R-:W-:Y:S01]  /*19360*/  IMAD.MOV R31, RZ, RZ, -R31 ;  /* 0x000000ffff1f7224 */ /* 0x000fe200078e0a1f */
[----:B------:R-:W-:Y:S01]  /*19370*/  IABS R28, R17 ;  /* 0x00000011001c7213 */ /* 0x000fe20000000000 */
[--C-:B------:R-:W-:Y:S01]  /*19380*/  @!P2 IMAD.IADD R4, R4, 0x1, -R83.reuse ;  /* 0x000000010404a824 */ /* 0x100fe200078e0a53 */
[----:B------:R-:W-:Y:S01]  /*19390*/  ISETP.GE.AND P2, PT, R14, RZ, PT ;  /* 0x000000ff0e00720c */ /* 0x000fe20003f46270 */
[----:B------:R-:W-:Y:S01]  /*193a0*/  @!P5 IMAD.IADD R6, R6, 0x1, -R83 ;  /* 0x000000010606d824 */ /* 0x000fe200078e0a53 */
[----:B------:R-:W-:Y:S01]  /*193b0*/  ISETP.GE.AND P5, PT, R21, RZ, PT ;  /* 0x000000ff1500720c */ /* 0x000fe20003fa6270 */
[----:B------:R-:W-:Y:S02]  /*193c0*/  IMAD R12, R83, R31, R12 ;  /* 0x0000001f530c7224 */ /* 0x000fe400078e020c */
[----:B------:R-:W-:-:S02]  /*193d0*/  IMAD.MOV.U32 R14, RZ, RZ, R28 ;  /* 0x000000ffff0e7224 */ /* 0x000fc400078e001c */
[----:B------:R-:W-:Y:S01]  /*193e0*/  @!P1 IMAD.IADD R9, R9, 0x1, -R83 ;  /* 0x0000000109099824 */ /* 0x000fe200078e0a53 */
[----:B------:R-:W-:Y:S01]  /*193f0*/  ISETP.GE.AND P1, PT, R25, RZ, PT ;  /* 0x000000ff1900720c */ /* 0x000fe20003f26270 */
[----:B------:R-:W-:Y:S01]  /*19400*/  @!P0 IMAD.MOV R60, RZ, RZ, -R60 ;  /* 0x000000ffff3c8224 */ /* 0x000fe200078e0a3c */
[C---:B------:R-:W-:Y:S01]  /*19410*/  ISETP.GT.U32.AND P0, PT, R83.reuse, R6, PT ;  /* 0x000000065300720c */ /* 0x040fe20003f04070 */
[----:B------:R-:W-:Y:S01]  /*19420*/  @!P4 IMAD.MOV R0, RZ, RZ, -R0 ;  /* 0x000000ffff00c224 */ /* 0x000fe200078e0a00 */
[----:B------:R-:W-:Y:S01]  /*19430*/  ISETP.GT.U32.AND P4, PT, R83, R12, PT ;  /* 0x0000000c5300720c */ /* 0x000fe20003f84070 */
[----:B------:R-:W-:-:S04]  /*19440*/  IMAD.HI.U32 R21, R74, R14, RZ ;  /* 0x0000000e4a157227 */ /* 0x000fc800078e00ff */
[----:B------:R-:W-:Y:S01]  /*19450*/  @!P6 IMAD.MOV R64, RZ, RZ, -R64 ;  /* 0x000000ffff40e224 */ /* 0x000fe200078e0a40 */
[----:B------:R-:W-:Y:S01]  /*19460*/  ISETP.GT.U32.AND P6, PT, R83, R9, PT ;  /* 0x000000095300720c */ /* 0x000fe20003fc4070 */
[----:B------:R-:W-:Y:S02]  /*19470*/  IMAD.MOV R21, RZ, RZ, -R21 ;  /* 0x000000ffff157224 */ /* 0x000fe400078e0a15 */
[----:B------:R-:W-:Y:S01]  /*19480*/  @!P3 IMAD.MOV R4, RZ, RZ, -R4 ;  /* 0x000000ffff04b224 */ /* 0x000fe200078e0a04 */
[----:B------:R-:W-:Y:S01]  /*19490*/  ISETP.GE.AND P3, PT, R17, RZ, PT ;  /* 0x000000ff1100720c */ /* 0x000fe20003f66270 */
[----:B------:R-:W-:Y:S02]  /*194a0*/  IMAD R14, R83, R21, R14 ;  /* 0x00000015530e7224 */ /* 0x000fe400078e020e */
[----:B------:R-:W-:Y:S02]  /*194b0*/  VIADD R21, R3, 0xe ;  /* 0x0000000e03157836 */ /* 0x000fe40000000000 */
[--C-:B------:R-:W-:Y:S01]  /*194c0*/  @!P0 IMAD.IADD R6, R6, 0x1, -R83.reuse ;  /* 0x0000000106068824 */ /* 0x100fe200078e0a53 */
[----:B------:R-:W-:Y:S01]  /*194d0*/  ISETP.GT.U32.AND P0, PT, R83, R14, PT ;  /* 0x0000000e5300720c */ /* 0x000fe20003f04070 */
[----:B------:R-:W-:Y:S01]  /*194e0*/  VIADD R17, R3, 0xd ;  /* 0x0000000d03117836 */ /* 0x000fe20000000000 */
[----:B------:R-:W-:Y:S01]  /*194f0*/  IABS R28, R21 ;  /* 0x00000015001c7213 */ /* 0x000fe20000000000 */
[----:B------:R-:W-:-:S02]  /*19500*/  @!P4 IMAD.IADD R12, R12, 0x1, -R83 ;  /* 0x000000010c0cc824 */ /* 0x000fc400078e0a53 */
[----:B------:R-:W-:Y:S01]  /*19510*/  @!P6 IMAD.IADD R9, R9, 0x1, -R83 ;  /* 0x000000010909e824 */ /* 0x000fe200078e0a53 */
[----:B------:R-:W-:Y:S01]  /*19520*/  ISETP.GE.AND P6, PT, R21, RZ, PT ;  /* 0x000000ff1500720c */ /* 0x000fe20003fc6270 */
[----:B------:R-:W-:Y:S01]  /*19530*/  @!P2 IMAD.MOV R6, RZ, RZ, -R6 ;  /* 0x000000ffff06a224 */ /* 0x000fe200078e0a06 */
[----:B------:R-:W-:Y:S01]  /*19540*/  IABS R21, R17 ;  /* 0x0000001100157213 */ /* 0x000fe20000000000 */
[----:B------:R-:W-:Y:S01]  /*19550*/  VIADD R31, R3, 0xb ;  /* 0x0000000b031f7836 */ /* 0x000fe20000000000 */
[----:B------:R-:W-:Y:S01]  /*19560*/  ISETP.GE.AND P4, PT, R17, RZ, PT ;  /* 0x000000ff1100720c */ /* 0x000fe20003f86270 */
[----:B------:R-:W-:Y:S01]  /*19570*/  IMAD.HI.U32 R17, R74, R28, RZ ;  /* 0x0000001c4a117227 */ /* 0x000fe200078e00ff */
[----:B------:R-:W-:Y:S02]  /*19580*/  ISETP.GT.U32.AND P2, PT, R83, R12, PT ;  /* 0x0000000c5300720c */ /* 0x000fe40003f44070 */
[----:B------:R-:W-:Y:S01]  /*19590*/  IABS R25, R31 ;  /* 0x0000001f00197213 */ /* 0x000fe20000000000 */
[----:B------:R-:W-:-:S02]  /*195a0*/  IMAD.MOV R17, RZ, RZ, -R17 ;  /* 0x000000ffff117224 */ /* 0x000fc400078e0a11 */
        /* <DEDUP_REMOVED lines=8> */
[----:B------:R-:W-:Y:S02]  /*19630*/  IMAD R25, R83, R28, R25 ;  /* 0x0000001c53197224 */ /* 0x000fe400078e0219 */
[----:B------:R-:W-:Y:S02]  /*19640*/  IMAD.MOV R35, RZ, RZ, -R35 ;  /* 0x000000ffff237224 */ /* 0x000fe400078e0a23 */
[--C-:B------:R-:W-:Y:S02]  /*19650*/  @!P0 IMAD.IADD R14, R14, 0x1, -R83.reuse ;  /* 0x000000010e0e8824 */ /* 0x100fe400078e0a53 */
[----:B------:R-:W-:Y:S01]  /*19660*/  @!P2 IMAD.IADD R17, R17, 0x1, -R83 ;  /* 0x000000011111a824 */ /* 0x000fe200078e0a53 */
[C---:B------:R-:W-:Y:S01]  /*19670*/  ISETP.GT.U32.AND P2, PT, R83.reuse, R25, PT ;  /* 0x000000195300720c */ /* 0x040fe20003f44070 */
[----:B------:R-:W-:Y:S02]  /*19680*/  IMAD R21, R83, R35, R21 ;  /* 0x0000002353157224 */ /* 0x000fe400078e0215 */
[----:B------:R-:W-:-:S02]  /*19690*/  IMAD.MOV.U32 R28, RZ, RZ, R75 ;  /* 0x000000ffff1c7224 */ /* 0x000fc400078e004b */
[----:B------:R-:W-:Y:S01]  /*196a0*/  VIADD R35, R3, 0xa ;  /* 0x0000000a03237836 */ /* 0x000fe20000000000 */
[----:B------:R-:W-:Y:S01]  /*196b0*/  ISETP.GT.U32.AND P0, PT, R83, R21, PT ;  /* 0x000000155300720c */ /* 0x000fe20003f04070 */
[----:B------:R-:W-:-:S03]  /*196c0*/  IMAD.HI.U32 R78, R74, R28, RZ ;  /* 0x0000001c4a4e7227 */ /* 0x000fc600078e00ff */
[----:B------:R-:W-:Y:S01]  /*196d0*/  IABS R55, R35 ;  /* 0x0000002300377213 */ /* 0x000fe20000000000 */
[----:B------:R-:W-:Y:S01]  /*196e0*/  @!P3 IMAD.MOV R14, RZ, RZ, -R14 ;  /* 0x000000ffff0eb224 */ /* 0x000fe200078e0a0e */
[----:B------:R-:W-:Y:S01]  /*196f0*/  ISETP.GE.AND P3, PT, R35, RZ, PT ;  /* 0x000000ff2300720c */ /* 0x000fe20003f66270 */
[----:B------:R-:W-:Y:S02]  /*19700*/  @!P2 IMAD.IADD R25, R25, 0x1, -R83 ;  /* 0x000000011919a824 */ /* 0x000fe400078e0a53 */
[----:B------:R-:W-:Y:S02]  /*19710*/  IMAD.MOV R35, RZ, RZ, -R78 ;  /* 0x000000ffff237224 */ /* 0x000fe400078e0a4e */
[----:B------:R-:W-:Y:S01]  /*19720*/  @!P5 IMAD.MOV R9, RZ, RZ, -R9 ;  /* 0x000000ffff09d224 */ /* 0x000fe200078e0a09 */
[----:B------:R-:W-:Y:S01]  /*19730*/  ISETP.GT.U32.AND P2, PT, R83, R25, PT ;  /* 0x000000195300720c */ /* 0x000fe20003f44070 */
[----:B------:R-:W-:Y:S01]  /*19740*/  @!P0 IMAD.IADD R21, R21, 0x1, -R83 ;  /* 0x0000000115158824 */ /* 0x000fe200078e0a53 */
[----:B------:R-:W-:Y:S01]  /*19750*/  ISETP.GE.AND P5, PT, R31, RZ, PT ;  /* 0x000000ff1f00720c */ /* 0x000fe20003fa6270 */
[----:B------:R-:W-:Y:S01]  /*19760*/  IMAD.HI.U32 R75, R74, R55, RZ ;  /* 0x000000374a4b7227 */ /* 0x000fe200078e00ff */
[----:B------:R-:W-:-:S02]  /*19770*/  IABS R31, R135 ;  /* 0x00000087001f7213 */ /* 0x000fc40000000000 */
[C---:B------:R-:W-:Y:S01]  /*19780*/  ISETP.GT.U32.AND P0, PT, R83.reuse, R17, PT ;  /* 0x000000115300720c */ /* 0x040fe20003f04070 */
[C---:B------:R-:W-:Y:S02]  /*19790*/  IMAD R28, R83.reuse, R35, R28 ;  /* 0x00000023531c7224 */ /* 0x040fe400078e021c */
[----:B------:R-:W-:Y:S01]  /*197a0*/  @!P1 IMAD.MOV R12, RZ, RZ, -R12 ;  /* 0x000000ffff0c9224 */ /* 0x000fe200078e0a0c */
[----:B------:R-:W-:Y:S01]  /*197b0*/  ISETP.GT.U32.AND P1, PT, R83, R21, PT ;  /* 0x000000155300720c */ /* 0x000fe20003f24070 */
[----:B------:R-:W-:Y:S02]  /*197c0*/  IMAD.MOV R75, RZ, RZ, -R75 ;  /* 0x000000ffff4b7224 */ /* 0x000fe400078e0a4b */
[----:B------:R-:W-:Y:S01]  /*197d0*/  @!P2 IMAD.IADD R25, R25, 0x1, -R83 ;  /* 0x000000011919a824 */ /* 0x000fe200078e0a53 */
[----:B------:R-:W-:Y:S01]  /*197e0*/  ISETP.GT.U32.AND P2, PT, R83, R28, PT ;  /* 0x0000001c5300720c */ /* 0x000fe20003f44070 */
[----:B------:R-:W-:-:S04]  /*197f0*/  IMAD.HI.U32 R77, R74, R31, RZ ;  /* 0x0000001f4a4d7227 */ /* 0x000fc800078e00ff */
[----:B------:R-:W-:Y:S02]  /*19800*/  IMAD R55, R83, R75, R55 ;  /* 0x0000004b53377224 */ /* 0x000fe400078e0237 */
[----:B------:R-:W-:Y:S02]  /*19810*/  IMAD.MOV R75, RZ, RZ, -R77 ;  /* 0x000000ffff4b7224 */ /* 0x000fe400078e0a4d */
[----:B------:R-:W-:Y:S01]  /*19820*/  @!P1 IMAD.IADD R21, R21, 0x1, -R83 ;  /* 0x0000000115159824 */ /* 0x000fe200078e0a53 */
[C---:B------:R-:W-:Y:S01]  /*19830*/  ISETP.GT.U32.AND P1, PT, R83.reuse, R55, PT ;  /* 0x000000375300720c */ /* 0x040fe20003f24070 */
[----:B------:R-:W-:Y:S02]  /*19840*/  IMAD R31, R83, R75, R31 ;  /* 0x0000004b531f7224 */ /* 0x000fe400078e021f */
[----:B------:R-:W-:Y:S02]  /*19850*/  VIADD R75, R3, 0x7 ;  /* 0x00000007034b7836 */ /* 0x000fe40000000000 */
[----:B------:R-:W-:-:S02]  /*19860*/  @!P2 IMAD.IADD R28, R28, 0x1, -R83 ;  /* 0x000000011c1ca824 */ /* 0x000fc400078e0a53 */
[----:B------:R-:W-:Y:S01]  /*19870*/  @!P0 IMAD.IADD R17, R17, 0x1, -R83 ;  /* 0x0000000111118824 */ /* 0x000fe200078e0a53 */
[----:B------:R-:W-:Y:S01]  /*19880*/  IABS R35, R75 ;  /* 0x0000004b00237213 */ /* 0x000fe20000000000 */
[C---:B------:R-:W-:Y:S01]  /*19890*/  VIADD R78, R3.reuse, 0x5 ;  /* 0x00000005034e7836 */ /* 0x040fe20000000000 */
[----:B------:R-:W-:Y:S01]  /*198a0*/  ISETP.GE.AND P0, PT, R70, RZ, PT ;  /* 0x000000ff4600720c */ /* 0x000fe20003f06270 */
[----:B------:R-:W-:Y:S01]  /*198b0*/  VIADD R77, R3, 0x6 ;  /* 0x00000006034d7836 */ /* 0x000fe20000000000 */
[----:B------:R-:W-:Y:S01]  /*198c0*/  ISETP.GT.U32.AND P2, PT, R83, R28, PT ;  /* 0x0000001c5300720c */ /* 0x000fe20003f44070 */
[----:B------:R-:W-:Y:S01]  /*198d0*/  IMAD.HI.U32 R70, R74, R35, RZ ;  /* 0x000000234a467227 */ /* 0x000fe200078e00ff */
[----:B------:R-:W-:Y:S02]  /*198e0*/  IABS R248, R78 ;  /* 0x0000004e00f87213 */ /* 0x000fe40000000000 */
        /* <DEDUP_REMOVED lines=11> */
[--C-:B------:R-:W-:Y:S01]  /*199a0*/  @!P1 IMAD.IADD R55, R55, 0x1, -R83.reuse ;  /* 0x0000000137379824 */ /* 0x100fe200078e0a53 */
[----:B------:R-:W-:Y:S01]  /*199b0*/  ISETP.GT.U32.AND P1, PT, R83, R31, PT ;  /* 0x0000001f5300720c */ /* 0x000fe20003f24070 */
[----:B------:R-:W-:Y:S02]  /*199c0*/  IMAD.MOV R80, RZ, RZ, -R80 ;  /* 0x000000ffff507224 */ /* 0x000fe400078e0a50 */
[----:B------:R-:W-:Y:S01]  /*199d0*/  @!P2 IMAD.IADD R35, R35, 0x1, -R83 ;  /* 0x000000012323a824 */ /* 0x000fe200078e0a53 */
[----:B------:R-:W-:Y:S01]  /*199e0*/  ISETP.GT.U32.AND P2, PT, R83, R248, PT ;  /* 0x000000f85300720c */ /* 0x000fe20003f44070 */
[----:B------:R-:W-:Y:S02]  /*199f0*/  VIADD R84, R3, 0x2 ;  /* 0x0000000203547836 */ /* 0x000fe40000000000 */
[----:B------:R-:W-:-:S02]  /*19a00*/  IMAD R85, R83, R80, R85 ;  /* 0x0000005053557224 */ /* 0x000fc400078e0255 */
[----:B------:R-:W-:Y:S01]  /*19a10*/  IMAD.MOV R70, RZ, RZ, -R109 ;  /* 0x000000ffff467224 */ /* 0x000fe200078e0a6d */
[----:B------:R-:W-:Y:S01]  /*19a20*/  IABS R246, R84 ;  /* 0x0000005400f67213 */ /* 0x000fe20000000000 */
[----:B------:R-:W-:Y:S02]  /*19a30*/  IMAD.MOV R80, RZ, RZ, -R170 ;  /* 0x000000ffff507224 */ /* 0x000fe400078e0aaa */
[----:B------:R-:W-:Y:S01]  /*19a40*/  @!P1 IMAD.IADD R31, R31, 0x1, -R83 ;  /* 0x000000011f1f9824 */ /* 0x000fe200078e0a53 */
[C---:B------:R-:W-:Y:S01]  /*19a50*/  ISETP.GT.U32.AND P1, PT, R83.reuse, R85, PT ;  /* 0x000000555300720c */ /* 0x040fe20003f24070 */
[C---:B------:R-:W-:Y:S02]  /*19a60*/  IMAD R247, R83.reuse, R70, R247 ;  /* 0x0000004653f77224 */ /* 0x040fe400078e02f7 */
[----:B------:R-:W-:Y:S01]  /*19a70*/  @!P2 IMAD.IADD R248, R248, 0x1, -R83 ;  /* 0x00000001f8f8a824 */ /* 0x000fe200078e0a53 */
[----:B------:R-:W-:Y:S01]  /*19a80*/  ISETP.GT.U32.AND P2, PT, R83, R35, PT ;  /* 0x000000235300720c */ /* 0x000fe20003f44070 */
[----:B------:R-:W-:-:S04]  /*19a90*/  IMAD.HI.U32 R70, R74, R246, RZ ;  /* 0x000000f64a467227 */ /* 0x000fc800078e00ff */
[----:B------:R-:W-:Y:S02]  /*19aa0*/  IMAD.MOV R70, RZ, RZ, -R70 ;  /* 0x000000ffff467224 */ /* 0x000fe400078e0a46 */
[----:B------:R-:W-:Y:S02]  /*19ab0*/  IMAD R243, R83, R80, R243 ;  /* 0x0000005053f37224 */ /* 0x000fe400078e02f3 */
[----:B------:R-:W-:Y:S02]  /*19ac0*/  VIADD R80, R3, 0x1 ;  /* 0x0000000103507836 */ /* 0x000fe40000000000 */
[----:B------:R-:W-:Y:S02]  /*19ad0*/  IMAD R246, R83, R70, R246 ;  /* 0x0000004653f67224 */ /* 0x000fe400078e02f6 */
[----:B------:R-:W-:Y:S01]  /*19ae0*/  IMAD R94, R198, UR8, RZ ;  /* 0x00000008c65e7c24 */ /* 0x000fe2000f8e02ff */
[----:B------:R-:W-:Y:S01]  /*19af0*/  IABS R244, R80 ;  /* 0x0000005000f47213 */ /* 0x000fe20000000000 */
[--C-:B------:R-:W-:Y:S01]  /*19b00*/  @!P1 IMAD.IADD R85, R85, 0x1, -R83.reuse ;  /* 0x0000000155559824 */ /* 0x100fe200078e0a53 */
[----:B------:R-:W-:Y:S01]  /*19b10*/  ISETP.GT.U32.AND P1, PT, R83, R247, PT ;  /* 0x000000f75300720c */ /* 0x000fe20003f24070 */
[----:B------:R-:W-:Y:S01]  /*19b20*/  IMAD R170, RZ, RZ, -UR8 ;  /* 0x80000008ffaa7e24 */ /* 0x000fe2000f8e02ff */
[----:B------:R1:W-:Y:S01]  /*19b30*/  STL [R1+0x24c], R94 ;  /* 0x00024c5e01007387 */ /* 0x0003e20000100800 */
[----:B------:R-:W-:Y:S01]  /*19b40*/  @!P2 IMAD.IADD R35, R35, 0x1, -R83 ;  /* 0x000000012323a824 */ /* 0x000fe200078e0a53 */
[----:B------:R-:W-:Y:S01]  /*19b50*/  ISETP.GT.U32.AND P2, PT, R83, R246, PT ;  /* 0x000000f65300720c */ /* 0x000fe20003f44070 */
[----:B------:R-:W-:-:S04]  /*19b60*/  IMAD.HI.U32 R109, R74, R244, RZ ;  /* 0x000000f44a6d7227 */ /* 0x000fc800078e00ff */
[----:B------:R-:W-:Y:S02]  /*19b70*/  IMAD.MOV.U32 R198, RZ, RZ, R173 ;  /* 0x000000ffffc67224 */ /* 0x000fe400078e00ad */
[----:B------:R-:W-:Y:S02]  /*19b80*/  IMAD.MOV.U32 R173, RZ, RZ, R147 ;  /* 0x000000ffffad7224 */ /* 0x000fe400078e0093 */
[----:B-1----:R-:W-:Y:S02]  /*19b90*/  IMAD R94, R170, 0x2, R94 ;  /* 0x00000002aa5e7824 */ /* 0x002fe400078e025e */
[----:B------:R-:W-:Y:S02]  /*19ba0*/  IMAD.MOV R70, RZ, RZ, -R109 ;  /* 0x000000ffff467224 */ /* 0x000fe400078e0a6d */
[----:B------:R-:W-:Y:S01]  /*19bb0*/  IMAD.MOV.U32 R147, RZ, RZ, R131 ;  /* 0x000000ffff937224 */ /* 0x000fe200078e0083 */
[----:B------:R1:W-:Y:S01]  /*19bc0*/  STL [R1+0xdc], R94 ;  /* 0x0000dc5e01007387 */ /* 0x0003e20000100800 */
[----:B------:R-:W-:-:S02]  /*19bd0*/  IMAD.MOV.U32 R131, RZ, RZ, R114 ;  /* 0x000000ffff837224 */ /* 0x000fc400078e0072 */
[----:B------:R-:W-:Y:S02]  /*19be0*/  IMAD.MOV.U32 R114, RZ, RZ, R97 ;  /* 0x000000ffff727224 */ /* 0x000fe400078e0061 */
[----:B------:R-:W-:Y:S01]  /*19bf0*/  @!P1 IMAD.IADD R247, R247, 0x1, -R83 ;  /* 0x00000001f7f79824 */ /* 0x000fe200078e0a53 */
[C---:B------:R-:W-:Y:S01]  /*19c00*/  ISETP.GT.U32.AND P1, PT, R83.reuse, R85, PT ;  /* 0x000000555300720c */ /* 0x040fe20003f24070 */
[----:B------:R-:W-:Y:S01]  /*19c10*/  @!P4 IMAD.MOV R21, RZ, RZ, -R21 ;  /* 0x000000ffff15c224 */ /* 0x000fe200078e0a15 */
[C---:B------:R-:W-:Y:S01]  /*19c20*/  ISETP.GT.U32.AND P4, PT, R83.reuse, R248, PT ;  /* 0x000000f85300720c */ /* 0x040fe20003f84070 */
[----:B------:R-:W-:Y:S01]  /*19c30*/  IMAD.MOV.U32 R97, RZ, RZ, R245 ;  /* 0x000000ffff617224 */ /* 0x000fe200078e00f5 */
[----:B------:R-:W-:Y:S01]  /*19c40*/  IABS R245, R3 ;  /* 0x0000000300f57213 */ /* 0x000fe20000000000 */
[C---:B-1----:R-:W-:Y:S02]  /*19c50*/  IMAD R94, R170.reuse, 0x2, R94 ;  /* 0x00000002aa5e7824 */ /* 0x042fe400078e025e */
[----:B------:R-:W-:Y:S01]  /*19c60*/  @!P6 IMAD.MOV R17, RZ, RZ, -R17 ;  /* 0x000000ffff11e224 */ /* 0x000fe200078e0a11 */
[C---:B------:R-:W-:Y:S01]  /*19c70*/  ISETP.GT.U32.AND P6, PT, R83.reuse, R31, PT ;  /* 0x0000001f5300720c */ /* 0x040fe20003fc4070 */
[----:B------:R-:W-:Y:S01]  /*19c80*/  IMAD R244, R83, R70, R244 ;  /* 0x0000004653f47224 */ /* 0x000fe200078e02f4 */
[----:B------:R1:W-:Y:S01]  /*19c90*/  STL [R1+0x138], R94 ;  /* 0x0001385e01007387 */ /* 0x0003e20000100800 */
[----:B------:R-:W-:-:S02]  /*19ca0*/  IMAD R70, R170, 0x2, R94 ;  /* 0x00000002aa467824 */ /* 0x000fc400078e025e */
[----:B------:R-:W-:Y:S02]  /*19cb0*/  @!P2 IMAD.IADD R246, R246, 0x1, -R83 ;  /* 0x00000001f6f6a824 */ /* 0x000fe400078e0a53 */
[----:B------:R-:W-:Y:S01]  /*19cc0*/  @!P5 IMAD.MOV R25, RZ, RZ, -R25 ;  /* 0x000000ffff19d224 */ /* 0x000fe200078e0a19 */
[C---:B------:R-:W-:Y:S01]  /*19cd0*/  ISETP.GT.U32.AND P5, PT, R83.reuse, R247, PT ;  /* 0x000000f75300720c */ /* 0x040fe20003fa4070 */
[----:B------:R-:W-:Y:S01]  /*19ce0*/  @!P0 IMAD.MOV R28, RZ, RZ, -R28 ;  /* 0x000000ffff1c8224 */ /* 0x000fe200078e0a1c */
[----:B------:R-:W-:Y:S01]  /*19cf0*/  ISETP.GT.U32.AND P0, PT, R83, R246, PT ;  /* 0x000000f65300720c */ /* 0x000fe20003f04070 */
[----:B------:R-:W-:-:S04]  /*19d00*/  IMAD.HI.U32 R74, R74, R245, RZ ;  /* 0x000000f54a4a7227 */ /* 0x000fc800078e00ff */
[----:B-1----:R-:W-:Y:S02]  /*19d10*/  IMAD.MOV.U32 R94, RZ, RZ, R191 ;  /* 0x000000ffff5e7224 */ /* 0x002fe400078e00bf */
[----:B------:R-:W-:Y:S02]  /*19d20*/  IMAD.MOV.U32 R191, RZ, RZ, R180 ;  /* 0x000000ffffbf7224 */ /* 0x000fe400078e00b4 */
[----:B------:R-:W-:Y:S02]  /*19d30*/  IMAD.MOV.U32 R180, RZ, RZ, R157 ;  /* 0x000000ffffb47224 */ /* 0x000fe400078e009d */
[----:B------:R-:W-:Y:S02]  /*19d40*/  IMAD.MOV.U32 R157, RZ, RZ, R151 ;  /* 0x000000ffff9d7224 */ /* 0x000fe400078e0097 */
[----:B------:R-:W-:Y:S02]  /*19d50*/  IMAD.MOV.U32 R151, RZ, RZ, R252 ;  /* 0x000000ffff977224 */ /* 0x000fe400078e00fc */
[----:B------:R-:W-:-:S02]  /*19d60*/  IMAD.MOV.U32 R252, RZ, RZ, R172 ;  /* 0x000000fffffc7224 */ /* 0x000fc400078e00ac */
[C---:B------:R-:W-:Y:S02]  /*19d70*/  IMAD R109, R170.reuse, 0x2, R70 ;  /* 0x00000002aa6d7824 */ /* 0x040fe400078e0246 */
[----:B------:R-:W-:Y:S02]  /*19d80*/  IMAD.MOV.U32 R172, RZ, RZ, R174 ;  /* 0x000000ffffac7224 */ /* 0x000fe400078e00ae */
[----:B------:R-:W-:Y:S02]  /*19d90*/  IMAD.MOV.U32 R174, RZ, RZ, R249 ;  /* 0x000000ffffae7224 */ /* 0x000fe400078e00f9 */
[----:B------:R-:W-:Y:S02]  /*19da0*/  IMAD.MOV R249, RZ, RZ, -R74 ;  /* 0x000000fffff97224 */ /* 0x000fe400078e0a4a */
[----:B------:R-:W-:Y:S02]  /*19db0*/  IMAD R74, R170, 0x2, R109 ;  /* 0x00000002aa4a7824 */ /* 0x000fe400078e026d */
[--C-:B------:R-:W-:Y:S01]  /*19dc0*/  @!P4 IMAD.IADD R248, R248, 0x1, -R83.reuse ;  /* 0x00000001f8f8c824 */ /* 0x100fe200078e0a53 */
[----:B------:R-:W-:Y:S01]  /*19dd0*/  ISETP.GE.AND P4, PT, R135, RZ, PT ;  /* 0x000000ff8700720c */ /* 0x000fe20003f86270 */
[----:B------:R-:W-:Y:S01]  /*19de0*/  @!P6 IMAD.IADD R31, R31, 0x1, -R83 ;  /* 0x000000011f1fe824 */ /* 0x000fe200078e0a53 */
[----:B------:R-:W-:Y:S01]  /*19df0*/  ISETP.GT.U32.AND P6, PT, R83, R243, PT ;  /* 0x000000f35300720c */ /* 0x000fe20003fc4070 */
[----:B------:R-:W-:-:S02]  /*19e00*/  IMAD R135, R170, 0x2, R74 ;  /* 0x00000002aa877824 */ /* 0x000fc400078e024a */
[----:B------:R-:W-:Y:S01]  /*19e10*/  @!P5 IMAD.IADD R247, R247, 0x1, -R83 ;  /* 0x00000001f7f7d824 */ /* 0x000fe200078e0a53 */
[----:B------:R-:W-:Y:S01]  /*19e20*/  ISETP.GE.AND P5, PT, R75, RZ, PT ;  /* 0x000000ff4b00720c */ /* 0x000fe20003fa6270 */
[----:B------:R-:W-:Y:S02]  /*19e30*/  IMAD R75, R170, 0x4, R135 ;  /* 0x00000004aa4b7824 */ /* 0x000fe400078e0287 */
[--C-:B------:R-:W-:Y:S01]  /*19e40*/  @!P0 IMAD.IADD R246, R246, 0x1, -R83.reuse ;  /* 0x00000001f6f68824 */ /* 0x100fe200078e0a53 */
[----:B------:R-:W-:Y:S01]  /*19e50*/  ISETP.GE.AND P0, PT, R84, RZ, PT ;  /* 0x000000ff5400720c */ /* 0x000fe20003f06270 */
[----:B------:R-:W-:Y:S01]  /*19e60*/  @!P1 IMAD.IADD R85, R85, 0x1, -R83 ;  /* 0x0000000155559824 */ /* 0x000fe200078e0a53 */
[----:B------:R-:W-:Y:S01]  /*19e70*/  SHF.R.S32.HI R84, RZ, 0x1f, R250 ;  /* 0x0000001fff547819 */ /* 0x000fe200000114fa */
[----:B------:R1:W-:Y:S01]  /*19e80*/  STL.64 [R1+0x3608], R74 ;  /* 0x0036084a01007387 */ /* 0x0003e20000100a00 */
[----:B------:R-:W-:Y:S01]  /*19e90*/  IMAD.MOV.U32 R229, RZ, RZ, R167 ;  /* 0x000000ffffe57224 */ /* 0x000fe200078e00a7 */
[----:B------:R-:W-:Y:S01]  /*19ea0*/  ISETP.GT.U32.AND P1, PT, R83, R244, PT ;  /* 0x000000f45300720c */ /* 0x000fe20003f24070 */
[----:B------:R-:W-:Y:S01]  /*19eb0*/  @!P6 IMAD.IADD R243, R243, 0x1, -R83 ;  /* 0x00000001f3f3e824 */ /* 0x000fe200078e0a53 */
[----:B------:R-:W-:Y:S01]  /*19ec0*/  ISETP.GE.AND P6, PT, R77, RZ, PT ;  /* 0x000000ff4d00720c */ /* 0x000fe20003fc6270 */
[----:B------:R-:W-:-:S02]  /*19ed0*/  IMAD R77, R170, 0x2, R75 ;  /* 0x00000002aa4d7824 */ /* 0x000fc400078e024b */
[----:B------:R-:W-:Y:S02]  /*19ee0*/  IMAD.MOV.U32 R213, RZ, RZ, R157 ;  /* 0x000000ffffd57224 */ /* 0x000fe400078e009d */
[----:B------:R-:W-:Y:S02]  /*19ef0*/  IMAD.MOV.U32 R201, RZ, RZ, R252 ;  /* 0x000000ffffc97224 */ /* 0x000fe400078e00fc */
[----:B------:R-:W-:Y:S01]  /*19f00*/  IMAD.MOV.U32 R119, RZ, RZ, R172 ;  /* 0x000000ffff777224 */ /* 0x000fe200078e00ac */
[----:B-1----:R-:W-:Y:S01]  /*19f10*/  LEA.HI R74, R84, R250, RZ, 0x8 ;  /* 0x000000fa544a7211 */ /* 0x002fe200078f40ff */
[----:B0-----:R-:W-:Y:S02]  /*19f20*/  IMAD.SHL.U32 R84, R126, 0x10, RZ ;  /* 0x000000107e547824 */ /* 0x001fe400078e00ff */
[----:B------:R-:W-:Y:S02]  /*19f30*/  IMAD.MOV.U32 R75, RZ, RZ, R94 ;  /* 0x000000ffff4b7224 */ /* 0x000fe400078e005e */
[----:B------:R0:W-:Y:S01]  /*19f40*/  STL [R1+0xc28], R74 ;  /* 0x000c284a01007387 */ /* 0x0001e20000100800 */
[----:B------:R-:W-:-:S02]  /*19f50*/  IMAD.MOV.U32 R94, RZ, RZ, R168 ;  /* 0x000000ffff5e7224 */ /* 0x000fc400078e00a8 */
[----:B------:R-:W-:Y:S02]  /*19f60*/  IMAD.MOV.U32 R126, RZ, RZ, R163 ;  /* 0x000000ffff7e7224 */ /* 0x000fe400078e00a3 */
[----:B------:R-:W-:Y:S01]  /*19f70*/  @!P6 IMAD.MOV R85, RZ, RZ, -R85 ;  /* 0x000000ffff55e224 */ /* 0x000fe200078e0a55 */
[----:B------:R-:W-:Y:S01]  /*19f80*/  ISETP.GE.AND P6, PT, R3, RZ, PT ;  /* 0x000000ff0300720c */ /* 0x000fe20003fc6270 */
[----:B------:R-:W-:Y:S02]  /*19f90*/  IMAD.MOV.U32 R136, RZ, RZ, R174 ;  /* 0x000000ffff887224 */ /* 0x000fe400078e00ae */
[C---:B------:R-:W-:Y:S01]  /*19fa0*/  IMAD R245, R83.reuse, R249, R245 ;  /* 0x000000f953f57224 */ /* 0x040fe200078e02f5 */
[----:B0-----:R-:W-:Y:S01]  /*19fb0*/  LOP3.LUT R74, R84, 0x70, RZ, 0xc0, !PT ;  /* 0x00000070544a7812 */ /* 0x001fe200078ec0ff */
[----:B------:R-:W-:Y:S01]  /*19fc0*/  @!P1 IMAD.IADD R244, R244, 0x1, -R83 ;  /* 0x00000001f4f49824 */ /* 0x000fe200078e0a53 */
[C---:B------:R-:W-:Y:S01]  /*19fd0*/  ISETP.GT.U32.AND P1, PT, R83.reuse, R243, PT ;  /* 0x000000f35300720c */ /* 0x040fe20003f24070 */
[----:B------:R-:W-:Y:S01]  /*19fe0*/  @!P5 IMAD.MOV R35, RZ, RZ, -R35 ;  /* 0x000000ffff23d224 */ /* 0x000fe200078e0a23 */
[C---:B------:R-:W-:Y:S01]  /*19ff0*/  ISETP.GT.U32.AND P2, PT, R83.reuse, R245, PT ;  /* 0x000000f55300720c */ /* 0x040fe20003f44070 */
[----:B------:R-:W-:Y:S01]  /*1a000*/  STL [R1+0x3508], R74 ;  /* 0x0035084a01007387 */ /* 0x000fe20000100800 */
[----:B------:R-:W-:Y:S01]  /*1a010*/  @!P4 IMAD.MOV R31, RZ, RZ, -R31 ;  /* 0x000000ffff1fc224 */ /* 0x000fe200078e0a1f */
[----:B------:R-:W-:Y:S01]  /*1a020*/  ISETP.GT.U32.AND P4, PT, R83, R244, PT ;  /* 0x000000f45300720c */ /* 0x000fe20003f84070 */
[----:B------:R-:W-:Y:S01]  /*1a030*/  @!P3 IMAD.MOV R55, RZ, RZ, -R55 ;  /* 0x000000ffff37b224 */ /* 0x000fe200078e0a37 */
[----:B------:R0:W-:Y:S01]  /*1a040*/  STL [R1+0x3510], R3 ;  /* 0x0035100301007387 */ /* 0x0001e20000100800 */
[----:B------:R-:W-:Y:S01]  /*1a050*/  @!P0 IMAD.MOV R246, RZ, RZ, -R246 ;  /* 0x000000fffff68224 */ /* 0x000fe200078e0af6 */
[----:B------:R-:W-:-:S02]  /*1a060*/  ISETP.GE.AND P3, PT, R78, RZ, PT ;  /* 0x000000ff4e00720c */ /* 0x000fc40003f66270 */
[----:B------:R-:W2:Y:S02]  /*1a070*/  LDL.LU R168, [R1+0x314] ;  /* 0x0003140001a87983 */ /* 0x000ea40000300800 */
[--C-:B------:R-:W-:Y:S01]  /*1a080*/  @!P1 IMAD.IADD R243, R243, 0x1, -R83.reuse ;  /* 0x00000001f3f39824 */ /* 0x100fe200078e0a53 */
[----:B------:R-:W-:Y:S01]  /*1a090*/  ISETP.GE.AND P1, PT, R212, RZ, PT ;  /* 0x000000ffd400720c */ /* 0x000fe20003f26270 */
[----:B------:R-:W3:Y:S01]  /*1a0a0*/  LDL.LU R163, [R1+0x310] ;  /* 0x0003100001a37983 */ /* 0x000ee20000300800 */
[----:B------:R-:W-:Y:S01]  /*1a0b0*/  @!P2 IMAD.IADD R245, R245, 0x1, -R83 ;  /* 0x00000001f5f5a824 */ /* 0x000fe200078e0a53 */
[----:B------:R-:W-:Y:S01]  /*1a0c0*/  ISETP.GE.AND P2, PT, R111, RZ, PT ;  /* 0x000000ff6f00720c */ /* 0x000fe20003f46270 */
[----:B0-----:R-:W-:Y:S01]  /*1a0d0*/  IMAD.MOV.U32 R3, RZ, RZ, R151 ;  /* 0x000000ffff037224 */ /* 0x001fe200078e0097 */
[----:B------:R-:W4:Y:S01]  /*1a0e0*/  LDL.LU R167, [R1+0x30c] ;  /* 0x00030c0001a77983 */ /* 0x000f220000300800 */
[----:B------:R-:W-:Y:S01]  /*1a0f0*/  IMAD R212, R251, 0x80, R74 ;  /* 0x00000080fbd47824 */ /* 0x000fe200078e024a */
[----:B------:R-:W-:Y:S01]  /*1a100*/  ISETP.GT.U32.AND P5, PT, R83, R245, PT ;  /* 0x000000f55300720c */ /* 0x000fe20003fa4070 */
[----:B------:R-:W-:Y:S01]  /*1a110*/  @!P4 IMAD.IADD R244, R244, 0x1, -R83 ;  /* 0x00000001f4f4c824 */ /* 0x000fe200078e0a53 */
[----:B------:R-:W4:Y:S01]  /*1a120*/  LDL.LU R157, [R1+0x308] ;  /* 0x00030800019d7983 */ /* 0x000f220000300800 */
[----:B------:R-:W-:Y:S01]  /*1a130*/  ISETP.GE.AND P4, PT, R80, RZ, PT ;  /* 0x000000ff5000720c */ /* 0x000fe20003f86270 */
[----:B------:R-:W-:-:S02]  /*1a140*/  @!P3 IMAD.MOV R248, RZ, RZ, -R248 ;  /* 0x000000fffff8b224 */ /* 0x000fc400078e0af8 */
[----:B------:R-:W4:Y:S01]  /*1a150*/  LDL.LU R151, [R1+0x304] ;  /* 0x0003040001977983 */ /* 0x000f220000300800 */
[----:B------:R-:W-:Y:S02]  /*1a160*/  @!P1 IMAD.MOV R243, RZ, RZ, -R243 ;  /* 0x000000fffff39224 */ /* 0x000fe400078e0af3 */
[----:B------:R-:W-:Y:S01]  /*1a170*/  IMAD R111, R170, 0x2, R77 ;  /* 0x00000002aa6f7824 */ /* 0x000fe200078e024d */
[----:B------:R-:W4:Y:S01]  /*1a180*/  LDL.LU R252, [R1+0x300] ;  /* 0x0003000001fc7983 */ /* 0x000f220000300800 */
[----:B------:R-:W-:Y:S02]  /*1a190*/  LOP3.LUT R212, R212, R123, RZ, 0xfc, !PT ;  /* 0x0000007bd4d47212 */ /* 0x000fe400078efcff */
[----:B------:R-:W-:Y:S01]  /*1a1a0*/  @!P5 IMAD.IADD R245, R245, 0x1, -R83 ;  /* 0x00000001f5f5d824 */ /* 0x000fe200078e0a53 */
[----:B------:R-:W4:Y:S01]  /*1a1b0*/  LDL.LU R172, [R1+0x2fc] ;  /* 0x0002fc0001ac7983 */ /* 0x000f220000300800 */
[----:B------:R-:W-:Y:S01]  /*1a1c0*/  ISETP.NE.AND P5, PT, R125, RZ, PT ;  /* 0x000000ff7d00720c */ /* 0x000fe20003fa5270 */
[----:B------:R-:W-:Y:S01]  /*1a1d0*/  @!P2 IMAD.MOV R247, RZ, RZ, -R247 ;  /* 0x000000fffff7a224 */ /* 0x000fe200078e0af7 */
[----:B------:R-:W-:Y:S01]  /*1a1e0*/  LOP3.LUT R125, RZ, R125, RZ, 0x33, !PT ;  /* 0x0000007dff7d7212 */ /* 0x000fe200078e33ff */
[----:B------:R-:W4:Y:S01]  /*1a1f0*/  LDL.LU R174, [R1+0x2f8] ;  /* 0x0002f80001ae7983 */ /* 0x000f220000300800 */
[----:B------:R-:W-:-:S02]  /*1a200*/  @!P4 IMAD.MOV R244, RZ, RZ, -R244 ;  /* 0x000000fffff4c224 */ /* 0x000fc400078e0af4 */
[C---:B------:R-:W-:Y:S01]  /*1a210*/  IMAD R78, R170.reuse, 0x2, R111 ;  /* 0x00000002aa4e7824 */ /* 0x040fe200078e026f */
[----:B------:R0:W-:Y:S01]  /*1a220*/  STL [R1+0x3514], R212 ;  /* 0x003514d401007387 */ /* 0x0001e20000100800 */
[C---:B------:R-:W-:Y:S02]  /*1a230*/  SEL R114, R125.reuse, R114, !P5 ;  /* 0x000000727d727207 */ /* 0x040fe40006800000 */
[C---:B------:R-:W-:Y:S01]  /*1a240*/  SEL R52, R125.reuse, R52, !P5 ;  /* 0x000000347d347207 */ /* 0x040fe20006800000 */
[----:B------:R-:W-:Y:S01]  /*1a250*/  @!P6 IMAD.MOV R245, RZ, RZ, -R245 ;  /* 0x000000fffff5e224 */ /* 0x000fe200078e0af5 */
[C---:B------:R-:W-:Y:S01]  /*1a260*/  SEL R209, R125.reuse, R209, !P5 ;  /* 0x000000d17dd17207 */ /* 0x040fe20006800000 */
[C---:B------:R-:W-:Y:S02]  /*1a270*/  IMAD R80, R170.reuse, 0x2, R78 ;  /* 0x00000002aa507824 */ /* 0x040fe400078e024e */
[----:B0-----:R-:W-:Y:S01]  /*1a280*/  IMAD.MOV.U32 R212, RZ, RZ, R75 ;  /* 0x000000ffffd47224 */ /* 0x001fe200078e004b */
[----:B------:R-:W-:Y:S01]  /*1a290*/  SEL R236, R125, R236, !P5 ;  /* 0x000000ec7dec7207 */ /* 0x000fe20006800000 */
[----:B------:R-:W-:-:S03]  /*1a2a0*/  IMAD R83, R170, 0x2, R80 ;  /* 0x00000002aa537824 */ /* 0x000fc600078e0250 */
[----:B------:R-:W-:Y:S01]  /*1a2b0*/  SEL R212, R125, R212, !P5 ;  /* 0x000000d47dd47207 */ /* 0x000fe20006800000 */
[----:B------:R-:W-:-:S04]  /*1a2c0*/  IMAD.WIDE R74, R123, UR8, RZ ;  /* 0x000000087b4a7c25 */ /* 0x000fc8000f8e02ff */
[----:B------:R0:W-:Y:S01]  /*1a2d0*/  STL [R1+0x500], R212 ;  /* 0x000500d401007387 */ /* 0x0001e20000100800 */
[C---:B------:R-:W-:Y:S01]  /*1a2e0*/  SEL R230, R125.reuse, R230, !P5 ;  /* 0x000000e67de67207 */ /* 0x040fe20006800000 */
[C---:B------:R-:W-:Y:S01]  /*1a2f0*/  IMAD R84, R170.reuse, 0x2, R83 ;  /* 0x00000002aa547824 */ /* 0x040fe200078e0253 */
[C---:B------:R-:W-:Y:S02]  /*1a300*/  SEL R175, R125.reuse, R175, !P5 ;  /* 0x000000af7daf7207 */ /* 0x040fe40006800000 */
[C---:B------:R-:W-:Y:S01]  /*1a310*/  SEL R222, R125.reuse, R222, !P5 ;  /* 0x000000de7dde7207 */ /* 0x040fe20006800000 */
[----:B------:R-:W-:Y:S01]  /*1a320*/  IMAD R249, R170, 0x4, R84 ;  /* 0x00000004aaf97824 */ /* 0x000fe200078e0254 */
[C---:B0-----:R-:W-:Y:S02]  /*1a330*/  SEL R212, R125.reuse, R3, !P5 ;  /* 0x000000037dd47207 */ /* 0x041fe40006800000 */
[C---:B------:R-:W-:Y:S02]  /*1a340*/  SEL R3, R125.reuse, R201, !P5 ;  /* 0x000000c97d037207 */ /* 0x040fe40006800000 */
[C---:B------:R-:W-:Y:S01]  /*1a350*/  SEL R201, R125.reuse, R119, !P5 ;  /* 0x000000777dc97207 */ /* 0x040fe20006800000 */
[----:B------:R-:W-:Y:S01]  /*1a360*/  STL [R1+0x4fc], R212 ;  /* 0x0004fcd401007387 */ /* 0x000fe20000100800 */
[----:B------:R-:W-:-:S03]  /*1a370*/  SEL R119, R125, R136, !P5 ;  /* 0x000000887d777207 */ /* 0x000fc60006800000 */
[----:B------:R0:W-:Y:S01]  /*1a380*/  STL [R1+0x4f8], R3 ;  /* 0x0004f80301007387 */ /* 0x0001e20000100800 */
[----:B------:R-:W-:-:S03]  /*1a390*/  SEL R136, R125, R229, !P5 ;  /* 0x000000e57d887207 */ /* 0x000fc60006800000 */
[----:B------:R-:W-:Y:S01]  /*1a3a0*/  STL [R1+0x4f4], R201 ;  /* 0x0004f4c901007387 */ /* 0x000fe20000100800 */
[----:B0-----:R-:W-:-:S03]  /*1a3b0*/  SEL R3, R125, R213, !P5 ;  /* 0x000000d57d037207 */ /* 0x001fc60006800000 */
[----:B------:R0:W-:Y:S04]  /*1a3c0*/  STL [R1+0x4f0], R119 ;  /* 0x0004f07701007387 */ /* 0x0001e80000100800 */
[----:B------:R1:W-:Y:S01]  /*1a3d0*/  STL [R1+0x4d4], R3 ;  /* 0x0004d40301007387 */ /* 0x0003e20000100800 */
[----:B0-----:R-:W-:-:S03]  /*1a3e0*/  SEL R119, R125, R126, !P5 ;  /* 0x0000007e7d777207 */ /* 0x001fc60006800000 */
[----:B------:R-:W-:Y:S01]  /*1a3f0*/  STL [R1+0x4d0], R136 ;  /* 0x0004d08801007387 */ /* 0x000fe20000100800 */
[C---:B-1----:R-:W-:Y:S02]  /*1a400*/  SEL R3, R125.reuse, R94, !P5 ;  /* 0x0000005e7d037207 */ /* 0x042fe40006800000 */
[C---:B------:R-:W-:Y:S01]  /*1a410*/  SEL R94, R125.reuse, R198, !P5 ;  /* 0x000000c67d5e7207 */ /* 0x040fe20006800000 */
[----:B------:R0:W-:Y:S04]  /*1a420*/  STL [R1+0x4cc], R119 ;  /* 0x0004cc7701007387 */ /* 0x0001e80000100800 */
[----:B------:R1:W-:Y:S04]  /*1a430*/  STL [R1+0x4c8], R3 ;  /* 0x0004c80301007387 */ /* 0x0003e80000100800 */
[----:B------:R1:W-:Y:S01]  /*1a440*/  STL [R1+0x4c4], R94 ;  /* 0x0004c45e01007387 */ /* 0x0003e20000100800 */
[----:B0-----:R-:W-:-:S02]  /*1a450*/  SEL R119, R125, R173, !P5 ;  /* 0x000000ad7d777207 */ /* 0x001fc40006800000 */
[----:B-1----:R-:W-:-:S03]  /*1a460*/  SEL R3, R125, R147, !P5 ;  /* 0x000000937d037207 */ /* 0x002fc60006800000 */
[----:B------:R-:W-:Y:S01]  /*1a470*/  STL [R1+0x4c0], R119 ;  /* 0x0004c07701007387 */ /* 0x000fe20000100800 */
[----:B------:R-:W-:-:S03]  /*1a480*/  SEL R94, R125, R131, !P5 ;  /* 0x000000837d5e7207 */ /* 0x000fc60006800000 */
[----:B------:R0:W-:Y:S04]  /*1a490*/  STL [R1+0x4bc], R3 ;  /* 0x0004bc0301007387 */ /* 0x0001e80000100800 */
[----:B------:R1:W-:Y:S01]  /*1a4a0*/  STL [R1+0x4b8], R94 ;  /* 0x0004b85e01007387 */ /* 0x0003e20000100800 */
[----:B0-----:R-:W-:-:S03]  /*1a4b0*/  SEL R3, R125, R97, !P5 ;  /* 0x000000617d037207 */ /* 0x001fc60006800000 */
[----:B------:R-:W-:Y:S01]  /*1a4c0*/  STL [R1+0x4b4], R114 ;  /* 0x0004b47201007387 */ /* 0x000fe20000100800 */
[C---:B-1----:R-:W-:Y:S02]  /*1a4d0*/  SEL R94, R125.reuse, R82, !P5 ;  /* 0x000000527d5e7207 */ /* 0x042fe40006800000 */
[C---:B------:R-:W-:Y:S01]  /*1a4e0*/  SEL R82, R125.reuse, R54, !P5 ;  /* 0x000000367d527207 */ /* 0x040fe20006800000 */
[----:B------:R0:W-:Y:S01]  /*1a4f0*/  STL [R1+0x4b0], R3 ;  /* 0x0004b00301007387 */ /* 0x0001e20000100800 */
[----:B------:R-:W-:-:S03]  /*1a500*/  SEL R54, R125, R228, !P5 ;  /* 0x000000e47d367207 */ /* 0x000fc60006800000 */
[----:B------:R-:W-:Y:S04]  /*1a510*/  STL [R1+0x4ac], R94 ;  /* 0x0004ac5e01007387 */ /* 0x000fe80000100800 */
[----:B------:R1:W-:Y:S01]  /*1a520*/  STL [R1+0x4a8], R82 ;  /* 0x0004a85201007387 */ /* 0x0003e20000100800 */
[----:B0-----:R-:W-:-:S05]  /*1a530*/  SEL R3, R125, R242, !P5 ;  /* 0x000000f27d037207 */ /* 0x001fca0006800000 */
[----:B------:R0:W-:Y:S01]  /*1a540*/  STL [R1+0x4a4], R3 ;  /* 0x0004a40301007387 */ /* 0x0001e20000100800 */
[----:B-1----:R-:W-:-:S03]  /*1a550*/  SEL R82, R125, R217, !P5 ;  /* 0x000000d97d527207 */ /* 0x002fc60006800000 */
[----:B------:R1:W-:Y:S04]  /*1a560*/  STL [R1+0x4a0], R54 ;  /* 0x0004a03601007387 */ /* 0x0003e80000100800 */
[----:B------:R1:W-:Y:S01]  /*1a570*/  STL [R1+0x49c], R82 ;  /* 0x00049c5201007387 */ /* 0x0003e20000100800 */
[C---:B0-----:R-:W-:Y:S02]  /*1a580*/  SEL R3, R125.reuse, R203, !P5 ;  /* 0x000000cb7d037207 */ /* 0x041fe40006800000 */
[----:B-1----:R-:W-:-:S03]  /*1a590*/  SEL R54, R125, R191, !P5 ;  /* 0x000000bf7d367207 */ /* 0x002fc60006800000 */
[----:B------:R2:W-:Y:S01]  /*1a5a0*/  STL [R1+0x498], R3 ;  /* 0x0004980301007387 */ /* 0x0005e20000100800 */
[----:B------:R-:W-:-:S03]  /*1a5b0*/  SEL R82, R125, R180, !P5 ;  /* 0x000000b47d527207 */ /* 0x000fc60006800000 */
[----:B------:R3:W-:Y:S04]  /*1a5c0*/  STL [R1+0x494], R54 ;  /* 0x0004943601007387 */ /* 0x0007e80000100800 */
[----:B------:R4:W-:Y:S01]  /*1a5d0*/  STL [R1+0x490], R82 ;  /* 0x0004905201007387 */ /* 0x0009e20000100800 */
[C---:B--2---:R-:W-:Y:S02]  /*1a5e0*/  SEL R3, R125.reuse, R168, !P5 ;  /* 0x000000a87d037207 */ /* 0x044fe40006800000 */
[----:B---3--:R-:W-:-:S03]  /*1a5f0*/  SEL R54, R125, R163, !P5 ;  /* 0x000000a37d367207 */ /* 0x008fc60006800000 */
[----:B------:R0:W-:Y:S01]  /*1a600*/  STL [R1+0x48c], R3 ;  /* 0x00048c0301007387 */ /* 0x0001e20000100800 */
[----:B----4-:R-:W-:-:S03]  /*1a610*/  SEL R82, R125, R167, !P5 ;  /* 0x000000a77d527207 */ /* 0x010fc60006800000 */
[----:B------:R1:W-:Y:S04]  /*1a620*/  STL [R1+0x488], R54 ;  /* 0x0004883601007387 */ /* 0x0003e80000100800 */
[----:B------:R2:W-:Y:S01]  /*1a630*/  STL [R1+0x474], R82 ;  /* 0x0004745201007387 */ /* 0x0005e20000100800 */
[C---:B0-----:R-:W-:Y:S02]  /*1a640*/  SEL R3, R125.reuse, R157, !P5 ;  /* 0x0000009d7d037207 */ /* 0x041fe40006800000 */
[----:B-1----:R-:W-:-:S03]  /*1a650*/  SEL R54, R125, R151, !P5 ;  /* 0x000000977d367207 */ /* 0x002fc60006800000 */
[----:B------:R0:W-:Y:S01]  /*1a660*/  STL [R1+0x470], R3 ;  /* 0x0004700301007387 */ /* 0x0001e20000100800 */
[----:B--2---:R-:W-:-:S03]  /*1a670*/  SEL R82, R125, R252, !P5 ;  /* 0x000000fc7d527207 */ /* 0x004fc60006800000 */
[----:B------:R1:W-:Y:S04]  /*1a680*/  STL [R1+0x46c], R54 ;  /* 0x00046c3601007387 */ /* 0x0003e80000100800 */
[----:B------:R-:W-:Y:S01]  /*1a690*/  STL [R1+0x464], R82 ;  /* 0x0004645201007387 */ /* 0x000fe20000100800 */
[----:B0-----:R-:W-:-:S03]  /*1a6a0*/  SEL R3, R125, R172, !P5 ;  /* 0x000000ac7d037207 */ /* 0x001fc60006800000 */
[----:B------:R-:W2:Y:S01]  /*1a6b0*/  LDL.LU R212, [R1+0x2f4] ;  /* 0x0002f40001d47983 */ /* 0x000ea20000300800 */
[----:B-1----:R-:W-:-:S03]  /*1a6c0*/  SEL R54, R125, R174, !P5 ;  /* 0x000000ae7d367207 */ /* 0x002fc60006800000 */
[----:B------:R0:W-:Y:S04]  /*1a6d0*/  STL [R1+0x460], R3 ;  /* 0x0004600301007387 */ /* 0x0001e80000100800 */
[----:B0-----:R-:W3:Y:S04]  /*1a6e0*/  LDL.LU R3, [R1+0x2f0] ;  /* 0x0002f00001037983 */ /* 0x001ee80000300800 */
[----:B------:R0:W-:Y:S04]  /*1a6f0*/  STL [R1+0x45c], R54 ;  /* 0x00045c3601007387 */ /* 0x0001e80000100800 */
[----:B------:R-:W4:Y:S04]  /*1a700*/  LDL.LU R201, [R1+0x2ec] ;  /* 0x0002ec0001c97983 */ /* 0x000f280000300800 */
        /* <DEDUP_REMOVED lines=13> */
[----:B0-----:R-:W4:Y:S04]  /*1a7e0*/  LDL.LU R54, [R1+0x2b4] ;  /* 0x0002b40001367983 */ /* 0x001f280000300800 */
        /* <DEDUP_REMOVED lines=13> */
[----:B------:R-:W4:Y:S01]  /*1a8c0*/  LDL.LU R174, [R1+0x27c] ;  /* 0x00027c0001ae7983 */ /* 0x000f220000300800 */
[----:B--2---:R-:W-:-:S05]  /*1a8d0*/  SEL R212, R125, R212, !P5 ;  /* 0x000000d47dd47207 */ /* 0x004fca0006800000 */
[----:B------:R3:W-:Y:S02]  /*1a8e0*/  STL [R1+0x458], R212 ;  /* 0x000458d401007387 */ /* 0x0007e40000100800 */
[C---:B---3--:R-:W-:Y:S02]  /*1a8f0*/  SEL R212, R125.reuse, R3, !P5 ;  /* 0x000000037dd47207 */ /* 0x048fe40006800000 */
[----:B----4-:R-:W-:-:S03]  /*1a900*/  SEL R3, R125, R201, !P5 ;  /* 0x000000c97d037207 */ /* 0x010fc60006800000 */
[----:B------:R-:W-:Y:S01]  /*1a910*/  STL [R1+0x454], R212 ;  /* 0x000454d401007387 */ /* 0x000fe20000100800 */
[----:B------:R-:W-:-:S03]  /*1a920*/  SEL R201, R125, R119, !P5 ;  /* 0x000000777dc97207 */ /* 0x000fc60006800000 */
[----:B------:R0:W-:Y:S01]  /*1a930*/  STL [R1+0x450], R3 ;  /* 0x0004500301007387 */ /* 0x0001e20000100800 */
[----:B------:R-:W-:-:S03]  /*1a940*/  SEL R119, R125, R136, !P5 ;  /* 0x000000887d777207 */ /* 0x000fc60006800000 */
[----:B------:R-:W-:Y:S01]  /*1a950*/  STL [R1+0x44c], R201 ;  /* 0x00044cc901007387 */ /* 0x000fe20000100800 */
[----:B0-----:R-:W-:-:S03]  /*1a960*/  SEL R3, R125, R213, !P5 ;  /* 0x000000d57d037207 */ /* 0x001fc60006800000 */
[----:B------:R0:W-:Y:S01]  /*1a970*/  STL [R1+0x448], R119 ;  /* 0x0004487701007387 */ /* 0x0001e20000100800 */
[----:B------:R-:W-:-:S03]  /*1a980*/  SEL R136, R125, R229, !P5 ;  /* 0x000000e57d887207 */ /* 0x000fc60006800000 */
        /* <DEDUP_REMOVED lines=11> */
[----:B--2---:R-:W-:-:S03]  /*1aa40*/  SEL R94, R125, R131, !P5 ;  /* 0x000000837d5e7207 */ /* 0x004fc60006800000 */
[----:B------:R0:W-:Y:S01]  /*1aa50*/  STL [R1+0x42c], R3 ;  /* 0x00042c0301007387 */ /* 0x0001e20000100800 */
[----:B------:R-:W-:-:S03]  /*1aa60*/  SEL R114, R125, R114, !P5 ;  /* 0x000000727d727207 */ /* 0x000fc60006800000 */
        /* <DEDUP_REMOVED lines=17> */
[----:B--2---:R-:W-:-:S03]  /*1ab80*/  SEL R82, R125, R180, !P5 ;  /* 0x000000b47d527207 */ /* 0x004fc60006800000 */
        /* <DEDUP_REMOVED lines=520> */
[----:B------:R-:W-:Y:S01]  /*1cc10*/  STL [R1+0x2cc], R201 ;  /* 0x0002ccc901007387 */ /* 0x000fe20000100800 */
[----:B------:R-:W-:-:S03]  /*1cc20*/  SEL R119, R125, R136, !P5 ;  /* 0x000000887d777207 */ /* 0x000fc60006800000 */
[----:B------:R0:W-:Y:S01]  /*1cc30*/  STL [R1+0x2c8], R3 ;  /* 0x0002c80301007387 */ /* 0x0001e20000100800 */
[----:B------:R-:W-:-:S03]  /*1cc40*/  SEL R136, R125, R213, !P5 ;  /* 0x000000d57d887207 */ /* 0x000fc60006800000 */
[----:B------:R1:W-:Y:S01]  /*1cc50*/  STL [R1+0x2c0], R119 ;  /* 0x0002c07701007387 */ /* 0x0003e20000100800 */
[----:B0-----:R-:W-:-:S03]  /*1cc60*/  SEL R3, R125, R229, !P5 ;  /* 0x000000e57d037207 */ /* 0x001fc60006800000 */
[----:B------:R-:W-:Y:S01]  /*1cc70*/  STL [R1+0x2bc], R136 ;  /* 0x0002bc8801007387 */ /* 0x000fe20000100800 */
[----:B-1----:R-:W-:-:S03]  /*1cc80*/  SEL R119, R125, R126, !P5 ;  /* 0x0000007e7d777207 */ /* 0x002fc60006800000 */
[----:B------:R0:W-:Y:S01]  /*1cc90*/  STL [R1+0x2b8], R3 ;  /* 0x0002b80301007387 */ /* 0x0001e20000100800 */
[----:B------:R-:W-:-:S03]  /*1cca0*/  SEL R94, R125, R94, !P5 ;  /* 0x0000005e7d5e7207 */ /* 0x000fc60006800000 */
[----:B------:R1:W-:Y:S01]  /*1ccb0*/  STL [R1+0x2b4], R119 ;  /* 0x0002b47701007387 */ /* 0x0003e20000100800 */
[----:B0-----:R-:W-:-:S03]  /*1ccc0*/  SEL R3, R125, R198, !P5 ;  /* 0x000000c67d037207 */ /* 0x001fc60006800000 */
[----:B------:R0:W-:Y:S01]  /*1ccd0*/  STL [R1+0x2ac], R94 ;  /* 0x0002ac5e01007387 */ /* 0x0001e20000100800 */
[----:B-1----:R-:W-:-:S03]  /*1cce0*/  SEL R119, R125, R173, !P5 ;  /* 0x000000ad7d777207 */ /* 0x002fc60006800000 */
        /* <DEDUP_REMOVED lines=8> */
[----:B------:R-:W-:Y:S01]  /*1cd70*/  STL [R1+0x294], R114 ;  /* 0x0002947201007387 */ /* 0x000fe20000100800 */
[C---:B-1----:R-:W-:Y:S02]  /*1cd80*/  SEL R3, R125.reuse, R82, !P5 ;  /* 0x000000527d037207 */ /* 0x042fe40006800000 */
[C---:B------:R-:W-:Y:S01]  /*1cd90*/  SEL R82, R125.reuse, R54, !P5 ;  /* 0x000000367d527207 */ /* 0x040fe20006800000 */
[----:B------:R-:W-:Y:S01]  /*1cda0*/  STL [R1+0x290], R94 ;  /* 0x0002905e01007387 */ /* 0x000fe20000100800 */
[----:B------:R-:W-:-:S03]  /*1cdb0*/  SEL R54, R125, R242, !P5 ;  /* 0x000000f27d367207 */ /* 0x000fc60006800000 */
[----:B------:R0:W-:Y:S04]  /*1cdc0*/  STL [R1+0x28c], R3 ;  /* 0x00028c0301007387 */ /* 0x0001e80000100800 */
[----:B------:R1:W-:Y:S01]  /*1cdd0*/  STL [R1+0x284], R82 ;  /* 0x0002845201007387 */ /* 0x0003e20000100800 */
[----:B0-----:R-:W-:-:S03]  /*1cde0*/  SEL R3, R125, R228, !P5 ;  /* 0x000000e47d037207 */ /* 0x001fc60006800000 */
[----:B------:R0:W-:Y:S01]  /*1cdf0*/  STL [R1+0x280], R54 ;  /* 0x0002803601007387 */ /* 0x0001e20000100800 */
[----:B-1----:R-:W-:-:S03]  /*1ce00*/  SEL R82, R125, R217, !P5 ;  /* 0x000000d97d527207 */ /* 0x002fc60006800000 */
        /* <DEDUP_REMOVED lines=20> */
[----:B------:R1:W-:Y:S04]  /*1cf50*/  STL [R1+0x248], R82 ;  /* 0x0002485201007387 */ /* 0x0003e80000100800 */
[----:B------:R-:W2:Y:S01]  /*1cf60*/  LDL.LU R201, [R1+0x80] ;  /* 0x0000800001c97983 */ /* 0x000ea20000300800 */
[----:B0-----:R-:W-:-:S03]  /*1cf70*/  SEL R3, R125, R174, !P5 ;  /* 0x000000ae7d037207 */ /* 0x001fc60006800000 */
[----:B------:R0:W-:Y:S04]  /*1cf80*/  STL [R1+0x244], R54 ;  /* 0x0002443601007387 */ /* 0x0001e80000100800 */
[----:B------:R-:W3:Y:S04]  /*1cf90*/  LDL.LU R119, [R1+0x7c] ;  /* 0x00007c0001777983 */ /* 0x000ee80000300800 */
[----:B------:R4:W-:Y:S04]  /*1cfa0*/  STL [R1+0x240], R3 ;  /* 0x0002400301007387 */ /* 0x0009e80000100800 */
[----:B------:R-:W3:Y:S04]  /*1cfb0*/  LDL.LU R136, [R1+0x78] ;  /* 0x0000780001887983 */ /* 0x000ee80000300800 */
        /* <DEDUP_REMOVED lines=10> */
[----:B-1----:R-:W3:Y:S04]  /*1d060*/  LDL.LU R82, [R1+0x4c] ;  /* 0x00004c0001527983 */ /* 0x002ee80000300800 */
[----:B0-----:R-:W3:Y:S04]  /*1d070*/  LDL.LU R54, [R1+0x48] ;  /* 0x0000480001367983 */ /* 0x001ee80000300800 */
        /* <DEDUP_REMOVED lines=15> */
[----:B----4-:R-:W4:Y:S01]  /*1d170*/  LDL.LU R3, [R1+0x8] ;  /* 0x0000080001037983 */ /* 0x010f220000300800 */
[----:B--2---:R-:W-:-:S05]  /*1d180*/  SEL R201, R125, R201, !P5 ;  /* 0x000000c97dc97207 */ /* 0x004fca0006800000 */
[----:B------:R0:W-:Y:S01]  /*1d190*/  STL [R1+0x238], R201 ;  /* 0x000238c901007387 */ /* 0x0001e20000100800 */
[----:B---3--:R-:W-:-:S03]  /*1d1a0*/  SEL R119, R125, R119, !P5 ;  /* 0x000000777d777207 */ /* 0x008fc60006800000 */
[----:B0-----:R-:W2:Y:S01]  /*1d1b0*/  LDL.LU R201, [R1+0x3688] ;  /* 0x0036880001c97983 */ /* 0x001ea20000300800 */
[----:B------:R-:W-:-:S03]  /*1d1c0*/  SEL R136, R125, R136, !P5 ;  /* 0x000000887d887207 */ /* 0x000fc60006800000 */
[----:B------:R0:W-:Y:S01]  /*1d1d0*/  STL [R1+0x234], R119 ;  /* 0x0002347701007387 */ /* 0x0001e20000100800 */
[C---:B------:R-:W-:Y:S02]  /*1d1e0*/  SEL R213, R125.reuse, R213, !P5 ;  /* 0x000000d57dd57207 */ /* 0x040fe40006800000 */
[C---:B------:R-:W-:Y:S01]  /*1d1f0*/  SEL R229, R125.reuse, R229, !P5 ;  /* 0x000000e57de57207 */ /* 0x040fe20006800000 */
[----:B0-----:R-:W3:Y:S01]  /*1d200*/  LDL.LU R119, [R1+0x3684] ;  /* 0x0036840001777983 */ /* 0x001ee20000300800 */
[----:B------:R-:W-:-:S03]  /*1d210*/  SEL R126, R125, R126, !P5 ;  /* 0x0000007e7d7e7207 */ /* 0x000fc60006800000 */
[----:B------:R0:W-:Y:S01]  /*1d220*/  STL [R1+0x230], R136 ;  /* 0x0002308801007387 */ /* 0x0001e20000100800 */
[C---:B------:R-:W-:Y:S02]  /*1d230*/  SEL R94, R125.reuse, R94, !P5 ;  /* 0x0000005e7d5e7207 */ /* 0x040fe40006800000 */
[C---:B------:R-:W-:Y:S01]  /*1d240*/  SEL R198, R125.reuse, R198, !P5 ;  /* 0x000000c67dc67207 */ /* 0x040fe20006800000 */
[----:B0-----:R-:W2:Y:S04]  /*1d250*/  LDL.LU R136, [R1+0x3680] ;  /* 0x0036800001887983 */ /* 0x001ea80000300800 */
[----:B------:R0:W-:Y:S01]  /*1d260*/  STL [R1+0x22c], R213 ;  /* 0x00022cd501007387 */ /* 0x0001e20000100800 */
[C---:B------:R-:W-:Y:S02]  /*1d270*/  SEL R173, R125.reuse, R173, !P5 ;  /* 0x000000ad7dad7207 */ /* 0x040fe40006800000 */
[C---:B------:R-:W-:Y:S01]  /*1d280*/  SEL R147, R125.reuse, R147, !P5 ;  /* 0x000000937d937207 */ /* 0x040fe20006800000 */
[----:B0-----:R-:W3:Y:S04]  /*1d290*/  LDL.LU R213, [R1+0x367c] ;  /* 0x00367c0001d57983 */ /* 0x001ee80000300800 */
[----:B------:R0:W-:Y:S01]  /*1d2a0*/  STL [R1+0x224], R229 ;  /* 0x000224e501007387 */ /* 0x0001e20000100800 */
[----:B------:R-:W-:-:S03]  /*1d2b0*/  SEL R131, R125, R131, !P5 ;  /* 0x000000837d837207 */ /* 0x000fc60006800000 */
[----:B0-----:R-:W2:Y:S04]  /*1d2c0*/  LDL.LU R229, [R1+0x3678] ;  /* 0x0036780001e57983 */ /* 0x001ea80000300800 */
[----:B------:R0:W-:Y:S01]  /*1d2d0*/  STL [R1+0x220], R126 ;  /* 0x0002207e01007387 */ /* 0x0001e20000100800 */
[----:B------:R-:W-:-:S03]  /*1d2e0*/  SEL R114, R125, R114, !P5 ;  /* 0x000000727d727207 */ /* 0x000fc60006800000 */
        /* <DEDUP_REMOVED lines=52> */
[----:B------:R0:W-:Y:S04]  /*1d630*/  STL [R1+0x1c8], R167 ;  /* 0x0001c8a701007387 */ /* 0x0001e80000100800 */
        /* <DEDUP_REMOVED lines=10> */
[----:B0-----:R-:W3:Y:S01]  /*1d6e0*/  LDL.LU R174, [R1+0x3618] ;  /* 0x0036180001ae7983 */ /* 0x001ee20000300800 */
[----:B------:R-:W-:-:S02]  /*1d6f0*/  SEL R212, R125, R212, !P5 ;  /* 0x000000d47dd47207 */ /* 0x000fc40006800000 */
[----:B----4-:R-:W-:-:S03]  /*1d700*/  SEL R3, R125, R3, !P5 ;  /* 0x000000037d037207 */ /* 0x010fc60006800000 */
[----:B------:R3:W-:Y:S01]  /*1d710*/  STL [R1+0x1a8], R212 ;  /* 0x0001a8d401007387 */ /* 0x0007e20000100800 */
[C---:B--2---:R-:W-:Y:S02]  /*1d720*/  SEL R54, R125.reuse, R54, !P5 ;  /* 0x000000367d367207 */ /* 0x044fe40006800000 */
[C---:B---3--:R-:W-:Y:S02]  /*1d730*/  SEL R212, R125.reuse, R174, !P5 ;  /* 0x000000ae7dd47207 */ /* 0x048fe40006800000 */
[----:B------:R-:W2:Y:S04]  /*1d740*/  LDL.LU R174, [R1+0x3614] ;  /* 0x0036140001ae7983 */ /* 0x000ea80000300800 */
[----:B------:R0:W-:Y:S02]  /*1d750*/  STL [R1+0x1a4], R3 ;  /* 0x0001a40301007387 */ /* 0x0001e40000100800 */
[----:B0-----:R-:W-:-:S02]  /*1d760*/  SEL R3, R125, R172, !P5 ;  /* 0x000000ac7d037207 */ /* 0x001fc40006800000 */
[----:B------:R-:W3:Y:S04]  /*1d770*/  LDL.LU R172, [R1+0x3610] ;  /* 0x0036100001ac7983 */ /* 0x000ee80000300800 */
[----:B------:R0:W-:Y:S04]  /*1d780*/  STL [R1+0x19c], R212 ;  /* 0x00019cd401007387 */ /* 0x0001e80000100800 */
[----:B------:R1:W-:Y:S01]  /*1d790*/  STL [R1+0x198], R3 ;  /* 0x0001980301007387 */ /* 0x0003e20000100800 */
[C---:B0-----:R-:W-:Y:S02]  /*1d7a0*/  SEL R212, R125.reuse, R252, !P5 ;  /* 0x000000fc7dd47207 */ /* 0x041fe40006800000 */
[----:B-1----:R-:W-:-:S03]  /*1d7b0*/  SEL R3, R125, R151, !P5 ;  /* 0x000000977d037207 */ /* 0x002fc60006800000 */
[----:B------:R-:W-:Y:S01]  /*1d7c0*/  STL [R1+0x194], R212 ;  /* 0x000194d401007387 */ /* 0x000fe20000100800 */
[C---:B------:R-:W-:Y:S02]  /*1d7d0*/  SEL R151, R125.reuse, R157, !P5 ;  /* 0x0000009d7d977207 */ /* 0x040fe40006800000 */
[C---:B------:R-:W-:Y:S01]  /*1d7e0*/  SEL R157, R125.reuse, R167, !P5 ;  /* 0x000000a77d9d7207 */ /* 0x040fe20006800000 */
        /* <DEDUP_REMOVED lines=10> */
[----:B------:R4:W-:Y:S01]  /*1d890*/  STL [R1+0x170], R3 ;  /* 0x0001700301007387 */ /* 0x0009e20000100800 */
[C---:B0-----:R-:W-:Y:S02]  /*1d8a0*/  SEL R151, R125.reuse, R203, !P5 ;  /* 0x000000cb7d977207 */ /* 0x041fe40006800000 */
[----:B-1----:R-:W-:-:S03]  /*1d8b0*/  SEL R157, R125, R217, !P5 ;  /* 0x000000d97d9d7207 */ /* 0x002fc60006800000 */
[----:B------:R0:W-:Y:S01]  /*1d8c0*/  STL [R1+0x16c], R151 ;  /* 0x00016c9701007387 */ /* 0x0001e20000100800 */
[----:B----4-:R-:W-:-:S03]  /*1d8d0*/  SEL R3, R125, R228, !P5 ;  /* 0x000000e47d037207 */ /* 0x010fc60006800000 */
[----:B------:R-:W-:Y:S04]  /*1d8e0*/  STL [R1+0x168], R157 ;  /* 0x0001689d01007387 */ /* 0x000fe80000100800 */
[----:B------:R1:W-:Y:S01]  /*1d8f0*/  STL [R1+0x160], R3 ;  /* 0x0001600301007387 */ /* 0x0003e20000100800 */
[----:B0-----:R-:W-:-:S05]  /*1d900*/  SEL R151, R125, R242, !P5 ;  /* 0x000000f27d977207 */ /* 0x001fca0006800000 */
        /* <DEDUP_REMOVED lines=42> */
[----:B------:R-:W-:Y:S01]  /*1dbb0*/  STL [R1+0xf4], R82 ;  /* 0x0000f45201007387 */ /* 0x000fe20000100800 */
[----:B----4-:R-:W-:-:S03]  /*1dbc0*/  SEL R3, R125, R24, !P5 ;  /* 0x000000187d037207 */ /* 0x010fc60006800000 */
        /* <DEDUP_REMOVED lines=49> */
[C---:B0-----:R-:W-:Y:S02]  /*1dee0*/  SEL R24, R125.reuse, R41, !P5 ;  /* 0x000000297d187207 */ /* 0x041fe40006800000 */
[----:B------:R-:W-:-:S03]  /*1def0*/  SEL R41, R125, R207, !P5 ;  /* 0x000000cf7d297207 */ /* 0x000fc60006800000 */
        /* <DEDUP_REMOVED lines=8> */
[----:B------:R-:W-:Y:S01]  /*1df80*/  STL [R1+0x40], R41 ;  /* 0x0000402901007387 */ /* 0x000fe20000100800 */
[----:B------:R-:W-:-:S03]  /*1df90*/  SEL R32, R125, R44, !P5 ;  /* 0x0000002c7d207207 */ /* 0x000fc60006800000 */
[----:B------:R1:W-:Y:S01]  /*1dfa0*/  STL [R1+0x38], R3 ;  /* 0x0000380301007387 */ /* 0x0003e20000100800 */
[----:B0-----:R-:W-:-:S05]  /*1dfb0*/  SEL R24, R125, R65, !P5 ;  /* 0x000000417d187207 */ /* 0x001fca0006800000 */
[----:B------:R0:W-:Y:S01]  /*1dfc0*/  STL [R1+0x34], R24 ;  /* 0x0000341801007387 */ /* 0x0001e20000100800 */
[----:B-1----:R-:W-:-:S03]  /*1dfd0*/  SEL R3, R125, R8, !P5 ;  /* 0x000000087d037207 */ /* 0x002fc60006800000 */
[----:B------:R-:W-:Y:S01]  /*1dfe0*/  STL [R1+0x30], R32 ;  /* 0x0000302001007387 */ /* 0x000fe20000100800 */
[----:B------:R-:W-:-:S03]  /*1dff0*/  SEL R8, R125, R50, !P5 ;  /* 0x000000327d087207 */ /* 0x000fc60006800000 */
        /* <DEDUP_REMOVED lines=10> */
[----:B------:R1:W-:Y:S01]  /*1e0a0*/  STL [R1+0x18], R8 ;  /* 0x0000180801007387 */ /* 0x0003e20000100800 */
[----:B------:R-:W-:-:S03]  /*1e0b0*/  SEL R212, R125, R219, !P5 ;  /* 0x000000db7dd47207 */ /* 0x000fc60006800000 */
[----:B------:R4:W-:Y:S01]  /*1e0c0*/  STL [R1+0x14], R3 ;  /* 0x0000140301007387 */ /* 0x0009e20000100800 */
[C---:B0-----:R-:W-:Y:S01]  /*1e0d0*/  SEL R24, R125.reuse, R200, !P5 ;  /* 0x000000c87d187207 */ /* 0x041fe20006800000 */
[----:B------:R-:W0:Y:S01]  /*1e0e0*/  S2R R168, SR_TID.X ;  /* 0x0000000000a87919 */ /* 0x000e220000002100 */
[----:B-1----:R-:W-:-:S03]  /*1e0f0*/  SEL R8, R125, R206, !P5 ;  /* 0x000000ce7d087207 */ /* 0x002fc60006800000 */
[----:B------:R-:W-:Y:S01]  /*1e100*/  STL [R1+0x10], R24 ;  /* 0x0000101801007387 */ /* 0x000fe20000100800 */
[----:B----4-:R-:W-:-:S03]  /*1e110*/  SEL R3, R125, R211, !P5 ;  /* 0x000000d37d037207 */ /* 0x010fc60006800000 */
[----:B------:R-:W-:Y:S01]  /*1e120*/  STL [R1+0xc], R8 ;  /* 0x00000c0801007387 */ /* 0x000fe20000100800 */
[----:B------:R-:W-:-:S03]  /*1e130*/  SEL R252, R125, R231, !P5 ;  /* 0x000000e77dfc7207 */ /* 0x000fc60006800000 */
[----:B------:R-:W-:Y:S01]  /*1e140*/  STL [R1+0x35a4], R212 ;  /* 0x0035a4d401007387 */ /* 0x000fe20000100800 */
[----:B------:R-:W-:-:S03]  /*1e150*/  SEL R242, R125, R238, !P5 ;  /* 0x000000ee7df27207 */ /* 0x000fc60006800000 */
[----:B------:R1:W-:Y:S01]  /*1e160*/  STL [R1+0x8], R3 ;  /* 0x0000080301007387 */ /* 0x0003e20000100800 */
[C---:B------:R-:W-:Y:S02]  /*1e170*/  SEL R237, R125.reuse, R98, !P5 ;  /* 0x000000627ded7207 */ /* 0x040fe40006800000 */
[C---:B------:R-:W-:Y:S02]  /*1e180*/  SEL R232, R125.reuse, R124, !P5 ;  /* 0x0000007c7de87207 */ /* 0x040fe40006800000 */
[C---:B------:R-:W-:Y:S02]  /*1e190*/  SEL R231, R125.reuse, R68, !P5 ;  /* 0x000000447de77207 */ /* 0x040fe40006800000 */
[C---:B-1----:R-:W-:Y:S02]  /*1e1a0*/  SEL R3, R125.reuse, R225, !P5 ;  /* 0x000000e17d037207 */ /* 0x042fe40006800000 */
[----:B------:R-:W-:-:S03]  /*1e1b0*/  SEL R229, R125, R76, !P5 ;  /* 0x0000004c7de57207 */ /* 0x000fc60006800000 */
[----:B------:R-:W-:Y:S01]  /*1e1c0*/  STL [R1+0x35a8], R3 ;  /* 0x0035a80301007387 */ /* 0x000fe20000100800 */
        /* <DEDUP_REMOVED lines=32> */
[----:B---3--:R-:W-:-:S03]  /*1e3d0*/  IADD3 R0, P0, R74, R172, RZ ;  /* 0x000000ac4a007210 */ /* 0x008fc60007f1e0ff */
[----:B------:R-:W-:Y:S01]  /*1e3e0*/  STL [R1+0x35ec], R198 ;  /* 0x0035ecc601007387 */ /* 0x000fe20000100800 */
[----:B0-----:R-:W-:-:S03]  /*1e3f0*/  SHF.R.U32.HI R151, RZ, 0x6, R168 ;  /* 0x00000006ff977819 */ /* 0x001fc600000116a8 */
[----:B------:R-:W-:Y:S01]  /*1e400*/  STL [R1+0x35f0], R194 ;  /* 0x0035f0c201007387 */ /* 0x000fe20000100800 */
[----:B------:R-:W-:-:S03]  /*1e410*/  SHF.R.U32.HI R168, RZ, 0x6, R168 ;  /* 0x00000006ffa87819 */ /* 0x000fc600000116a8 */
[----:B------:R-:W-:Y:S04]  /*1e420*/  STL [R1+0x35f4], R209 ;  /* 0x0035f4d101007387 */ /* 0x000fe80000100800 */
[----:B------:R-:W-:Y:S04]  /*1e430*/  STL [R1+0x35f8], R236 ;  /* 0x0035f8ec01007387 */ /* 0x000fe80000100800 */
[----:B------:R-:W-:Y:S04]  /*1e440*/  STL [R1+0x35fc], R191 ;  /* 0x0035fcbf01007387 */ /* 0x000fe80000100800 */
[----:B------:R-:W-:Y:S04]  /*1e450*/  STL [R1+0x3600], R186 ;  /* 0x003600ba01007387 */ /* 0x000fe80000100800 */
[----:B------:R-:W-:Y:S01]  /*1e460*/  STL [R1+0x3604], R185 ;  /* 0x003604b901007387 */ /* 0x000fe20000100800 */
[----:B------:R-:W-:-:S03]  /*1e470*/  VIADD R168, R168, 0xfe ;  /* 0x000000fea8a87836 */ /* 0x000fc60000000000 */
[----:B------:R2:W-:Y:S01]  /*1e480*/  STL [R1+0x3344], R0 ;  /* 0x0033440001007387 */ /* 0x0005e20000100800 */
[----:B------:R-:W-:Y:S01]  /*1e490*/  VIADD R151, R151, 0xee ;  /* 0x000000ee97977836 */ /* 0x000fe20000000000 */
[----:B------:R-:W-:Y:S01]  /*1e4a0*/  SEL R87, R125, R42, !P5 ;  /* 0x0000002a7d577207 */ /* 0x000fe20006800000 */
[----:B------:R-:W-:Y:S02]  /*1e4b0*/  IMAD R8, R168, UR8, RZ ;  /* 0x00000008a8087c24 */ /* 0x000fe4000f8e02ff */
[----:B--2---:R-:W-:Y:S02]  /*1e4c0*/  IMAD.X R0, R75, 0x1, R174, P0 ;  /* 0x000000014b007824 */ /* 0x004fe400000e06ae */
[----:B------:R-:W2:Y:S01]  /*1e4d0*/  LDL.LU.64 R74, [R1+0x3608] ;  /* 0x00360800014a7983 */ /* 0x000ea20000300a00 */
[----:B------:R-:W-:-:S03]  /*1e4e0*/  SEL R42, R125, R4, !P5 ;  /* 0x000000047d2a7207 */ /* 0x000fc60006800000 */
[----:B------:R0:W-:Y:S01]  /*1e4f0*/  STL [R1+0x3340], R0 ;  /* 0x0033400001007387 */ /* 0x0001e20000100800 */
[----:B------:R-:W-:-:S03]  /*1e500*/  IMAD R4, R151, UR8, RZ ;  /* 0x0000000897047c24 */ /* 0x000fc6000f8e02ff */
[----:B------:R-:W3:Y:S04]  /*1e510*/  LDL.LU R114, [R1+0x24c] ;  /* 0x00024c0001727983 */ /* 0x000ee80000300800 */
[----:B------:R-:W4:Y:S04]  /*1e520*/  LDL.LU R168, [R1+0xdc] ;  /* 0x0000dc0001a87983 */ /* 0x000f280000300800 */
[----:B------:R-:W2:Y:S01]  /*1e530*/  LDL.LU R151, [R1+0x138] ;  /* 0x0001380001977983 */ /* 0x000ea20000300800 */
[----:B------:R-:W1:Y:S01]  /*1e540*/  S2R R126, SR_TID.X ;  /* 0x00000000007e7919 */ /* 0x000e620000002100 */
[----:B------:R-:W-:-:S02]  /*1e550*/  SEL R59, R125, R16, !P5 ;  /* 0x000000107d3b7207 */ /* 0x000fc40006800000 */
[----:B-1----:R-:W-:-:S05]  /*1e560*/  SHF.R.U32.HI R131, RZ, 0x6, R126 ;  /* 0x00000006ff837819 */ /* 0x002fca000001167e */
[----:B------:R-:W-:-:S04]  /*1e570*/  VIADD R131, R131, 0xde ;  /* 0x000000de83837836 */ /* 0x000fc80000000000 */
[----:B------:R-:W-:Y:S02]  /*1e580*/  IMAD R16, R131, UR8, RZ ;  /* 0x0000000883107c24 */ /* 0x000fe4000f8e02ff */
[----:B------:R-:W1:Y:S01]  /*1e590*/  S2R R131, SR_TID.X ;  /* 0x0000000000837919 */ /* 0x000e620000002100 */
[----:B------:R-:W-:Y:S02]  /*1e5a0*/  SHF.R.U32.HI R147, RZ, 0x6, R126 ;  /* 0x00000006ff937819 */ /* 0x000fe4000001167e */
[----:B------:R-:W-:-:S03]  /*1e5b0*/  SEL R180, R125, R91, !P5 ;  /* 0x0000005b7db47207 */ /* 0x000fc60006800000 */
[----:B------:R-:W-:-:S04]  /*1e5c0*/  VIADD R147, R147, 0xbe ;  /* 0x000000be93937836 */ /* 0x000fc80000000000 */
[----:B------:R-:W-:Y:S01]  /*1e5d0*/  IMAD R91, R147, UR8, RZ ;  /* 0x00000008935b7c24 */ /* 0x000fe2000f8e02ff */
[C---:B------:R-:W-:Y:S02]  /*1e5e0*/  SEL R86, R125.reuse, R7, !P5 ;  /* 0x000000077d567207 */ /* 0x040fe40006800000 */
[----:B------:R-:W-:Y:S02]  /*1e5f0*/  SEL R54, R125, R30, !P5 ;  /* 0x0000001e7d367207 */ /* 0x000fe40006800000 */
[----:B-1----:R-:W-:-:S05]  /*1e600*/  SHF.R.U32.HI R147, RZ, 0x6, R131 ;  /* 0x00000006ff937819 */ /* 0x002fca0000011683 */
[----:B------:R-:W-:-:S04]  /*1e610*/  VIADD R147, R147, 0x8e ;  /* 0x0000008e93937836 */ /* 0x000fc80000000000 */
[----:B------:R-:W-:Y:S01]  /*1e620*/  IMAD R7, R147, UR8, RZ ;  /* 0x0000000893077c24 */ /* 0x000fe2000f8e02ff */
[----:B------:R-:W-:Y:S02]  /*1e630*/  SHF.R.U32.HI R147, RZ, 0x6, R131 ;  /* 0x00000006ff937819 */ /* 0x000fe40000011683 */
[----:B------:R-:W-:-:S03]  /*1e640*/  SEL R30, R125, R21, !P5 ;  /* 0x000000157d1e7207 */ /* 0x000fc60006800000 */
[----:B------:R-:W-:Y:S01]  /*1e650*/  VIADD R147, R147, 0x6e ;  /* 0x0000006e93937836 */ /* 0x000fe20000000000 */
[----:B------:R-:W-:-:S03]  /*1e660*/  SEL R21, R125, R35, !P5 ;  /* 0x000000237d157207 */ /* 0x000fc60006800000 */
[----:B------:R-:W-:Y:S02]  /*1e670*/  IMAD R35, R147, UR8, RZ ;  /* 0x0000000893237c24 */ /* 0x000fe4000f8e02ff */
[----:B------:R-:W1:Y:S01]  /*1e680*/  LDC R147, c[0x0][0x23c] ;  /* 0x00008f00ff937b82 */ /* 0x000e620000000800 */
[----:B------:R-:W-:Y:S02]  /*1e690*/  LOP3.LUT R119, R131, 0x7f, RZ, 0xc0, !PT ;  /* 0x0000007f83777812 */ /* 0x000fe400078ec0ff */
[C---:B------:R-:W-:Y:S02]  /*1e6a0*/  SEL R163, R125.reuse, R11, !P5 ;  /* 0x0000000b7da37207 */ /* 0x040fe40006800000 */
[C---:B------:R-:W-:Y:S02]  /*1e6b0*/  SEL R157, R125.reuse, R102, !P5 ;  /* 0x000000667d9d7207 */ /* 0x040fe40006800000 */
[C---:B------:R-:W-:Y:S02]  /*1e6c0*/  SEL R102, R125.reuse, R101, !P5 ;  /* 0x000000657d667207 */ /* 0x040fe40006800000 */
[----:B------:R-:W-:-:S02]  /*1e6d0*/  SEL R101, R125, R79, !P5 ;  /* 0x0000004f7d657207 */ /* 0x000fc40006800000 */
[----:B------:R-:W-:Y:S01]  /*1e6e0*/  SEL R79, R125, R2, !P5 ;  /* 0x000000027d4f7207 */ /* 0x000fe20006800000 */
[----:B-1----:R-:W-:-:S04]  /*1e6f0*/  IMAD R95, R119, R147, RZ ;  /* 0x00000093775f7224 */ /* 0x002fc800078e02ff */
[----:B------:R-:W-:Y:S01]  /*1e700*/  IMAD R11, R147, 0x80, R95 ;  /* 0x00000080930b7824 */ /* 0x000fe200078e025f */
[----:B0-----:R-:W-:-:S04]  /*1e710*/  IADD3 R0, P1, R95, UR4, RZ ;  /* 0x000000045f007c10 */ /* 0x001fc8000ff3e0ff */
[----:B------:R-:W-:Y:S01]  /*1e720*/  IADD3 R2, P0, R11, UR4, RZ ;  /* 0x000000040b027c10 */ /* 0x000fe2000ff1e0ff */
[----:B------:R-:W-:Y:S01]  /*1e730*/  STL [R1+0x3518], R0 ;  /* 0x0035180001007387 */ /* 0x000fe20000100800 */
[C---:B------:R-:W-:Y:S02]  /*1e740*/  SEL R132, R125.reuse, R81, !P5 ;  /* 0x000000517d847207 */ /* 0x040fe40006800000 */
[C---:B------:R-:W-:Y:S01]  /*1e750*/  SEL R218, R125.reuse, R218, !P5 ;  /* 0x000000da7dda7207 */ /* 0x040fe20006800000 */
[----:B------:R3:W-:Y:S01]  /*1e760*/  STL [R1+0x351c], R2 ;  /* 0x00351c0201007387 */ /* 0x0007e20000100800 */
[C---:B------:R-:W-:Y:S02]  /*1e770*/  SEL R173, R125.reuse, R104, !P5 ;  /* 0x000000687dad7207 */ /* 0x040fe40006800000 */
[C---:B------:R-:W-:Y:S02]  /*1e780*/  SEL R233, R125.reuse, R233, !P5 ;  /* 0x000000e97de97207 */ /* 0x040fe40006800000 */
[----:B------:R-:W-:-:S02]  /*1e790*/  SEL R215, R125, R215, !P5 ;  /* 0x000000d77dd77207 */ /* 0x000fc40006800000 */
[C---:B------:R-:W-:Y:S02]  /*1e7a0*/  SEL R188, R125.reuse, R188, !P5 ;  /* 0x000000bc7dbc7207 */ /* 0x040fe40006800000 */
[C---:B------:R-:W-:Y:S02]  /*1e7b0*/  SEL R150, R125.reuse, R150, !P5 ;  /* 0x000000967d967207 */ /* 0x040fe40006800000 */
[C---:B------:R-:W-:Y:S02]  /*1e7c0*/  SEL R179, R125.reuse, R179, !P5 ;  /* 0x000000b37db37207 */ /* 0x040fe40006800000 */
        /* <DEDUP_REMOVED lines=51> */
[C---:B------:R-:W-:Y:S01]  /*1eb00*/  SEL R244, R125.reuse, R244, !P5 ;  /* 0x000000f47df47207 */ /* 0x040fe20006800000 */
[----:B------:R-:W-:Y:S01]  /*1eb10*/  IMAD R123, R170, 0x2, R249 ;  /* 0x00000002aa7b7824 */ /* 0x000fe200078e02f9 */
[C---:B------:R-:W-:Y:S01]  /*1eb20*/  SEL R167, R125.reuse, R90, !P5 ;  /* 0x0000005a7da77207 */ /* 0x040fe20006800000 */
[----:B------:R-:W-:Y:S01]  /*1eb30*/  ULDC UR4, c[0x0][0x240] ;  /* 0x0000900000047ab9 */ /* 0x000fe20000000800 */
[C---:B------:R-:W-:Y:S02]  /*1eb40*/  SEL R98, R125.reuse, R58, !P5 ;  /* 0x0000003a7d627207 */ /* 0x040fe40006800000 */
[C---:B------:R-:W-:Y:S02]  /*1eb50*/  SEL R81, R125.reuse, R49, !P5 ;  /* 0x000000317d517207 */ /* 0x040fe40006800000 */
[----:B------:R-:W-:Y:S02]  /*1eb60*/  IADD3 R3, P2, R8, R172, RZ ;  /* 0x000000ac08037210 */ /* 0x000fe40007f5e0ff */
        /* <DEDUP_REMOVED lines=47> */
[----:B------:R-:W-:Y:S02]  /*1ee60*/  SEL R23, R125, R31, !P5 ;  /* 0x0000001f7d177207 */ /* 0x000fe40006800000 */
[----:B---3--:R-:W-:-:S02]  /*1ee70*/  IADD3 R2, P6, R114, R172, RZ ;  /* 0x000000ac72027210 */ /* 0x008fc40007fde0ff */
[----:B------:R-:W-:Y:S01]  /*1ee80*/  SEL R125, R125, R245, !P5 ;  /* 0x000000f57d7d7207 */ /* 0x000fe20006800000 */
[----:B------:R2:W-:Y:S01]  /*1ee90*/  STL [R1+0x3310], R3 ;  /* 0x0033100301007387 */ /* 0x0005e20000100800 */
[----:B----4-:R-:W-:-:S03]  /*1eea0*/  IADD3 R0, P5, R168, R172, RZ ;  /* 0x000000aca8007210 */ /* 0x010fc60007fbe0ff */
[----:B------:R0:W-:Y:S01]  /*1eeb0*/  STL [R1+0x3318], R2 ;  /* 0x0033180201007387 */ /* 0x0001e20000100800 */
[----:B--2---:R-:W-:-:S03]  /*1eec0*/  IADD3 R3, P4, R151, R172, RZ ;  /* 0x000000ac97037210 */ /* 0x004fc60007f9e0ff */
[----:B------:R1:W-:Y:S01]  /*1eed0*/  STL [R1+0x3320], R0 ;  /* 0x0033200001007387 */ /* 0x0003e20000100800 */
[----:B0-----:R-:W-:-:S03]  /*1eee0*/  IADD3 R2, P3, R70, R172, RZ ;  /* 0x000000ac46027210 */ /* 0x001fc60007f7e0ff */
[----:B------:R0:W-:Y:S01]  /*1eef0*/  STL [R1+0x3328], R3 ;  /* 0x0033280301007387 */ /* 0x0001e20000100800 */
[----:B-1----:R-:W-:-:S03]  /*1ef00*/  LEA.HI.X.SX32 R0, R8, R174, 0x1, P2 ;  /* 0x000000ae08007211 */ /* 0x002fc600010f0eff */
        /* <DEDUP_REMOVED lines=27> */
[----:B------:R-:W-:Y:S02]  /*1f0c0*/  SHF.R.U32.HI R126, RZ, 0x6, R126 ;  /* 0x00000006ff7e7819 */ /* 0x000fe4000001167e */
[----:B-1----:R-:W-:Y:S01]  /*1f0d0*/  LEA.HI.X.SX32 R2, R74, R174, 0x1, P5 ;  /* 0x000000ae4a027211 */ /* 0x002fe200028f0eff */
[----:B------:R1:W-:Y:S01]  /*1f0e0*/  STL [R1+0x3300], R3 ;  /* 0x0033000301007387 */ /* 0x0003e20000100800 */
[----:B0-----:R-:W-:-:S03]  /*1f0f0*/  IADD3 R0, P5, R78, R172, RZ ;  /* 0x000000ac4e007210 */ /* 0x001fc60007fbe0ff */
[----:B------:R0:W-:Y:S01]  /*1f100*/  STL [R1+0x32ec], R2 ;  /* 0x0032ec0201007387 */ /* 0x0001e20000100800 */
[----:B------:R-:W-:Y:S01]  /*1f110*/  VIADD R126, R126, 0xce ;  /* 0x000000ce7e7e7836 */ /* 0x000fe20000000000 */
[----:B-1----:R-:W-:Y:S02]  /*1f120*/  LEA.HI.X.SX32 R3, R135, R174, 0x1, P4 ;  /* 0x000000ae87037211 */ /* 0x002fe400020f0eff */
[----:B------:R1:W-:Y:S01]  /*1f130*/  STL [R1+0x32f0], R0 ;  /* 0x0032f00001007387 */ /* 0x0003e20000100800 */
[----:B0-----:R-:W-:-:S03]  /*1f140*/  IADD3 R2, P4, R80, R172, RZ ;  /* 0x000000ac50027210 */ /* 0x001fc60007f9e0ff */
[----:B------:R0:W-:Y:S01]  /*1f150*/  STL [R1+0x32e4], R3 ;  /* 0x0032e40301007387 */ /* 0x0001e20000100800 */
[----:B------:R-:W-:Y:S01]  /*1f160*/  IMAD R93, R126, UR8, RZ ;  /* 0x000000087e5d7c24 */ /* 0x000fe2000f8e02ff */
[----:B-1----:R-:W-:Y:S02]  /*1f170*/  LEA.HI.X.SX32 R0, R75, R174, 0x1, P3 ;  /* 0x000000ae4b007211 */ /* 0x002fe400018f0eff */
        /* <DEDUP_REMOVED lines=14> */
[----:B------:R-:W-:Y:S02]  /*1f260*/  SHF.R.U32.HI R126, RZ, 0x6, R131 ;  /* 0x00000006ff7e7819 */ /* 0x000fe40000011683 */
[----:B-1----:R-:W-:Y:S01]  /*1f270*/  LEA.HI.X.SX32 R0, R78, R174, 0x1, P5 ;  /* 0x000000ae4e007211 */ /* 0x002fe200028f0eff */
[----:B------:R1:W-:Y:S01]  /*1f280*/  STL [R1+0x32d0], R2 ;  /* 0x0032d00201007387 */ /* 0x0003e20000100800 */
[----:B0-----:R-:W-:Y:S01]  /*1f290*/  IADD3 R3, P5, R249, R172, RZ ;  /* 0x000000acf9037210 */ /* 0x001fe20007fbe0ff */
[----:B------:R-:W-:Y:S02]  /*1f2a0*/  IMAD R250, R170, 0x2, R123 ;  /* 0x00000002aafa7824 */ /* 0x000fe400078e027b */
[----:B------:R0:W-:Y:S01]  /*1f2b0*/  STL [R1+0x32c4], R0 ;  /* 0x0032c40001007387 */ /* 0x0001e20000100800 */
[----:B------:R-:W-:Y:S01]  /*1f2c0*/  VIADD R126, R126, 0x7e ;  /* 0x0000007e7e7e7836 */ /* 0x000fe20000000000 */
[----:B-1----:R-:W-:-:S02]  /*1f2d0*/  LEA.HI.X.SX32 R2, R80, R174, 0x1, P4 ;  /* 0x000000ae50027211 */ /* 0x002fc400020f0eff */
[----:B------:R1:W-:Y:S01]  /*1f2e0*/  STL [R1+0x32c8], R3 ;  /* 0x0032c80301007387 */ /* 0x0003e20000100800 */
[----:B------:R-:W-:Y:S01]  /*1f2f0*/  IMAD R251, R170, 0x2, R250 ;  /* 0x00000002aafb7824 */ /* 0x000fe200078e02fa */
[----:B0-----:R-:W-:Y:S02]  /*1f300*/  IADD3 R0, P4, R123, R172, RZ ;  /* 0x000000ac7b007210 */ /* 0x001fe40007f9e0ff */
[----:B------:R0:W-:Y:S01]  /*1f310*/  STL [R1+0x32b4], R2 ;  /* 0x0032b40201007387 */ /* 0x0001e20000100800 */
[----:B------:R-:W-:Y:S01]  /*1f320*/  IMAD R65, R126, UR8, RZ ;  /* 0x000000087e417c24 */ /* 0x000fe2000f8e02ff */
[----:B-1----:R-:W-:Y:S02]  /*1f330*/  LEA.HI.X.SX32 R3, R16, R174, 0x1, P3 ;  /* 0x000000ae10037211 */ /* 0x002fe400018f0eff */
[----:B------:R1:W-:Y:S01]  /*1f340*/  STL [R1+0x32bc], R0 ;  /* 0x0032bc0001007387 */ /* 0x0003e20000100800 */
[----:B------:R-:W-:Y:S01]  /*1f350*/  IMAD R22, R170, 0x2, R251 ;  /* 0x00000002aa167824 */ /* 0x000fe200078e02fb */
[----:B0-----:R-:W-:-:S02]  /*1f360*/  IADD3 R2, P3, R250, R172, RZ ;  /* 0x000000acfa027210 */ /* 0x001fc40007f7e0ff */
        /* <DEDUP_REMOVED lines=9> */
[----:B------:R-:W-:Y:S01]  /*1f400*/  IMAD R12, R170, 0x2, R22 ;  /* 0x00000002aa0c7824 */ /* 0x000fe200078e0216 */
[----:B0-----:R-:W-:Y:S02]  /*1f410*/  IADD3 R0, P6, R22, R172, RZ ;  /* 0x000000ac16007210 */ /* 0x001fe40007fde0ff */
[----:B------:R0:W-:Y:S01]  /*1f420*/  STL [R1+0x32a4], R2 ;  /* 0x0032a40201007387 */ /* 0x0001e20000100800 */
[----:B------:R-:W-:Y:S01]  /*1f430*/  IMAD R62, R126, UR8, RZ ;  /* 0x000000087e3e7c24 */ /* 0x000fe2000f8e02ff */
[----:B-1----:R-:W-:-:S02]  /*1f440*/  LEA.HI.X.SX32 R3, R249, R174, 0x1, P5 ;  /* 0x000000aef9037211 */ /* 0x002fc400028f0eff */
[----:B------:R1:W-:Y:S01]  /*1f450*/  STL [R1+0x32a8], R0 ;  /* 0x0032a80001007387 */ /* 0x0003e20000100800 */
[----:B------:R-:W-:Y:S02]  /*1f460*/  SHF.R.U32.HI R136, RZ, 0x6, R131 ;  /* 0x00000006ff887819 */ /* 0x000fe40000011683 */
[----:B0-----:R-:W-:Y:S01]  /*1f470*/  IADD3 R2, P5, R93, R172, RZ ;  /* 0x000000ac5d027210 */ /* 0x001fe20007fbe0ff */
[----:B------:R-:W0:Y:S01]  /*1f480*/  S2R R126, SR_TID.X ;  /* 0x00000000007e7919 */ /* 0x000e220000002100 */
[----:B------:R-:W-:Y:S01]  /*1f490*/  IMAD R37, R170, 0x2, R12 ;  /* 0x00000002aa257824 */ /* 0x000fe200078e020c */
[----:B------:R2:W-:Y:S01]  /*1f4a0*/  STL [R1+0x329c], R3 ;  /* 0x00329c0301007387 */ /* 0x0005e20000100800 */
[----:B-1----:R-:W-:Y:S01]  /*1f4b0*/  LEA.HI.X.SX32 R0, R123, R174, 0x1, P4 ;  /* 0x000000ae7b007211 */ /* 0x002fe200020f0eff */
[----:B------:R-:W-:Y:S02]  /*1f4c0*/  VIADD R136, R136, 0xae ;  /* 0x000000ae88887836 */ /* 0x000fe40000000000 */
[----:B------:R1:W-:Y:S01]  /*1f4d0*/  STL [R1+0x32a0], R2 ;  /* 0x0032a00201007387 */ /* 0x0003e20000100800 */
[----:B--2---:R-:W-:-:S03]  /*1f4e0*/  IADD3 R3, P4, R12, R172, RZ ;  /* 0x000000ac0c037210 */ /* 0x004fc60007f9e0ff */
[----:B------:R2:W-:Y:S01]  /*1f4f0*/  STL [R1+0x3294], R0 ;  /* 0x0032940001007387 */ /* 0x0005e20000100800 */
[----:B-1----:R-:W-:-:S03]  /*1f500*/  LEA.HI.X.SX32 R2, R250, R174, 0x1, P3 ;  /* 0x000000aefa027211 */ /* 0x002fc600018f0eff */
[----:B------:R1:W-:Y:S01]  /*1f510*/  STL [R1+0x3298], R3 ;  /* 0x0032980301007387 */ /* 0x0003e20000100800 */
[----:B------:R-:W-:Y:S01]  /*1f520*/  IMAD R67, R136, UR8, RZ ;  /* 0x0000000888437c24 */ /* 0x000fe2000f8e02ff */
[----:B--2---:R-:W-:Y:S02]  /*1f530*/  IADD3 R0, P3, R37, R172, RZ ;  /* 0x000000ac25007210 */ /* 0x004fe40007f7e0ff */
[----:B------:R2:W-:Y:S01]  /*1f540*/  STL [R1+0x328c], R2 ;  /* 0x00328c0201007387 */ /* 0x0005e20000100800 */
[----:B-1----:R-:W-:-:S03]  /*1f550*/  LEA.HI.X.SX32 R3, R251, R174, 0x1, P2 ;  /* 0x000000aefb037211 */ /* 0x002fc600010f0eff */
[----:B------:R1:W-:Y:S01]  /*1f560*/  STL [R1+0x3290], R0 ;  /* 0x0032900001007387 */ /* 0x0003e20000100800 */
[----:B------:R-:W-:Y:S02]  /*1f570*/  SHF.R.U32.HI R136, RZ, 0x6, R131 ;  /* 0x00000006ff887819 */ /* 0x000fe40000011683 */
[----:B--2---:R-:W-:Y:S01]  /*1f580*/  IADD3 R2, P2, R91, R172, RZ ;  /* 0x000000ac5b027210 */ /* 0x004fe20007f5e0ff */
[----:B------:R2:W-:Y:S01]  /*1f590*/  STL [R1+0x2f68], R3 ;  /* 0x002f680301007387 */ /* 0x0005e20000100800 */
[----:B-1----:R-:W-:-:S03]  /*1f5a0*/  LEA.HI.X.SX32 R0, R22, R174, 0x1, P6 ;  /* 0x000000ae16007211 */ /* 0x002fc600030f0eff */
[----:B------:R1:W-:Y:S01]  /*1f5b0*/  STL [R1+0x2fb8], R2 ;  /* 0x002fb80201007387 */ /* 0x0003e20000100800 */
[----:B------:R-:W-:Y:S01]  /*1f5c0*/  VIADD R136, R136, 0x5e ;  /* 0x0000005e88887836 */ /* 0x000fe20000000000 */
[----:B--2---:R-:W-:Y:S02]  /*1f5d0*/  IADD3 R3, P6, R67, R172, RZ ;  /* 0x000000ac43037210 */ /* 0x004fe40007fde0ff */
[----:B------:R2:W-:Y:S01]  /*1f5e0*/  STL [R1+0x2f6c], R0 ;  /* 0x002f6c0001007387 */ /* 0x0005e20000100800 */
[----:B-1----:R-:W-:-:S03]  /*1f5f0*/  LEA.HI.X.SX32 R2, R93, R174, 0x1, P5 ;  /* 0x000000ae5d027211 */ /* 0x002fc600028f0eff */
[----:B------:R1:W-:Y:S01]  /*1f600*/  STL [R1+0x2ff8], R3 ;  /* 0x002ff80301007387 */ /* 0x0003e20000100800 */
[----:B------:R-:W-:Y:S01]  /*1f610*/  IMAD R20, R136, UR8, RZ ;  /* 0x0000000888147c24 */ /* 0x000fe2000f8e02ff */
        /* <DEDUP_REMOVED lines=15> */
[----:B0-----:R-:W-:Y:S02]  /*1f710*/  SHF.R.U32.HI R136, RZ, 0x6, R126 ;  /* 0x00000006ff887819 */ /* 0x001fe4000001167e */
[----:B--2---:R-:W-:Y:S01]  /*1f720*/  IADD3 R0, P2, R35, R172, RZ ;  /* 0x000000ac23007210 */ /* 0x004fe20007f5e0ff */
[----:B------:R0:W-:Y:S01]  /*1f730*/  STL [R1+0x2fb4], R2 ;  /* 0x002fb40201007387 */ /* 0x0001e20000100800 */
[----:B-1----:R-:W-:-:S03]  /*1f740*/  LEA.HI.X.SX32 R3, R67, R174, 0x1, P6 ;  /* 0x000000ae43037211 */ /* 0x002fc600030f0eff */
[----:B------:R1:W-:Y:S01]  /*1f750*/  STL [R1+0x30f8], R0 ;  /* 0x0030f80001007387 */ /* 0x0003e20000100800 */
[----:B------:R-:W-:Y:S01]  /*1f760*/  SHF.R.U32.HI R126, RZ, 0x6, R131 ;  /* 0x00000006ff7e7819 */ /* 0x000fe20000011683 */
[----:B------:R-:W-:Y:S01]  /*1f770*/  VIADD R136, R136, 0x2e ;  /* 0x0000002e88887836 */ /* 0x000fe20000000000 */
[----:B0-----:R-:W-:Y:S01]  /*1f780*/  IADD3 R2, P6, R20, R172, RZ ;  /* 0x000000ac14027210 */ /* 0x001fe20007fde0ff */
[----:B------:R0:W-:Y:S01]  /*1f790*/  STL [R1+0x2ff4], R3 ;  /* 0x002ff40301007387 */ /* 0x0001e20000100800 */
[----:B-1----:R-:W-:-:S03]  /*1f7a0*/  LEA.HI.X.SX32 R0, R15, R174, 0x1, P5 ;  /* 0x000000ae0f007211 */ /* 0x002fc600028f0eff */
[----:B------:R1:W-:Y:S01]  /*1f7b0*/  STL [R1+0x3138], R2 ;  /* 0x0031380201007387 */ /* 0x0003e20000100800 */
[----:B------:R-:W-:Y:S01]  /*1f7c0*/  SHF.R.U32.HI R131, RZ, 0x6, R131 ;  /* 0x00000006ff837819 */ /* 0x000fe20000011683 */
[----:B------:R-:W-:Y:S01]  /*1f7d0*/  VIADD R126, R126, 0x1e ;  /* 0x0000001e7e7e7836 */ /* 0x000fe20000000000 */
[----:B0-----:R-:W-:Y:S01]  /*1f7e0*/  IADD3 R3, P5, R62, R172, RZ ;  /* 0x000000ac3e037210 */ /* 0x001fe20007fbe0ff */
[----:B------:R-:W-:Y:S01]  /*1f7f0*/  IMAD R10, R136, UR8, RZ ;  /* 0x00000008880a7c24 */ /* 0x000fe2000f8e02ff */
[----:B------:R0:W-:Y:S01]  /*1f800*/  STL [R1+0x3034], R0 ;  /* 0x0030340001007387 */ /* 0x0001e20000100800 */
[----:B-1----:R-:W-:-:S03]  /*1f810*/  LEA.HI.X.SX32 R2, R7, R174, 0x1, P4 ;  /* 0x000000ae07027211 */ /* 0x002fc600020f0eff */
[----:B------:R1:W-:Y:S01]  /*1f820*/  STL [R1+0x3178], R3 ;  /* 0x0031780301007387 */ /* 0x0003e20000100800 */
[----:B------:R-:W-:Y:S02]  /*1f830*/  VIADD R131, R131, 0xe ;  /* 0x0000000e83837836 */ /* 0x000fe40000000000 */
[----:B------:R-:W-:Y:S01]  /*1f840*/  IMAD R33, R126, UR8, RZ ;  /* 0x000000087e217c24 */ /* 0x000fe2000f8e02ff */
[----:B0-----:R-:W-:Y:S01]  /*1f850*/  IADD3 R0, P4, R61, R172, RZ ;  /* 0x000000ac3d007210 */ /* 0x001fe20007f9e0ff */
[----:B------:R0:W-:Y:S01]  /*1f860*/  STL [R1+0x3074], R2 ;  /* 0x0030740201007387 */ /* 0x0001e20000100800 */
[----:B-1----:R-:W-:-:S03]  /*1f870*/  LEA.HI.X.SX32 R3, R65, R174, 0x1, P3 ;  /* 0x000000ae41037211 */ /* 0x002fc600018f0eff */
[----:B------:R1:W-:Y:S01]  /*1f880*/  STL [R1+0x31b8], R0 ;  /* 0x0031b80001007387 */ /* 0x0003e20000100800 */
[----:B------:R-:W-:Y:S01]  /*1f890*/  IMAD R57, R131, UR8, RZ ;  /* 0x0000000883397c24 */ /* 0x000fe2000f8e02ff */
[----:B0-----:R-:W-:Y:S02]  /*1f8a0*/  IADD3 R2, P3, R10, R172, RZ ;  /* 0x000000ac0a027210 */ /* 0x001fe40007f7e0ff */
[----:B------:R0:W-:Y:S01]  /*1f8b0*/  STL [R1+0x30b4], R3 ;  /* 0x0030b40301007387 */ /* 0x0001e20000100800 */
[----:B-1----:R-:W-:-:S03]  /*1f8c0*/  LEA.HI.X.SX32 R0, R35, R174, 0x1, P2 ;  /* 0x000000ae23007211 */ /* 0x002fc600010f0eff */
[----:B------:R1:W-:Y:S01]  /*1f8d0*/  STL [R1+0x31f8], R2 ;  /* 0x0031f80201007387 */ /* 0x0003e20000100800 */
[----:B0-----:R-:W-:-:S03]  /*1f8e0*/  IADD3 R3, P2, R33, R172, RZ ;  /* 0x000000ac21037210 */ /* 0x001fc60007f5e0ff */
[----:B------:R0:W-:Y:S01]  /*1f8f0*/  STL [R1+0x30f4], R0 ;  /* 0x0030f40001007387 */ /* 0x0001e20000100800 */
[----:B-1----:R-:W-:-:S03]  /*1f900*/  LEA.HI.X.SX32 R2, R20, R174, 0x1, P6 ;  /* 0x000000ae14027211 */ /* 0x002fc600030f0eff */
[----:B------:R1:W-:Y:S01]  /*1f910*/  STL [R1+0x3238], R3 ;  /* 0x0032380301007387 */ /* 0x0003e20000100800 */
[----:B------:R-:W-:Y:S01]  /*1f920*/  IMAD R19, R170, 0x4, R37 ;  /* 0x00000004aa137824 */ /* 0x000fe200078e0225 */
[----:B0-----:R-:W-:Y:S02]  /*1f930*/  IADD3 R0, P6, R57, R172, RZ ;  /* 0x000000ac39007210 */ /* 0x001fe40007fde0ff */
[----:B------:R0:W-:Y:S01]  /*1f940*/  STL [R1+0x3134], R2 ;  /* 0x0031340201007387 */ /* 0x0001e20000100800 */
[----:B-1----:R-:W-:-:S03]  /*1f950*/  LEA.HI.X.SX32 R3, R62, R174, 0x1, P5 ;  /* 0x000000ae3e037211 */ /* 0x002fc600028f0eff */
[----:B------:R1:W-:Y:S01]  /*1f960*/  STL [R1+0x3278], R0 ;  /* 0x0032780001007387 */ /* 0x0003e20000100800 */
[----:B------:R-:W-:Y:S01]  /*1f970*/  IMAD R6, R170, 0x2, R19 ;  /* 0x00000002aa067824 */ /* 0x000fe200078e0213 */
[-C--:B0-----:R-:W-:Y:S02]  /*1f980*/  LEA.HI.X.SX32 R2, R61, R174.reuse, 0x1, P4 ;  /* 0x000000ae3d027211 */ /* 0x081fe400020f0eff */
[----:B------:R0:W-:Y:S01]  /*1f990*/  STL [R1+0x3174], R3 ;  /* 0x0031740301007387 */ /* 0x0001e20000100800 */
[----:B-1----:R-:W-:-:S03]  /*1f9a0*/  LEA.HI.X.SX32 R0, R10, R174, 0x1, P3 ;  /* 0x000000ae0a007211 */ /* 0x002fc600018f0eff */
[----:B------:R1:W-:Y:S01]  /*1f9b0*/  STL [R1+0x31b4], R2 ;  /* 0x0031b40201007387 */ /* 0x0003e20000100800 */
[----:B------:R-:W-:Y:S01]  /*1f9c0*/  IMAD R56, R170, 0x2, R6 ;  /* 0x00000002aa387824 */ /* 0x000fe200078e0206 */
[----:B0-----:R-:W-:Y:S02]  /*1f9d0*/  LEA.HI.X.SX32 R3, R33, R174, 0x1, P2 ;  /* 0x000000ae21037211 */ /* 0x001fe400010f0eff */
[----:B------:R0:W-:Y:S01]  /*1f9e0*/  STL [R1+0x31f4], R0 ;  /* 0x0031f40001007387 */ /* 0x0001e20000100800 */
[----:B-1----:R-:W-:-:S03]  /*1f9f0*/  IADD3 R2, P2, R19, R172, RZ ;  /* 0x000000ac13027210 */ /* 0x002fc60007f5e0ff */
        /* <DEDUP_REMOVED lines=12> */
[-C--:B0-----:R-:W-:Y:S02]  /*1fac0*/  IADD3 R3, P2, R56, R172.reuse, RZ ;  /* 0x000000ac38037210 */ /* 0x081fe40007f5e0ff */
        /* <DEDUP_REMOVED lines=403> */
[----:B0-----:R-:W-:-:S03]  /*21400*/  IADD3 R3, P2, R9, R172, RZ ;  /* 0x000000ac09037210 */ /* 0x001fc60007f5e0ff */
[----:B------:R0:W-:Y:S01]  /*21410*/  STL [R1+0x3264], R0 ;  /* 0x0032640001007387 */ /* 0x0001e20000100800 */
[----:B-1----:R-:W-:-:S03]  /*21420*/  IADD3 R2, P3, R8, R172, RZ ;  /* 0x000000ac08027210 */ /* 0x002fc60007f7e0ff */
[----:B------:R1:W-:Y:S01]  /*21430*/  STL [R1+0x3270], R3 ;  /* 0x0032700301007387 */ /* 0x0003e20000100800 */
[----:B0-----:R-:W-:-:S03]  /*21440*/  IADD3 R0, P4, R7, R172, RZ ;  /* 0x000000ac07007210 */ /* 0x001fc60007f9e0ff */
[----:B------:R0:W-:Y:S01]  /*21450*/  STL [R1+0x3280], R2 ;  /* 0x0032800201007387 */ /* 0x0001e20000100800 */
[----:B-1----:R-:W-:-:S03]  /*21460*/  LEA.HI.X.SX32 R3, R9, R174, 0x1, P2 ;  /* 0x000000ae09037211 */ /* 0x002fc600010f0eff */
[----:B------:R1:W-:Y:S01]  /*21470*/  STL [R1+0x3288], R0 ;  /* 0x0032880001007387 */ /* 0x0003e20000100800 */
[----:B0-----:R-:W-:-:S03]  /*21480*/  LEA.HI.X.SX32 R2, R8, R174, 0x1, P3 ;  /* 0x000000ae08027211 */ /* 0x001fc600018f0eff */
[----:B------:R-:W-:Y:S01]  /*21490*/  STL [R1+0x326c], R3 ;  /* 0x00326c0301007387 */ /* 0x000fe20000100800 */
[----:B-1----:R-:W-:-:S03]  /*214a0*/  LEA.HI.X.SX32 R0, R7, R174, 0x1, P4 ;  /* 0x000000ae07007211 */ /* 0x002fc600020f0eff */
[----:B------:R-:W2:Y:S04]  /*214b0*/  LDL.LU R192, [R1+0x500] ;  /* 0x0005000001c07983 */ /* 0x000ea80000300800 */
[----:B------:R0:W-:Y:S04]  /*214c0*/  STL [R1+0x327c], R2 ;  /* 0x00327c0201007387 */ /* 0x0001e80000100800 */
[----:B------:R-:W3:Y:S04]  /*214d0*/  LDL.LU R181, [R1+0x4fc] ;  /* 0x0004fc0001b57983 */ /* 0x000ee80000300800 */
        /* <DEDUP_REMOVED lines=16> */
[----:B------:R-:W-:-:S04]  /*215e0*/  IMAD R6, R170, 0x2, R7 ;  /* 0x00000002aa067824 */ /* 0x000fc800078e0207 */
[----:B------:R-:W-:Y:S01]  /*215f0*/  IMAD R5, R170, 0x2, R6 ;  /* 0x00000002aa057824 */ /* 0x000fe200078e0206 */
[----:B0-----:R-:W-:-:S03]  /*21600*/  IADD3 R2, P2, R6, R172, RZ ;  /* 0x000000ac06027210 */ /* 0x001fc60007f5e0ff */
[----:B------:R-:W-:Y:S01]  /*21610*/  IMAD R4, R170, 0x2, R5 ;  /* 0x00000002aa047824 */ /* 0x000fe200078e0205 */
[----:B-1----:R-:W-:-:S03]  /*21620*/  IADD3 R0, P3, R5, R172, RZ ;  /* 0x000000ac05007210 */ /* 0x002fc60007f7e0ff */
[----:B------:R-:W-:Y:S01]  /*21630*/  IMAD R170, R170, 0x2, R4 ;  /* 0x00000002aaaa7824 */ /* 0x000fe200078e0204 */
[-C--:B------:R-:W-:Y:S01]  /*21640*/  IADD3 R3, P4, R4, R172.reuse, RZ ;  /* 0x000000ac04037210 */ /* 0x080fe20007f9e0ff */
[----:B------:R0:W-:Y:S04]  /*21650*/  STL [R1+0x2f5c], R2 ;  /* 0x002f5c0201007387 */ /* 0x0001e80000100800 */
[----:B------:R1:W-:Y:S01]  /*21660*/  STL [R1+0x2f60], R0 ;  /* 0x002f600001007387 */ /* 0x0003e20000100800 */
[----:B0-----:R-:W-:-:S03]  /*21670*/  IADD3 R2, P5, R170, R172, RZ ;  /* 0x000000acaa027210 */ /* 0x001fc60007fbe0ff */
[----:B------:R0:W-:Y:S01]  /*21680*/  STL [R1+0x2f64], R3 ;  /* 0x002f640301007387 */ /* 0x0001e20000100800 */
[----:B-1----:R-:W-:-:S03]  /*21690*/  LEA.HI.X.SX32 R0, R6, R174, 0x1, P2 ;  /* 0x000000ae06007211 */ /* 0x002fc600010f0eff */
[----:B------:R1:W-:Y:S04]  /*216a0*/  STL [R1+0x2f58], R2 ;  /* 0x002f580201007387 */ /* 0x0003e80000100800 */
[----:B------:R1:W-:Y:S01]  /*216b0*/  STL [R1+0x2f4c], R0 ;  /* 0x002f4c0001007387 */ /* 0x0003e20000100800 */
[-C--:B0-----:R-:W-:Y:S02]  /*216c0*/  LEA.HI.X.SX32 R3, R5, R174.reuse, 0x1, P3 ;  /* 0x000000ae05037211 */ /* 0x081fe400018f0eff */
[-C--:B-1----:R-:W-:Y:S02]  /*216d0*/  LEA.HI.X.SX32 R2, R4, R174.reuse, 0x1, P4 ;  /* 0x000000ae04027211 */ /* 0x082fe400020f0eff */
[----:B------:R-:W-:Y:S02]  /*216e0*/  LEA.HI.X.SX32 R4, R95, UR5, 0x1, P1 ;  /* 0x000000055f047c11 */ /* 0x000fe400088f0eff */
[----:B------:R-:W-:Y:S01]  /*216f0*/  LEA.HI.X.SX32 R0, R170, R174, 0x1, P5 ;  /* 0x000000aeaa007211 */ /* 0x000fe200028f0eff */
[----:B------:R0:W-:Y:S01]  /*21700*/  STL [R1+0x2f50], R3 ;  /* 0x002f500301007387 */ /* 0x0001e20000100800 */
[----:B------:R-:W-:-:S03]  /*21710*/  LEA.HI.X.SX32 R5, R11, UR5, 0x1, P0 ;  /* 0x000000050b057c11 */ /* 0x000fc600080f0eff */
[----:B------:R-:W-:Y:S04]  /*21720*/  STL [R1+0x2f54], R2 ;  /* 0x002f540201007387 */ /* 0x000fe80000100800 */
[----:B------:R-:W-:Y:S04]  /*21730*/  STL [R1+0x2f38], R0 ;  /* 0x002f380001007387 */ /* 0x000fe80000100800 */
[----:B------:R1:W-:Y:S04]  /*21740*/  STL [R1+0x3520], R4 ;  /* 0x0035200401007387 */ /* 0x0003e80000100800 */
[----:B------:R-:W-:Y:S04]  /*21750*/  STL [R1+0x3524], R5 ;  /* 0x0035240501007387 */ /* 0x000fe80000100800 */
        /* <DEDUP_REMOVED lines=13> */
[----:B------:R-:W4:Y:S01]  /*21830*/  LDL.LU R200, [R1+0x45c] ;  /* 0x00045c0001c87983 */ /* 0x000f220000300800 */
[----:B--2---:R-:W-:-:S03]  /*21840*/  IMAD R12, R192, UR4, RZ ;  /* 0x00000004c00c7c24 */ /* 0x004fc6000f8e02ff */
[----:B------:R-:W2:Y:S01]  /*21850*/  LDL.LU R192, [R1+0x458] ;  /* 0x0004580001c07983 */ /* 0x000ea20000300800 */
[----:B---3--:R-:W-:-:S03]  /*21860*/  IMAD R11, R181, UR4, RZ ;  /* 0x00000004b50b7c24 */ /* 0x008fc6000f8e02ff */
[----:B------:R-:W3:Y:S01]  /*21870*/  LDL.LU R181, [R1+0x454] ;  /* 0x0004540001b57983 */ /* 0x000ee20000300800 */
[----:B----4-:R-:W-:-:S03]  /*21880*/  IMAD R10, R105, UR4, RZ ;  /* 0x00000004690a7c24 */ /* 0x010fc6000f8e02ff */
[----:B------:R-:W4:Y:S01]  /*21890*/  LDL.LU R105, [R1+0x450] ;  /* 0x0004500001697983 */ /* 0x000f220000300800 */
[----:B------:R-:W-:-:S03]  /*218a0*/  IMAD R9, R99, UR4, RZ ;  /* 0x0000000463097c24 */ /* 0x000fc6000f8e02ff */
[----:B------:R-:W2:Y:S01]  /*218b0*/  LDL.LU R99, [R1+0x44c] ;  /* 0x00044c0001637983 */ /* 0x000ea20000300800 */
[----:B------:R-:W-:-:S03]  /*218c0*/  IMAD R8, R100, UR4, RZ ;  /* 0x0000000464087c24 */ /* 0x000fc6000f8e02ff */
[----:B------:R-:W3:Y:S01]  /*218d0*/  LDL.LU R100, [R1+0x448] ;  /* 0x0004480001647983 */ /* 0x000ee20000300800 */
        /* <DEDUP_REMOVED lines=24> */
[----:B------:R-:W-:Y:S02]  /*21a60*/  IMAD R26, R228, UR4, RZ ;  /* 0x00000004e41a7c24 */ /* 0x000fe4000f8e02ff */
[----:B------:R-:W-:Y:S02]  /*21a70*/  IMAD R27, R229, UR4, RZ ;  /* 0x00000004e51b7c24 */ /* 0x000fe4000f8e02ff */
[----:B------:R-:W-:Y:S02]  /*21a80*/  IMAD R29, R231, UR4, RZ ;  /* 0x00000004e71d7c24 */ /* 0x000fe4000f8e02ff */
[----:B------:R-:W-:Y:S02]  /*21a90*/  IMAD R31, R232, UR4, RZ ;  /* 0x00000004e81f7c24 */ /* 0x000fe4000f8e02ff */
[----:B------:R-:W-:Y:S02]  /*21aa0*/  IMAD R33, R124, UR4, RZ ;  /* 0x000000047c217c24 */ /* 0x000fe4000f8e02ff */
[----:B------:R-:W-:-:S02]  /*21ab0*/  IMAD R35, R237, UR4, RZ ;  /* 0x00000004ed237c24 */ /* 0x000fc4000f8e02ff */
        /* <DEDUP_REMOVED lines=8> */
[----:B----4-:R-:W-:Y:S02]  /*21b40*/  IMAD R61, R105, UR4, RZ ;  /* 0x00000004693d7c24 */ /* 0x010fe4000f8e02ff */
[----:B--2---:R-:W-:Y:S02]  /*21b50*/  IMAD R62, R99, UR4, RZ ;  /* 0x00000004633e7c24 */ /* 0x004fe4000f8e02ff */
[----:B------:R-:W2:Y:S01]  /*21b60*/  LDL.LU R99, [R1+0x408] ;  /* 0x0004080001637983 */ /* 0x000ea20000300800 */
[----:B---3--:R-:W-:-:S03]  /*21b70*/  IMAD R65, R100, UR4, RZ ;  /* 0x0000000464417c24 */ /* 0x008fc6000f8e02ff */
[----:B------:R-:W3:Y:S04]  /*21b80*/  LDL.LU R100, [R1+0x404] ;  /* 0x0004040001647983 */ /* 0x000ee80000300800 */
[----:B------:R-:W4:Y:S04]  /*21b90*/  LDL.LU R228, [R1+0x3f8] ;  /* 0x0003f80001e47983 */ /* 0x000f280000300800 */
[----:B------:R-:W3:Y:S01]  /*21ba0*/  LDL.LU R105, [R1+0x3f4] ;  /* 0x0003f40001697983 */ /* 0x000ee20000300800 */
[----:B------:R-:W-:-:S03]  /*21bb0*/  IMAD R74, R106, UR4, RZ ;  /* 0x000000046a4a7c24 */ /* 0x000fc6000f8e02ff */
[----:B------:R-:W3:Y:S04]  /*21bc0*/  LDL.LU R106, [R1+0x3f0] ;  /* 0x0003f000016a7983 */ /* 0x000ee80000300800 */
[----:B------:R-:W2:Y:S04]  /*21bd0*/  LDL.LU R229, [R1+0x3ec] ;  /* 0x0003ec0001e57983 */ /* 0x000ea80000300800 */
[----:B------:R-:W3:Y:S01]  /*21be0*/  LDL.LU R231, [R1+0x3e4] ;  /* 0x0003e40001e77983 */ /* 0x000ee20000300800 */
[----:B------:R-:W-:-:S03]  /*21bf0*/  IMAD R77, R119, UR4, RZ ;  /* 0x00000004774d7c24 */ /* 0x000fc6000f8e02ff */
[----:B------:R-:W3:Y:S01]  /*21c00*/  LDL.LU R232, [R1+0x3e0] ;  /* 0x0003e00001e87983 */ /* 0x000ee20000300800 */
[----:B------:R-:W-:Y:S02]  /*21c10*/  IMAD R80, R126, UR4, RZ ;  /* 0x000000047e507c24 */ /* 0x000fe4000f8e02ff */
[----:B------:R-:W-:Y:S02]  /*21c20*/  IMAD R75, R133, UR4, RZ ;  /* 0x00000004854b7c24 */ /* 0x000fe4000f8e02ff */
[----:B------:R-:W-:Y:S02]  /*21c30*/  IMAD R93, R114, UR4, RZ ;  /* 0x00000004725d7c24 */ /* 0x000fe4000f8e02ff */
[----:B------:R-:W3:Y:S04]  /*21c40*/  LDL.LU R114, [R1+0x3dc] ;  /* 0x0003dc0001727983 */ /* 0x000ee80000300800 */
[----:B------:R-:W3:Y:S04]  /*21c50*/  LDL.LU R124, [R1+0x3d8] ;  /* 0x0003d800017c7983 */ /* 0x000ee80000300800 */
[----:B------:R-:W3:Y:S04]  /*21c60*/  LDL.LU R237, [R1+0x3d4] ;  /* 0x0003d40001ed7983 */ /* 0x000ee80000300800 */
[----:B------:R-:W3:Y:S01]  /*21c70*/  LDL.LU R119, [R1+0x3d0] ;  /* 0x0003d00001777983 */ /* 0x000ee20000300800 */
[----:B------:R-:W-:-:S03]  /*21c80*/  IMAD R91, R131, UR4, RZ ;  /* 0x00000004835b7c24 */ /* 0x000fc6000f8e02ff */
[----:B------:R-:W3:Y:S04]  /*21c90*/  LDL.LU R242, [R1+0x3cc] ;  /* 0x0003cc0001f27983 */ /* 0x000ee80000300800 */
[----:B------:R-:W3:Y:S04]  /*21ca0*/  LDL.LU R238, [R1+0x3c8] ;  /* 0x0003c80001ee7983 */ /* 0x000ee80000300800 */
[----:B------:R-:W3:Y:S01]  /*21cb0*/  LDL.LU R126, [R1+0x3c4] ;  /* 0x0003c400017e7983 */ /* 0x000ee20000300800 */
[----:B------:R-:W-:-:S03]  /*21cc0*/  IMAD R78, R136, UR4, RZ ;  /* 0x00000004884e7c24 */ /* 0x000fc6000f8e02ff */
[----:B------:R-:W3:Y:S01]  /*21cd0*/  LDL.LU R252, [R1+0x3c0] ;  /* 0x0003c00001fc7983 */ /* 0x000ee20000300800 */
[----:B------:R-:W-:-:S03]  /*21ce0*/  IMAD R70, R139, UR4, RZ ;  /* 0x000000048b467c24 */ /* 0x000fc6000f8e02ff */
[----:B------:R-:W3:Y:S04]  /*21cf0*/  LDL.LU R131, [R1+0x3bc] ;  /* 0x0003bc0001837983 */ /* 0x000ee80000300800 */
[----:B------:R-:W3:Y:S01]  /*21d00*/  LDL.LU R133, [R1+0x3b8] ;  /* 0x0003b80001857983 */ /* 0x000ee20000300800 */
[----:B------:R-:W-:-:S03]  /*21d10*/  IMAD R83, R147, UR4, RZ ;  /* 0x0000000493537c24 */ /* 0x000fc6000f8e02ff */
[----:B------:R-:W3:Y:S01]  /*21d20*/  LDL.LU R3, [R1+0x3b4] ;  /* 0x0003b40001037983 */ /* 0x000ee20000300800 */
[----:B------:R-:W-:-:S03]  /*21d30*/  IMAD R96, R151, UR4, RZ ;  /* 0x0000000497607c24 */ /* 0x000fc6000f8e02ff */
[----:B------:R-:W3:Y:S04]  /*21d40*/  LDL.LU R136, [R1+0x3b0] ;  /* 0x0003b00001887983 */ /* 0x000ee80000300800 */
[----:B------:R-:W3:Y:S04]  /*21d50*/  LDL.LU R139, [R1+0x3ac] ;  /* 0x0003ac00018b7983 */ /* 0x000ee80000300800 */
[----:B------:R-:W3:Y:S04]  /*21d60*/  LDL.LU R225, [R1+0x3a8] ;  /* 0x0003a80001e17983 */ /* 0x000ee80000300800 */
[----:B------:R-:W3:Y:S01]  /*21d70*/  LDL.LU R147, [R1+0x3a4] ;  /* 0x0003a40001937983 */ /* 0x000ee20000300800 */
[----:B------:R-:W-:-:S03]  /*21d80*/  IMAD R56, R192, UR4, RZ ;  /* 0x00000004c0387c24 */ /* 0x000fc6000f8e02ff */
        /* <DEDUP_REMOVED lines=12> */
[----:B----4-:R-:W-:Y:S02]  /*21e50*/  IMAD R103, R228, UR4, RZ ;  /* 0x00000004e4677c24 */ /* 0x010fe4000f8e02ff */
[----:B--2---:R-:W-:-:S02]  /*21e60*/  IMAD R109, R229, UR4, RZ ;  /* 0x00000004e56d7c24 */ /* 0x004fc4000f8e02ff */
[----:B---3--:R-:W-:Y:S02]  /*21e70*/  IMAD R115, R124, UR4, RZ ;  /* 0x000000047c737c24 */ /* 0x008fe4000f8e02ff */
[----:B------:R-:W-:Y:S02]  /*21e80*/  IMAD R124, R238, UR4, RZ ;  /* 0x00000004ee7c7c24 */ /* 0x000fe4000f8e02ff */
[----:B------:R-:W-:Y:S02]  /*21e90*/  IMAD R111, R231, UR4, RZ ;  /* 0x00000004e76f7c24 */ /* 0x000fe4000f8e02ff */
[----:B------:R-:W-:Y:S02]  /*21ea0*/  IMAD R141, R225, UR4, RZ ;  /* 0x00000004e18d7c24 */ /* 0x000fe4000f8e02ff */
[----:B------:R-:W-:Y:S02]  /*21eb0*/  IMAD R160, R211, UR4, RZ ;  /* 0x00000004d3a07c24 */ /* 0x000fe4000f8e02ff */
[----:B------:R-:W-:-:S02]  /*21ec0*/  IMAD R161, R200, UR4, RZ ;  /* 0x00000004c8a17c24 */ /* 0x000fc4000f8e02ff */
[----:B------:R-:W-:Y:S02]  /*21ed0*/  IMAD R166, R192, UR4, RZ ;  /* 0x00000004c0a67c24 */ /* 0x000fe4000f8e02ff */
[----:B------:R-:W-:Y:S02]  /*21ee0*/  IMAD R170, R181, UR4, RZ ;  /* 0x00000004b5aa7c24 */ /* 0x000fe4000f8e02ff */
[----:B------:R-:W2:Y:S01]  /*21ef0*/  LDL.LU R181, [R1+0x354] ;  /* 0x0003540001b57983 */ /* 0x000ea20000300800 */
[----:B------:R-:W-:-:S03]  /*21f00*/  IMAD R172, R204, UR4, RZ ;  /* 0x00000004ccac7c24 */ /* 0x000fc6000f8e02ff */
[----:B------:R-:W3:Y:S04]  /*21f10*/  LDL.LU R184, [R1+0x350] ;  /* 0x0003500001b87983 */ /* 0x000ee80000300800 */
[----:B------:R-:W4:Y:S04]  /*21f20*/  LDL.LU R192, [R1+0x34c] ;  /* 0x00034c0001c07983 */ /* 0x000f280000300800 */
[----:B------:R-:W4:Y:S04]  /*21f30*/  LDL.LU R200, [R1+0x348] ;  /* 0x0003480001c87983 */ /* 0x000f280000300800 */
[----:B------:R-:W4:Y:S04]  /*21f40*/  LDL.LU R204, [R1+0x344] ;  /* 0x0003440001cc7983 */ /* 0x000f280000300800 */
[----:B------:R-:W4:Y:S04]  /*21f50*/  LDL.LU R211, [R1+0x340] ;  /* 0x0003400001d37983 */ /* 0x000f280000300800 */
[----:B------:R-:W4:Y:S04]  /*21f60*/  LDL.LU R225, [R1+0x33c] ;  /* 0x00033c0001e17983 */ /* 0x000f280000300800 */
[----:B------:R-:W4:Y:S04]  /*21f70*/  LDL.LU R238, [R1+0x338] ;  /* 0x0003380001ee7983 */ /* 0x000f280000300800 */
[----:B------:R-:W2:Y:S04]  /*21f80*/  LDL.LU R236, [R1+0x334] ;  /* 0x0003340001ec7983 */ /* 0x000ea80000300800 */
[----:B------:R-:W3:Y:S04]  /*21f90*/  LDL.LU R209, [R1+0x330] ;  /* 0x0003300001d17983 */ /* 0x000ee80000300800 */
[----:B------:R-:W4:Y:S04]  /*21fa0*/  LDL.LU R194, [R1+0x32c] ;  /* 0x00032c0001c27983 */ /* 0x000f280000300800 */
[----:B------:R-:W4:Y:S04]  /*21fb0*/  LDL.LU R198, [R1+0x328] ;  /* 0x0003280001c67983 */ /* 0x000f280000300800 */
[----:B------:R-:W1:Y:S04]  /*21fc0*/  LDL.LU R201, [R1+0x324] ;  /* 0x0003240001c97983 */ /* 0x000e680000300800 */
[----:B------:R-:W2:Y:S04]  /*21fd0*/  LDL.LU R203, [R1+0x320] ;  /* 0x0003200001cb7983 */ /* 0x000ea80000300800 */
[----:B------:R-:W3:Y:S04]  /*21fe0*/  LDL.LU R206, [R1+0x31c] ;  /* 0x00031c0001ce7983 */ /* 0x000ee80000300800 */
[----:B------:R-:W4:Y:S04]  /*21ff0*/  LDL.LU R207, [R1+0x318] ;  /* 0x0003180001cf7983 */ /* 0x000f280000300800 */
[----:B------:R-:W4:Y:S04]  /*22000*/  LDL.LU R210, [R1+0x314] ;  /* 0x0003140001d27983 */ /* 0x000f280000300800 */
[----:B------:R-:W4:Y:S04]  /*22010*/  LDL.LU R213, [R1+0x310] ;  /* 0x0003100001d57983 */ /* 0x000f280000300800 */
[----:B------:R-:W4:Y:S04]  /*22020*/  LDL.LU R217, [R1+0x2f8] ;  /* 0x0002f80001d97983 */ /* 0x000f280000300800 */
[----:B------:R-:W4:Y:S04]  /*22030*/  LDL.LU R219, [R1+0x2ec] ;  /* 0x0002ec0001db7983 */ /* 0x000f280000300800 */
[----:B------:R-:W4:Y:S04]  /*22040*/  LDL.LU R224, [R1+0x2d4] ;  /* 0x0002d40001e07983 */ /* 0x000f280000300800 */
[----:B------:R-:W4:Y:S01]  /*22050*/  LDL.LU R228, [R1+0x2c4] ;  /* 0x0002c40001e47983 */ /* 0x000f220000300800 */
[----:B------:R-:W-:-:S03]  /*22060*/  IMAD R113, R232, UR4, RZ ;  /* 0x00000004e8717c24 */ /* 0x000fc6000f8e02ff */
[----:B------:R-:W4:Y:S01]  /*22070*/  LDL.LU R229, [R1+0x2b0] ;  /* 0x0002b00001e57983 */ /* 0x000f220000300800 */
[----:B------:R-:W-:-:S03]  /*22080*/  IMAD R117, R237, UR4, RZ ;  /* 0x00000004ed757c24 */ /* 0x000fc6000f8e02ff */
[----:B------:R-:W4:Y:S04]  /*22090*/  LDL.LU R231, [R1+0x298] ;  /* 0x0002980001e77983 */ /* 0x000f280000300800 */
[----:B------:R-:W4:Y:S01]  /*220a0*/  LDL.LU R232, [R1+0x288] ;  /* 0x0002880001e87983 */ /* 0x000f220000300800 */
[----:B------:R-:W-:-:S03]  /*220b0*/  IMAD R123, R242, UR4, RZ ;  /* 0x00000004f27b7c24 */ /* 0x000fc6000f8e02ff */
[----:B------:R-:W4:Y:S01]  /*220c0*/  LDL.LU R237, [R1+0x274] ;  /* 0x0002740001ed7983 */ /* 0x000f220000300800 */
[----:B------:R-:W-:-:S03]  /*220d0*/  IMAD R129, R252, UR4, RZ ;  /* 0x00000004fc817c24 */ /* 0x000fc6000f8e02ff */
[----:B------:R-:W4:Y:S01]  /*220e0*/  LDL.LU R242, [R1+0x260] ;  /* 0x0002600001f27983 */ /* 0x000f220000300800 */
[----:B------:R-:W-:-:S03]  /*220f0*/  IMAD R134, R3, UR4, RZ ;  /* 0x0000000403867c24 */ /* 0x000fc6000f8e02ff */
[----:B------:R-:W4:Y:S01]  /*22100*/  LDL.LU R252, [R1+0x23c] ;  /* 0x00023c0001fc7983 */ /* 0x000f220000300800 */
[----:B------:R-:W-:-:S03]  /*22110*/  IMAD R156, R212, UR4, RZ ;  /* 0x00000004d49c7c24 */ /* 0x000fc6000f8e02ff */
[----:B------:R-:W4:Y:S04]  /*22120*/  LDL.LU R3, [R1+0x228] ;  /* 0x0002280001037983 */ /* 0x000f280000300800 */
[----:B------:R-:W4:Y:S01]  /*22130*/  LDL.LU R212, [R1+0x214] ;  /* 0x0002140001d47983 */ /* 0x000f220000300800 */
[----:B------:R-:W-:Y:S02]  /*22140*/  IMAD R174, R191, UR4, RZ ;  /* 0x00000004bfae7c24 */ /* 0x000fe4000f8e02ff */
[----:B-1----:R-:W-:Y:S02]  /*22150*/  IMAD R4, R201, UR4, RZ ;  /* 0x00000004c9047c24 */ /* 0x002fe4000f8e02ff */
[----:B--2---:R-:W-:-:S03]  /*22160*/  IMAD R2, R203, UR4, RZ ;  /* 0x00000004cb027c24 */ /* 0x004fc6000f8e02ff */
[----:B------:R4:W-:Y:S01]  /*22170*/  STL [R1+0x3c], R4 ;  /* 0x00003c0401007387 */ /* 0x0009e20000100800 */
[----:B---3--:R-:W-:-:S03]  /*22180*/  IMAD R0, R206, UR4, RZ ;  /* 0x00000004ce007c24 */ /* 0x008fc6000f8e02ff */
[----:B------:R0:W-:Y:S01]  /*22190*/  STL [R1+0x50], R2 ;  /* 0x0000500201007387 */ /* 0x0001e20000100800 */
[----:B----4-:R-:W-:-:S03]  /*221a0*/  IMAD R4, R207, UR4, RZ ;  /* 0x00000004cf047c24 */ /* 0x010fc6000f8e02ff */
[----:B------:R1:W-:Y:S01]  /*221b0*/  STL [R1+0x64], R0 ;  /* 0x0000640001007387 */ /* 0x0003e20000100800 */
[----:B0-----:R-:W-:-:S03]  /*221c0*/  IMAD R2, R210, UR4, RZ ;  /* 0x00000004d2027c24 */ /* 0x001fc6000f8e02ff */
[----:B------:R0:W-:Y:S04]  /*221d0*/  STL [R1+0x74], R4 ;  /* 0x0000740401007387 */ /* 0x0001e80000100800 */
[----:B------:R2:W-:Y:S01]  /*221e0*/  STL [R1+0x8c], R2 ;  /* 0x00008c0201007387 */ /* 0x0005e20000100800 */
[----:B-1----:R-:W-:Y:S02]  /*221f0*/  IMAD R0, R213, UR4, RZ ;  /* 0x00000004d5007c24 */ /* 0x002fe4000f8e02ff */
[----:B0-----:R-:W-:-:S03]  /*22200*/  IMAD R4, R217, UR4, RZ ;  /* 0x00000004d9047c24 */ /* 0x001fc6000f8e02ff */
[----:B------:R0:W-:Y:S01]  /*22210*/  STL [R1+0x98], R0 ;  /* 0x0000980001007387 */ /* 0x0001e20000100800 */
[----:B--2---:R-:W-:-:S03]  /*22220*/  IMAD R2, R219, UR4, RZ ;  /* 0x00000004db027c24 */ /* 0x004fc6000f8e02ff */
[----:B------:R1:W-:Y:S04]  /*22230*/  STL [R1+0xac], R4 ;  /* 0x0000ac0401007387 */ /* 0x0003e80000100800 */
[----:B------:R2:W-:Y:S01]  /*22240*/  STL [R1+0xbc], R2 ;  /* 0x0000bc0201007387 */ /* 0x0005e20000100800 */
[----:B0-----:R-:W-:Y:S02]  /*22250*/  IMAD R0, R224, UR4, RZ ;  /* 0x00000004e0007c24 */ /* 0x001fe4000f8e02ff */
[----:B-1----:R-:W-:-:S03]  /*22260*/  IMAD R4, R228, UR4, RZ ;  /* 0x00000004e4047c24 */ /* 0x002fc6000f8e02ff */
        /* <DEDUP_REMOVED lines=15> */
[----:B------:R-:W2:Y:S01]  /*22360*/  LDL.LU R5, [R1+0x200] ;  /* 0x0002000001057983 */ /* 0x000ea20000300800 */
[----:B0-----:R-:W-:-:S03]  /*22370*/  IMAD R0, R212, UR4, RZ ;  /* 0x00000004d4007c24 */ /* 0x001fc6000f8e02ff */
[----:B------:R0:W-:Y:S04]  /*22380*/  STL [R1+0x118], R2 ;  /* 0x0001180201007387 */ /* 0x0001e80000100800 */
[----:B-1----:R-:W3:Y:S04]  /*22390*/  LDL.LU R4, [R1+0x1ec] ;  /* 0x0001ec0001047983 */ /* 0x002ee80000300800 */
[----:B------:R1:W-:Y:S04]  /*223a0*/  STL [R1+0x128], R0 ;  /* 0x0001280001007387 */ /* 0x0003e80000100800 */
[----:B------:R-:W4:Y:S04]  /*223b0*/  LDL.LU R84, [R1+0x1dc] ;  /* 0x0001dc0001547983 */ /* 0x000f280000300800 */
[----:B------:R-:W4:Y:S04]  /*223c0*/  LDL.LU R135, [R1+0x1c4] ;  /* 0x0001c40001877983 */ /* 0x000f280000300800 */
[----:B0-----:R-:W4:Y:S04]  /*223d0*/  LDL.LU R2, [R1+0x1b4] ;  /* 0x0001b40001027983 */ /* 0x001f280000300800 */
[----:B-1----:R-:W4:Y:S04]  /*223e0*/  LDL.LU R0, [R1+0x508] ;  /* 0x0005080001007983 */ /* 0x002f280000300800 */
        /* <DEDUP_REMOVED lines=29> */
[----:B--2---:R-:W-:-:S02]  /*225c0*/  IMAD R5, R5, UR4, RZ ;  /* 0x0000000405057c24 */ /* 0x004fc4000f8e02ff */
[----:B---3--:R-:W-:-:S03]  /*225d0*/  IMAD R4, R4, UR4, RZ ;  /* 0x0000000404047c24 */ /* 0x008fc6000f8e02ff */
[----:B------:R0:W-:Y:S04]  /*225e0*/  STL [R1+0x138], R5 ;  /* 0x0001380501007387 */ /* 0x0001e80000100800 */
[----:B------:R1:W-:Y:S01]  /*225f0*/  STL [R1+0x150], R4 ;  /* 0x0001500401007387 */ /* 0x0003e20000100800 */
[----:B----4-:R-:W-:Y:S02]  /*22600*/  IMAD R84, R84, UR4, RZ ;  /* 0x0000000454547c24 */ /* 0x010fe4000f8e02ff */
[----:B0-----:R-:W-:-:S03]  /*22610*/  IMAD R5, R135, UR4, RZ ;  /* 0x0000000487057c24 */ /* 0x001fc6000f8e02ff */
[----:B------:R-:W-:Y:S01]  /*22620*/  STL [R1+0x164], R84 ;  /* 0x0001645401007387 */ /* 0x000fe20000100800 */
[----:B-1----:R-:W-:-:S03]  /*22630*/  IMAD R4, R2, UR4, RZ ;  /* 0x0000000402047c24 */ /* 0x002fc6000f8e02ff */
[----:B------:R-:W-:Y:S01]  /*22640*/  STL [R1+0x178], R5 ;  /* 0x0001780501007387 */ /* 0x000fe20000100800 */
[----:B------:R-:W-:-:S03]  /*22650*/  IMAD R2, R0, UR4, RZ ;  /* 0x0000000400027c24 */ /* 0x000fc6000f8e02ff */
[----:B------:R0:W-:Y:S01]  /*22660*/  STL [R1+0x18c], R4 ;  /* 0x00018c0401007387 */ /* 0x0001e20000100800 */
[----:B------:R-:W-:-:S03]  /*22670*/  IMAD R0, R185, UR4, RZ ;  /* 0x00000004b9007c24 */ /* 0x000fc6000f8e02ff */
[----:B------:R1:W-:Y:S01]  /*22680*/  STL [R1+0x1a0], R2 ;  /* 0x0001a00201007387 */ /* 0x0003e20000100800 */
[----:B0-----:R-:W-:-:S03]  /*22690*/  IMAD R4, R186, UR4, RZ ;  /* 0x00000004ba047c24 */ /* 0x001fc6000f8e02ff */
[----:B------:R0:W-:Y:S01]  /*226a0*/  STL [R1+0x1b4], R0 ;  /* 0x0001b40001007387 */ /* 0x0001e20000100800 */
[----:B-1----:R-:W-:-:S03]  /*226b0*/  IMAD R2, R191, UR4, RZ ;  /* 0x00000004bf027c24 */ /* 0x002fc6000f8e02ff */
        /* <DEDUP_REMOVED lines=602> */
[----:B------:R-:W2:Y:S04]  /*24c60*/  LDL.LU R185, [R1+0x94] ;  /* 0x0000940001b97983 */ /* 0x000ea80000300800 */
        /* <DEDUP_REMOVED lines=27> */
[----:B0-----:R-:W3:Y:S04]  /*24e20*/  LDL.LU R4, [R1+0x18] ;  /* 0x0000180001047983 */ /* 0x001ee80000300800 */
[----:B------:R-:W3:Y:S04]  /*24e30*/  LDL.LU R84, [R1+0x14] ;  /* 0x0000140001547983 */ /* 0x000ee80000300800 */
[----:B------:R-:W3:Y:S04]  /*24e40*/  LDL.LU R135, [R1+0x10] ;  /* 0x0000100001877983 */ /* 0x000ee80000300800 */
[----:B-1----:R-:W3:Y:S04]  /*24e50*/  LDL.LU R2, [R1+0xc] ;  /* 0x00000c0001027983 */ /* 0x002ee80000300800 */
[----:B----4-:R-:W4:Y:S01]  /*24e60*/  LDL.LU R0, [R1+0x8] ;  /* 0x0000080001007983 */ /* 0x010f220000300800 */
[----:B--2---:R-:W-:-:S05]  /*24e70*/  IMAD R185, R185, UR4, RZ ;  /* 0x00000004b9b97c24 */ /* 0x004fca000f8e02ff */
[----:B------:R0:W-:Y:S01]  /*24e80*/  STL [R1+0x5bc], R185 ;  /* 0x0005bcb901007387 */ /* 0x0001e20000100800 */
[----:B---3--:R-:W-:-:S03]  /*24e90*/  IMAD R186, R186, UR4, RZ ;  /* 0x00000004baba7c24 */ /* 0x008fc6000f8e02ff */
[----:B0-----:R-:W2:Y:S01]  /*24ea0*/  LDL.LU R185, [R1+0x3604] ;  /* 0x0036040001b97983 */ /* 0x001ea20000300800 */
[----:B------:R-:W-:-:S03]  /*24eb0*/  IMAD R191, R191, UR4, RZ ;  /* 0x00000004bfbf7c24 */ /* 0x000fc6000f8e02ff */
[----:B------:R0:W-:Y:S01]  /*24ec0*/  STL [R1+0x5c0], R186 ;  /* 0x0005c0ba01007387 */ /* 0x0001e20000100800 */
[----:B------:R-:W-:Y:S02]  /*24ed0*/  IMAD R236, R236, UR4, RZ ;  /* 0x00000004ecec7c24 */ /* 0x000fe4000f8e02ff */
[----:B------:R-:W-:Y:S01]  /*24ee0*/  IMAD R209, R209, UR4, RZ ;  /* 0x00000004d1d17c24 */ /* 0x000fe2000f8e02ff */
[----:B0-----:R-:W3:Y:S01]  /*24ef0*/  LDL.LU R186, [R1+0x3600] ;  /* 0x0036000001ba7983 */ /* 0x001ee20000300800 */
[----:B------:R-:W-:-:S03]  /*24f00*/  IMAD R194, R194, UR4, RZ ;  /* 0x00000004c2c27c24 */ /* 0x000fc6000f8e02ff */
[----:B------:R0:W-:Y:S01]  /*24f10*/  STL [R1+0x5c8], R191 ;  /* 0x0005c8bf01007387 */ /* 0x0001e20000100800 */
[----:B------:R-:W-:Y:S02]  /*24f20*/  IMAD R198, R198, UR4, RZ ;  /* 0x00000004c6c67c24 */ /* 0x000fe4000f8e02ff */
[----:B------:R-:W-:Y:S01]  /*24f30*/  IMAD R201, R201, UR4, RZ ;  /* 0x00000004c9c97c24 */ /* 0x000fe2000f8e02ff */
[----:B0-----:R-:W2:Y:S04]  /*24f40*/  LDL.LU R191, [R1+0x35fc] ;  /* 0x0035fc0001bf7983 */ /* 0x001ea80000300800 */
[----:B------:R0:W-:Y:S01]  /*24f50*/  STL [R1+0x5d0], R236 ;  /* 0x0005d0ec01007387 */ /* 0x0001e20000100800 */
[----:B------:R-:W-:Y:S02]  /*24f60*/  IMAD R203, R203, UR4, RZ ;  /* 0x00000004cbcb7c24 */ /* 0x000fe4000f8e02ff */
[----:B------:R-:W-:Y:S01]  /*24f70*/  IMAD R206, R206, UR4, RZ ;  /* 0x00000004cece7c24 */ /* 0x000fe2000f8e02ff */
[----:B0-----:R-:W3:Y:S04]  /*24f80*/  LDL.LU R236, [R1+0x35f8] ;  /* 0x0035f80001ec7983 */ /* 0x001ee80000300800 */
[----:B------:R0:W-:Y:S01]  /*24f90*/  STL [R1+0x5d4], R209 ;  /* 0x0005d4d101007387 */ /* 0x0001e20000100800 */
[----:B------:R-:W-:-:S03]  /*24fa0*/  IMAD R207, R207, UR4, RZ ;  /* 0x00000004cfcf7c24 */ /* 0x000fc6000f8e02ff */
[----:B0-----:R-:W2:Y:S04]  /*24fb0*/  LDL.LU R209, [R1+0x35f4] ;  /* 0x0035f40001d17983 */ /* 0x001ea80000300800 */
[----:B------:R0:W-:Y:S01]  /*24fc0*/  STL [R1+0x5dc], R194 ;  /* 0x0005dcc201007387 */ /* 0x0001e20000100800 */
[----:B------:R-:W-:-:S03]  /*24fd0*/  IMAD R210, R210, UR4, RZ ;  /* 0x00000004d2d27c24 */ /* 0x000fc6000f8e02ff */
        /* <DEDUP_REMOVED lines=40> */
[----:B------:R0:W-:Y:S04]  /*25260*/  STL [R1+0x634], R232 ;  /* 0x000634e801007387 */ /* 0x0001e80000100800 */
[----:B0-----:R-:W3:Y:S04]  /*25270*/  LDL.LU R232, [R1+0x35b8] ;  /* 0x0035b80001e87983 */ /* 0x001ee80000300800 */
[----:B------:R0:W-:Y:S04]  /*25280*/  STL [R1+0x63c], R237 ;  /* 0x00063ced01007387 */ /* 0x0001e80000100800 */
        /* <DEDUP_REMOVED lines=8> */
[----:B0-----:R-:W3:Y:S01]  /*25310*/  LDL.LU R212, [R1+0x35a4] ;  /* 0x0035a40001d47983 */ /* 0x001ee20000300800 */
[----:B------:R-:W-:-:S02]  /*25320*/  IMAD R5, R5, UR4, RZ ;  /* 0x0000000405057c24 */ /* 0x000fc4000f8e02ff */
[----:B------:R-:W-:Y:S02]  /*25330*/  IMAD R4, R4, UR4, RZ ;  /* 0x0000000404047c24 */ /* 0x000fe4000f8e02ff */
[----:B------:R-:W-:Y:S01]  /*25340*/  IMAD R84, R84, UR4, RZ ;  /* 0x0000000454547c24 */ /* 0x000fe2000f8e02ff */
[----:B------:R0:W-:Y:S04]  /*25350*/  STL [R1+0x65c], R5 ;  /* 0x00065c0501007387 */ /* 0x0001e80000100800 */
[----:B------:R1:W-:Y:S01]  /*25360*/  STL [R1+0x660], R4 ;  /* 0x0006600401007387 */ /* 0x0003e20000100800 */
[----:B0-----:R-:W-:-:S03]  /*25370*/  IMAD R5, R135, UR4, RZ ;  /* 0x0000000487057c24 */ /* 0x001fc6000f8e02ff */
[----:B------:R-:W-:Y:S01]  /*25380*/  STL [R1+0x668], R84 ;  /* 0x0006685401007387 */ /* 0x000fe20000100800 */
[----:B-1----:R-:W-:Y:S02]  /*25390*/  IMAD R4, R2, UR4, RZ ;  /* 0x0000000402047c24 */ /* 0x002fe4000f8e02ff */
[----:B----4-:R-:W-:Y:S01]  /*253a0*/  IMAD R2, R0, UR4, RZ ;  /* 0x0000000400027c24 */ /* 0x010fe2000f8e02ff */
[----:B------:R-:W-:Y:S04]  /*253b0*/  STL [R1+0x66c], R5 ;  /* 0x00066c0501007387 */ /* 0x000fe80000100800 */
[----:B------:R-:W-:Y:S04]  /*253c0*/  STL [R1+0x674], R4 ;  /* 0x0006740401007387 */ /* 0x000fe80000100800 */
[----:B------:R2:W-:Y:S02]  /*253d0*/  STL [R1+0x67c], R2 ;  /* 0x00067c0201007387 */ /* 0x0005e40000100800 */
[----:B--2---:R-:W-:-:S02]  /*253e0*/  IMAD R2, R252, UR4, RZ ;  /* 0x00000004fc027c24 */ /* 0x004fc4000f8e02ff */
[----:B---3--:R-:W-:Y:S02]  /*253f0*/  IMAD R3, R3, UR4, RZ ;  /* 0x0000000403037c24 */ /* 0x008fe4000f8e02ff */
[----:B------:R-:W-:-:S05]  /*25400*/  IMAD R0, R212, UR4, RZ ;  /* 0x00000004d4007c24 */ /* 0x000fca000f8e02ff */
[----:B------:R0:W-:Y:S04]  /*25410*/  STL [R1+0x680], R0 ;  /* 0x0006800001007387 */ /* 0x0001e80000100800 */
        /* <DEDUP_REMOVED lines=288> */
[----:B------:R-:W-:Y:S04]  /*26620*/  STL [R1+0xa14], R3 ;  /* 0x000a140301007387 */ /* 0x000fe80000100800 */
[----:B------:R-:W2:Y:S01]  /*26630*/  LDL R217, [R1+0x3c] ;  /* 0x00003c0001d97983 */ /* 0x000ea20000100800 */
[----:B0-----:R-:W-:-:S03]  /*26640*/  IMAD R0, R85, UR4, RZ ;  /* 0x0000000455007c24 */ /* 0x001fc6000f8e02ff */
[----:B------:R0:W-:Y:S04]  /*26650*/  STL [R1+0xa1c], R2 ;  /* 0x000a1c0201007387 */ /* 0x0001e80000100800 */
[----:B------:R-:W3:Y:S04]  /*26660*/  LDL R219, [R1+0x50] ;  /* 0x0000500001db7983 */ /* 0x000ee80000100800 */
[----:B------:R1:W-:Y:S04]  /*26670*/  STL [R1+0xa20], R0 ;  /* 0x000a200001007387 */ /* 0x0003e80000100800 */
[----:B------:R-:W4:Y:S04]  /*26680*/  LDL R224, [R1+0x64] ;  /* 0x0000640001e07983 */ /* 0x000f280000100800 */
[----:B------:R-:W4:Y:S04]  /*26690*/  LDL R228, [R1+0x74] ;  /* 0x0000740001e47983 */ /* 0x000f280000100800 */
[----:B------:R-:W4:Y:S04]  /*266a0*/  LDL R229, [R1+0x8c] ;  /* 0x00008c0001e57983 */ /* 0x000f280000100800 */
[----:B------:R-:W4:Y:S04]  /*266b0*/  LDL R231, [R1+0x98] ;  /* 0x0000980001e77983 */ /* 0x000f280000100800 */
[----:B------:R-:W4:Y:S04]  /*266c0*/  LDL R232, [R1+0xac] ;  /* 0x0000ac0001e87983 */ /* 0x000f280000100800 */
[----:B------:R-:W4:Y:S04]  /*266d0*/  LDL R237, [R1+0xbc] ;  /* 0x0000bc0001ed7983 */ /* 0x000f280000100800 */
[----:B------:R-:W4:Y:S04]  /*266e0*/  LDL R242, [R1+0xd0] ;  /* 0x0000d00001f27983 */ /* 0x000f280000100800 */
[----:B------:R-:W4:Y:S01]  /*266f0*/  LDL R252, [R1+0xdc] ;  /* 0x0000dc0001fc7983 */ /* 0x000f220000100800 */
[----:B------:R-:W-:-:S02]  /*26700*/  IMAD R5, R248, UR4, RZ ;  /* 0x00000004f8057c24 */ /* 0x000fc4000f8e02ff */
[----:B------:R-:W-:Y:S02]  /*26710*/  IMAD R4, R247, UR4, RZ ;  /* 0x00000004f7047c24 */ /* 0x000fe4000f8e02ff */
[----:B0-----:R-:W-:Y:S01]  /*26720*/  IMAD R2, R243, UR4, RZ ;  /* 0x00000004f3027c24 */ /* 0x001fe2000f8e02ff */
[----:B------:R-:W-:Y:S01]  /*26730*/  STL [R1+0xa28], R5 ;  /* 0x000a280501007387 */ /* 0x000fe20000100800 */
[----:B------:R-:W-:Y:S01]  /*26740*/  SHF.R.S32.HI R21, RZ, 0x1f, R12 ;  /* 0x0000001fff157819 */ /* 0x000fe2000001140c */
[----:B------:R-:W-:Y:S02]  /*26750*/  IMAD R212, R246, UR4, RZ ;  /* 0x00000004f6d47c24 */ /* 0x000fe4000f8e02ff */
[----:B------:R-:W-:Y:S01]  /*26760*/  STL [R1+0x3528], R5 ;  /* 0x0035280501007387 */ /* 0x000fe20000100800 */
[----:B------:R-:W-:-:S03]  /*26770*/  SHF.R.S32.HI R23, RZ, 0x1f, R11 ;  /* 0x0000001fff177819 */ /* 0x000fc6000001140b */
[----:B------:R-:W-:Y:S04]  /*26780*/  STL [R1+0xa2c], R4 ;  /* 0x000a2c0401007387 */ /* 0x000fe80000100800 */
[----:B------:R-:W-:Y:S01]  /*26790*/  STL [R1+0x352c], R4 ;  /* 0x00352c0401007387 */ /* 0x000fe20000100800 */
[----:B------:R-:W-:-:S03]  /*267a0*/  IMAD R3, R244, UR4, RZ ;  /* 0x00000004f4037c24 */ /* 0x000fc6000f8e02ff */
[----:B------:R-:W-:Y:S04]  /*267b0*/  STL [R1+0xa34], R2 ;  /* 0x000a340201007387 */ /* 0x000fe80000100800 */
[----:B------:R-:W-:Y:S01]  /*267c0*/  STL [R1+0x3530], R2 ;  /* 0x0035300201007387 */ /* 0x000fe20000100800 */
[----:B------:R-:W-:-:S03]  /*267d0*/  SHF.R.S32.HI R25, RZ, 0x1f, R10 ;  /* 0x0000001fff197819 */ /* 0x000fc6000001140a */
[----:B------:R-:W-:Y:S04]  /*267e0*/  STL [R1+0x3538], R21 ;  /* 0x0035381501007387 */ /* 0x000fe80000100800 */
[----:B------:R-:W-:Y:S01]  /*267f0*/  STL [R1+0x3534], R12 ;  /* 0x0035340c01007387 */ /* 0x000fe20000100800 */
[----:B-1----:R-:W-:-:S03]  /*26800*/  IMAD R0, R125, UR4, RZ ;  /* 0x000000047d007c24 */ /* 0x002fc6000f8e02ff */
[----:B------:R-:W-:Y:S04]  /*26810*/  STL [R1+0xa3c], R212 ;  /* 0x000a3cd401007387 */ /* 0x000fe80000100800 */
[----:B------:R-:W-:Y:S01]  /*26820*/  STL [R1+0x353c], R212 ;  /* 0x00353cd401007387 */ /* 0x000fe20000100800 */
[----:B------:R-:W-:-:S03]  /*26830*/  SHF.R.S32.HI R28, RZ, 0x1f, R9 ;  /* 0x0000001fff1c7819 */ /* 0x000fc60000011409 */
[----:B------:R-:W-:Y:S04]  /*26840*/  STL [R1+0x3544], R23 ;  /* 0x0035441701007387 */ /* 0x000fe80000100800 */
[----:B------:R-:W-:Y:S01]  /*26850*/  STL [R1+0x3540], R11 ;  /* 0x0035400b01007387 */ /* 0x000fe20000100800 */
[----:B------:R-:W-:-:S03]  /*26860*/  SHF.R.S32.HI R30, RZ, 0x1f, R8 ;  /* 0x0000001fff1e7819 */ /* 0x000fc60000011408 */
[----:B------:R-:W-:Y:S04]  /*26870*/  STL [R1+0xa40], R3 ;  /* 0x000a400301007387 */ /* 0x000fe80000100800 */
[----:B------:R-:W-:Y:S01]  /*26880*/  STL [R1+0x3548], R3 ;  /* 0x0035480301007387 */ /* 0x000fe20000100800 */
[----:B------:R-:W-:-:S03]  /*26890*/  SHF.R.S32.HI R32, RZ, 0x1f, R7 ;  /* 0x0000001fff207819 */ /* 0x000fc60000011407 */
[----:B------:R0:W-:Y:S04]  /*268a0*/  STL [R1+0x3550], R25 ;  /* 0x0035501901007387 */ /* 0x0001e80000100800 */
[----:B------:R-:W-:Y:S01]  /*268b0*/  STL [R1+0x354c], R10 ;  /* 0x00354c0a01007387 */ /* 0x000fe20000100800 */
[----:B------:R-:W-:-:S03]  /*268c0*/  SHF.R.S32.HI R34, RZ, 0x1f, R6 ;  /* 0x0000001fff227819 */ /* 0x000fc60000011406 */
[----:B------:R-:W-:Y:S04]  /*268d0*/  STL [R1+0xa48], R0 ;  /* 0x000a480001007387 */ /* 0x000fe80000100800 */
[----:B------:R1:W-:Y:S01]  /*268e0*/  STL [R1+0x3554], R0 ;  /* 0x0035540001007387 */ /* 0x0003e20000100800 */
[----:B------:R-:W-:-:S03]  /*268f0*/  SHF.R.S32.HI R36, RZ, 0x1f, R13 ;  /* 0x0000001fff247819 */ /* 0x000fc6000001140d */
        /* <DEDUP_REMOVED lines=10> */
[----:B------:R1:W-:Y:S01]  /*269a0*/  STL [R1+0x3570], R6 ;  /* 0x0035700601007387 */ /* 0x0003e20000100800 */
[----:B------:R-:W-:-:S03]  /*269b0*/  SHF.R.S32.HI R44, RZ, 0x1f, R17 ;  /* 0x0000001fff2c7819 */ /* 0x000fc60000011411 */
[----:B------:R-:W-:Y:S04]  /*269c0*/  STL [R1+0x357c], R36 ;  /* 0x00357c2401007387 */ /* 0x000fe80000100800 */
        /* <DEDUP_REMOVED lines=10> */
[----:B------:R-:W4:Y:S04]  /*26a70*/  LDL R216, [R1+0x104] ;  /* 0x0001040001d87983 */ /* 0x000f280000100800 */
[----:B0-----:R-:W1:Y:S04]  /*26a80*/  LDL R25, [R1+0x360] ;  /* 0x0003600001197983 */ /* 0x001e680000100800 */
[----:B------:R-:W4:Y:S04]  /*26a90*/  LDL R218, [R1+0x18c] ;  /* 0x00018c0001da7983 */ /* 0x000f280000100800 */
        /* <DEDUP_REMOVED lines=23> */
[----:B--2---:R-:W-:-:S03]  /*26c10*/  SHF.R.S32.HI R178, RZ, 0x1f, R217 ;  /* 0x0000001fffb27819 */ /* 0x004fc600000114d9 */
[----:B------:R-:W2:Y:S04]  /*26c20*/  LDL R217, [R1+0x23c] ;  /* 0x00023c0001d97983 */ /* 0x000ea80000100800 */
[----:B------:R-:W2:Y:S01]  /*26c30*/  LDL R206, [R1+0x1a0] ;  /* 0x0001a00001ce7983 */ /* 0x000ea20000100800 */
[----:B---3--:R-:W-:-:S03]  /*26c40*/  SHF.R.S32.HI R179, RZ, 0x1f, R219 ;  /* 0x0000001fffb37819 */ /* 0x008fc600000114db */
[----:B------:R-:W3:Y:S04]  /*26c50*/  LDL R219, [R1+0x24c] ;  /* 0x00024c0001db7983 */ /* 0x000ee80000100800 */
[----:B------:R-:W3:Y:S01]  /*26c60*/  LDL R207, [R1+0x1b4] ;  /* 0x0001b40001cf7983 */ /* 0x000ee20000100800 */
[----:B----4-:R-:W-:-:S03]  /*26c70*/  SHF.R.S32.HI R180, RZ, 0x1f, R224 ;  /* 0x0000001fffb47819 */ /* 0x010fc600000114e0 */
[----:B------:R-:W4:Y:S01]  /*26c80*/  LDL R224, [R1+0x260] ;  /* 0x0002600001e07983 */ /* 0x000f220000100800 */
[----:B------:R-:W-:-:S03]  /*26c90*/  SHF.R.S32.HI R182, RZ, 0x1f, R228 ;  /* 0x0000001fffb67819 */ /* 0x000fc600000114e4 */
        /* <DEDUP_REMOVED lines=25> */
[----:B------:R-:W-:-:S02]  /*26e30*/  SHF.R.S32.HI R45, RZ, 0x1f, R18 ;  /* 0x0000001fff2d7819 */ /* 0x000fc40000011412 */
[----:B------:R-:W-:Y:S02]  /*26e40*/  SHF.R.S32.HI R196, RZ, 0x1f, R216 ;  /* 0x0000001fffc47819 */ /* 0x000fe400000114d8 */
[----:B-1----:R-:W-:Y:S02]  /*26e50*/  SHF.R.S32.HI R0, RZ, 0x1f, R25 ;  /* 0x0000001fff007819 */ /* 0x002fe40000011419 */
[----:B------:R-:W-:Y:S02]  /*26e60*/  SHF.R.S32.HI R205, RZ, 0x1f, R218 ;  /* 0x0000001fffcd7819 */ /* 0x000fe400000114da */
[----:B------:R-:W-:Y:S02]  /*26e70*/  SHF.R.S32.HI R3, RZ, 0x1f, R3 ;  /* 0x0000001fff037819 */ /* 0x000fe40000011403 */
[----:B------:R-:W-:Y:S02]  /*26e80*/  SHF.R.S32.HI R197, RZ, 0x1f, R202 ;  /* 0x0000001fffc57819 */ /* 0x000fe400000114ca */
[----:B------:R-:W-:-:S02]  /*26e90*/  SHF.R.S32.HI R199, RZ, 0x1f, R215 ;  /* 0x0000001fffc77819 */ /* 0x000fc400000114d7 */
[----:B------:R-:W-:Y:S02]  /*26ea0*/  SHF.R.S32.HI R208, RZ, 0x1f, R222 ;  /* 0x0000001fffd07819 */ /* 0x000fe400000114de */
[----:B------:R-:W-:Y:S02]  /*26eb0*/  SHF.R.S32.HI R193, RZ, 0x1f, R241 ;  /* 0x0000001fffc17819 */ /* 0x000fe400000114f1 */
        /* <DEDUP_REMOVED lines=9> */
[----:B------:R-:W-:Y:S02]  /*26f50*/  SHF.R.S32.HI R6, RZ, 0x1f, R11 ;  /* 0x0000001fff067819 */ /* 0x000fe4000001140b */
[----:B--2---:R-:W-:Y:S02]  /*26f60*/  SHF.R.S32.HI R216, RZ, 0x1f, R217 ;  /* 0x0000001fffd87819 */ /* 0x004fe400000114d9 */
[----:B---3--:R-:W-:Y:S02]  /*26f70*/  SHF.R.S32.HI R217, RZ, 0x1f, R219 ;  /* 0x0000001fffd97819 */ /* 0x008fe400000114db */
[----:B----4-:R-:W-:Y:S02]  /*26f80*/  SHF.R.S32.HI R218, RZ, 0x1f, R224 ;  /* 0x0000001fffda7819 */ /* 0x010fe400000114e0 */
[----:B------:R-:W-:Y:S02]  /*26f90*/  SHF.R.S32.HI R219, RZ, 0x1f, R228 ;  /* 0x0000001fffdb7819 */ /* 0x000fe400000114e4 */
[----:B------:R-:W2:Y:S01]  /*26fa0*/  LDL R228, [R1+0x310] ;  /* 0x0003100001e47983 */ /* 0x000ea20000100800 */
[----:B------:R-:W-:-:S03]  /*26fb0*/  SHF.R.S32.HI R220, RZ, 0x1f, R229 ;  /* 0x0000001fffdc7819 */ /* 0x000fc600000114e5 */
[----:B------:R-:W3:Y:S01]  /*26fc0*/  LDL R229, [R1+0x314] ;  /* 0x0003140001e57983 */ /* 0x000ee20000100800 */
        /* <DEDUP_REMOVED lines=10> */
[----:B------:R0:W-:Y:S04]  /*27070*/  STL [R1], R0 ;  /* 0x0000000001007387 */ /* 0x0001e80000100800 */
[----:B------:R1:W-:Y:S01]  /*27080*/  STL [R1+0x4], R3 ;  /* 0x0000040301007387 */ /* 0x0003e20000100800 */
[----:B0-----:R-:W-:-:S03]  /*27090*/  SHF.R.S32.HI R0, RZ, 0x1f, R23 ;  /* 0x0000001fff007819 */ /* 0x001fc60000011417 */
[----:B------:R0:W-:Y:S01]  /*270a0*/  STL [R1+0x8], R6 ;  /* 0x0000080601007387 */ /* 0x0001e20000100800 */
[----:B-1----:R-:W-:-:S03]  /*270b0*/  SHF.R.S32.HI R3, RZ, 0x1f, R212 ;  /* 0x0000001fff037819 */ /* 0x002fc600000114d4 */
[----:B------:R1:W-:Y:S04]  /*270c0*/  STL [R1+0xc], R0 ;  /* 0x00000c0001007387 */ /* 0x0003e80000100800 */
[----:B------:R1:W-:Y:S01]  /*270d0*/  STL [R1+0x10], R3 ;  /* 0x0000100301007387 */ /* 0x0003e20000100800 */
[----:B0-----:R-:W-:Y:S02]  /*270e0*/  SHF.R.S32.HI R6, RZ, 0x1f, R12 ;  /* 0x0000001fff067819 */ /* 0x001fe4000001140c */
[----:B-1----:R-:W-:-:S03]  /*270f0*/  SHF.R.S32.HI R0, RZ, 0x1f, R21 ;  /* 0x0000001fff007819 */ /* 0x002fc60000011415 */
[----:B------:R-:W-:Y:S01]  /*27100*/  STL [R1+0x14], R6 ;  /* 0x0000140601007387 */ /* 0x000fe20000100800 */
[----:B------:R-:W-:-:S03]  /*27110*/  SHF.R.S32.HI R3, RZ, 0x1f, R2 ;  /* 0x0000001fff037819 */ /* 0x000fc60000011402 */
[----:B------:R0:W-:Y:S01]  /*27120*/  STL [R1+0x18], R0 ;  /* 0x0000180001007387 */ /* 0x0001e20000100800 */
[----:B------:R-:W-:-:S03]  /*27130*/  SHF.R.S32.HI R2, RZ, 0x1f, R4 ;  /* 0x0000001fff027819 */ /* 0x000fc60000011404 */
[----:B------:R-:W-:Y:S04]  /*27140*/  STL [R1+0x1c], R3 ;  /* 0x00001c0301007387 */ /* 0x000fe80000100800 */
[----:B------:R-:W2:Y:S01]  /*27150*/  LDL R18, [R1+0x398] ;  /* 0x0003980001127983 */ /* 0x000ea20000100800 */
[----:B0-----:R-:W-:-:S03]  /*27160*/  SHF.R.S32.HI R0, RZ, 0x1f, R5 ;  /* 0x0000001fff007819 */ /* 0x001fc60000011405 */
[----:B------:R-:W-:Y:S04]  /*27170*/  STL [R1+0x20], R2 ;  /* 0x0000200201007387 */ /* 0x000fe80000100800 */
        /* <DEDUP_REMOVED lines=19> */
[----:B0-----:R-:W4:Y:S04]  /*272b0*/  LDL R0, [R1+0x3e4] ;  /* 0x0003e40001007983 */ /* 0x001f280000100800 */
        /* <DEDUP_REMOVED lines=11> */
[----:B--2---:R-:W-:-:S05]  /*27370*/  SHF.R.S32.HI R18, RZ, 0x1f, R18 ;  /* 0x0000001fff127819 */ /* 0x004fca0000011412 */
[----:B------:R4:W-:Y:S01]  /*27380*/  STL [R1+0x28], R18 ;  /* 0x0000281201007387 */ /* 0x0009e20000100800 */
[----:B---3--:R-:W-:Y:S02]  /*27390*/  SHF.R.S32.HI R17, RZ, 0x1f, R17 ;  /* 0x0000001fff117819 */ /* 0x008fe40000011411 */
[----:B----4-:R-:W-:-:S03]  /*273a0*/  SHF.R.S32.HI R18, RZ, 0x1f, R44 ;  /* 0x0000001fff127819 */ /* 0x010fc6000001142c */
[----:B------:R0:W-:Y:S01]  /*273b0*/  STL [R1+0x2c], R17 ;  /* 0x00002c1101007387 */ /* 0x0001e20000100800 */
[----:B------:R-:W-:-:S03]  /*273c0*/  SHF.R.S32.HI R16, RZ, 0x1f, R16 ;  /* 0x0000001fff107819 */ /* 0x000fc60000011410 */
[----:B------:R-:W-:Y:S04]  /*273d0*/  STL [R1+0x30], R18 ;  /* 0x0000301201007387 */ /* 0x000fe80000100800 */
[----:B------:R1:W-:Y:S01]  /*273e0*/  STL [R1+0x34], R16 ;  /* 0x0000341001007387 */ /* 0x0003e20000100800 */
[----:B0-----:R-:W-:Y:S02]  /*273f0*/  SHF.R.S32.HI R17, RZ, 0x1f, R42 ;  /* 0x0000001fff117819 */ /* 0x001fe4000001142a */
[----:B------:R-:W-:-:S03]  /*27400*/  SHF.R.S32.HI R15, RZ, 0x1f, R15 ;  /* 0x0000001fff0f7819 */ /* 0x000fc6000001140f */
[----:B------:R-:W-:Y:S01]  /*27410*/  STL [R1+0x38], R17 ;  /* 0x0000381101007387 */ /* 0x000fe20000100800 */
[----:B-1----:R-:W-:Y:S02]  /*27420*/  SHF.R.S32.HI R16, RZ, 0x1f, R40 ;  /* 0x0000001fff107819 */ /* 0x002fe40000011428 */
[----:B------:R-:W-:Y:S01]  /*27430*/  SHF.R.S32.HI R14, RZ, 0x1f, R14 ;  /* 0x0000001fff0e7819 */ /* 0x000fe2000001140e */
[----:B------:R0:W-:Y:S04]  /*27440*/  STL [R1+0x40], R15 ;  /* 0x0000400f01007387 */ /* 0x0001e80000100800 */
[----:B------:R-:W-:Y:S01]  /*27450*/  STL [R1+0x44], R16 ;  /* 0x0000441001007387 */ /* 0x000fe20000100800 */
[----:B------:R-:W-:-:S03]  /*27460*/  SHF.R.S32.HI R13, RZ, 0x1f, R13 ;  /* 0x0000001fff0d7819 */ /* 0x000fc6000001140d */
[----:B------:R1:W-:Y:S01]  /*27470*/  STL [R1+0x48], R14 ;  /* 0x0000480e01007387 */ /* 0x0003e20000100800 */
[----:B0-----:R-:W-:Y:S02]  /*27480*/  SHF.R.S32.HI R15, RZ, 0x1f, R38 ;  /* 0x0000001fff0f7819 */ /* 0x001fe40000011426 */
[----:B------:R-:W-:-:S03]  /*27490*/  SHF.R.S32.HI R6, RZ, 0x1f, R6 ;  /* 0x0000001fff067819 */ /* 0x000fc60000011406 */
[----:B------:R-:W-:Y:S01]  /*274a0*/  STL [R1+0x4c], R15 ;  /* 0x00004c0f01007387 */ /* 0x000fe20000100800 */
[----:B-1----:R-:W-:-:S03]  /*274b0*/  SHF.R.S32.HI R14, RZ, 0x1f, R36 ;  /* 0x0000001fff0e7819 */ /* 0x002fc60000011424 */
[----:B------:R0:W-:Y:S01]  /*274c0*/  STL [R1+0x54], R13 ;  /* 0x0000540d01007387 */ /* 0x0001e20000100800 */
[----:B------:R-:W-:-:S03]  /*274d0*/  SHF.R.S32.HI R7, RZ, 0x1f, R7 ;  /* 0x0000001fff077819 */ /* 0x000fc60000011407 */
[----:B------:R-:W-:Y:S04]  /*274e0*/  STL [R1+0x58], R14 ;  /* 0x0000580e01007387 */ /* 0x000fe80000100800 */
[----:B------:R1:W-:Y:S01]  /*274f0*/  STL [R1+0x5c], R6 ;  /* 0x00005c0601007387 */ /* 0x0003e20000100800 */
[----:B0-----:R-:W-:Y:S02]  /*27500*/  SHF.R.S32.HI R13, RZ, 0x1f, R34 ;  /* 0x0000001fff0d7819 */ /* 0x001fe40000011422 */
[----:B------:R-:W-:-:S03]  /*27510*/  SHF.R.S32.HI R8, RZ, 0x1f, R8 ;  /* 0x0000001fff087819 */ /* 0x000fc60000011408 */
[----:B------:R-:W-:Y:S01]  /*27520*/  STL [R1+0x60], R13 ;  /* 0x0000600d01007387 */ /* 0x000fe20000100800 */
[----:B-1----:R-:W-:-:S03]  /*27530*/  SHF.R.S32.HI R6, RZ, 0x1f, R32 ;  /* 0x0000001fff067819 */ /* 0x002fc60000011420 */
[----:B------:R0:W-:Y:S04]  /*27540*/  STL [R1+0x68], R7 ;  /* 0x0000680701007387 */ /* 0x0001e80000100800 */
[----:B------:R1:W-:Y:S01]  /*27550*/  STL [R1+0x6c], R6 ;  /* 0x00006c0601007387 */ /* 0x0003e20000100800 */
[----:B0-----:R-:W-:-:S03]  /*27560*/  SHF.R.S32.HI R7, RZ, 0x1f, R30 ;  /* 0x0000001fff077819 */ /* 0x001fc6000001141e */
[----:B------:R0:W-:Y:S01]  /*27570*/  STL [R1+0x70], R8 ;  /* 0x0000700801007387 */ /* 0x0001e20000100800 */
[----:B-1----:R-:W-:-:S03]  /*27580*/  SHF.R.S32.HI R6, RZ, 0x1f, R9 ;  /* 0x0000001fff067819 */ /* 0x002fc60000011409 */
[----:B------:R1:W-:Y:S04]  /*27590*/  STL [R1+0x78], R7 ;  /* 0x0000780701007387 */ /* 0x0003e80000100800 */
[----:B------:R2:W-:Y:S01]  /*275a0*/  STL [R1+0x7c], R6 ;  /* 0x00007c0601007387 */ /* 0x0005e20000100800 */
[----:B0-----:R-:W-:Y:S02]  /*275b0*/  SHF.R.S32.HI R8, RZ, 0x1f, R28 ;  /* 0x0000001fff087819 */ /* 0x001fe4000001141c */
[----:B-1----:R-:W-:Y:S02]  /*275c0*/  SHF.R.S32.HI R7, RZ, 0x1f, R0 ;  /* 0x0000001fff077819 */ /* 0x002fe40000011400 */
[----:B------:R-:W-:Y:S02]  /*275d0*/  SHF.R.S32.HI R0, RZ, 0x1f, R25 ;  /* 0x0000001fff007819 */ /* 0x000fe40000011419 */
[----:B--2---:R-:W-:Y:S01]  /*275e0*/  SHF.R.S32.HI R6, RZ, 0x1f, R10 ;  /* 0x0000001fff067819 */ /* 0x004fe2000001140a */
[----:B------:R-:W-:Y:S01]  /*275f0*/  STL [R1+0x80], R8 ;  /* 0x0000800801007387 */ /* 0x000fe20000100800 */
[----:B------:R-:W-:-:S03]  /*27600*/  SHF.R.S32.HI R3, RZ, 0x1f, R3 ;  /* 0x0000001fff037819 */ /* 0x000fc60000011403 */
[----:B------:R-:W-:Y:S04]  /*27610*/  STL [R1+0x84], R7 ;  /* 0x0000840701007387 */ /* 0x000fe80000100800 */
[----:B------:R0:W-:Y:S04]  /*27620*/  STL [R1+0x88], R6 ;  /* 0x0000880601007387 */ /* 0x0001e80000100800 */
[----:B------:R1:W-:Y:S04]  /*27630*/  STL [R1+0x90], R0 ;  /* 0x0000900001007387 */ /* 0x0003e80000100800 */
[----:B------:R2:W-:Y:S01]  /*27640*/  STL [R1+0x94], R3 ;  /* 0x0000940301007387 */ /* 0x0005e20000100800 */
[----:B0-----:R-:W-:-:S02]  /*27650*/  SHF.R.S32.HI R6, RZ, 0x1f, R11 ;  /* 0x0000001fff067819 */ /* 0x001fc4000001140b */
[----:B-1----:R-:W-:-:S03]  /*27660*/  SHF.R.S32.HI R0, RZ, 0x1f, R23 ;  /* 0x0000001fff007819 */ /* 0x002fc60000011417 */
[----:B------:R0:W-:Y:S01]  /*27670*/  STL [R1+0x9c], R6 ;  /* 0x00009c0601007387 */ /* 0x0001e20000100800 */
[----:B--2---:R-:W-:-:S03]  /*27680*/  SHF.R.S32.HI R3, RZ, 0x1f, R212 ;  /* 0x0000001fff037819 */ /* 0x004fc600000114d4 */
[----:B------:R1:W-:Y:S04]  /*27690*/  STL [R1+0xa0], R0 ;  /* 0x0000a00001007387 */ /* 0x0003e80000100800 */
[----:B------:R2:W-:Y:S01]  /*276a0*/  STL [R1+0xa4], R3 ;  /* 0x0000a40301007387 */ /* 0x0005e20000100800 */
[----:B0-----:R-:W-:Y:S02]  /*276b0*/  SHF.R.S32.HI R6, RZ, 0x1f, R12 ;  /* 0x0000001fff067819 */ /* 0x001fe4000001140c */
[----:B-1----:R-:W-:-:S03]  /*276c0*/  SHF.R.S32.HI R0, RZ, 0x1f, R21 ;  /* 0x0000001fff007819 */ /* 0x002fc60000011415 */
[----:B------:R-:W-:Y:S01]  /*276d0*/  STL [R1+0xa8], R6 ;  /* 0x0000a80601007387 */ /* 0x000fe20000100800 */
[----:B--2---:R-:W-:-:S03]  /*276e0*/  SHF.R.S32.HI R3, RZ, 0x1f, R2 ;  /* 0x0000001fff037819 */ /* 0x004fc60000011402 */
        /* <DEDUP_REMOVED lines=876> */
[----:B---3--:R-:W-:-:S03]  /*2adb0*/  SHF.R.S32.HI R44, RZ, 0x1f, R44 ;  /* 0x0000001fff2c7819 */ /* 0x008fc6000001142c */
[----:B0-----:R-:W2:Y:S01]  /*2adc0*/  LDL.LU R18, [R1+0x35a0] ;  /* 0x0035a00001127983 */ /* 0x001ea20000300800 */
[----:B----4-:R-:W-:-:S03]  /*2add0*/  SHF.R.S32.HI R17, RZ, 0x1f, R17 ;  /* 0x0000001fff117819 */ /* 0x010fc60000011411 */
[----:B------:R0:W-:Y:S01]  /*2ade0*/  STL [R1+0xb98], R44 ;  /* 0x000b982c01007387 */ /* 0x0001e20000100800 */
[----:B------:R-:W-:Y:S02]  /*2adf0*/  SHF.R.S32.HI R42, RZ, 0x1f, R42 ;  /* 0x0000001fff2a7819 */ /* 0x000fe4000001142a */
[----:B------:R-:W-:Y:S01]  /*2ae00*/  SHF.R.S32.HI R16, RZ, 0x1f, R16 ;  /* 0x0000001fff107819 */ /* 0x000fe20000011410 */
[----:B0-----:R-:W3:Y:S01]  /*2ae10*/  LDL.LU R44, [R1+0x359c] ;  /* 0x00359c00012c7983 */ /* 0x001ee20000300800 */
[----:B------:R-:W-:-:S03]  /*2ae20*/  SHF.R.S32.HI R40, RZ, 0x1f, R40 ;  /* 0x0000001fff287819 */ /* 0x000fc60000011428 */
[----:B------:R0:W-:Y:S01]  /*2ae30*/  STL [R1+0xb9c], R17 ;  /* 0x000b9c1101007387 */ /* 0x0001e20000100800 */
[----:B------:R-:W-:Y:S02]  /*2ae40*/  SHF.R.S32.HI R15, RZ, 0x1f, R15 ;  /* 0x0000001fff0f7819 */ /* 0x000fe4000001140f */
[----:B------:R-:W-:Y:S01]  /*2ae50*/  SHF.R.S32.HI R38, RZ, 0x1f, R38 ;  /* 0x0000001fff267819 */ /* 0x000fe20000011426 */
[----:B0-----:R-:W4:Y:S04]  /*2ae60*/  LDL.LU R17, [R1+0x3598] ;  /* 0x0035980001117983 */ /* 0x001f280000300800 */
[----:B------:R0:W-:Y:S01]  /*2ae70*/  STL [R1+0xba0], R42 ;  /* 0x000ba02a01007387 */ /* 0x0001e20000100800 */
[----:B------:R-:W-:Y:S02]  /*2ae80*/  SHF.R.S32.HI R14, RZ, 0x1f, R14 ;  /* 0x0000001fff0e7819 */ /* 0x000fe4000001140e */
[----:B------:R-:W-:Y:S01]  /*2ae90*/  SHF.R.S32.HI R36, RZ, 0x1f, R36 ;  /* 0x0000001fff247819 */ /* 0x000fe20000011424 */
[----:B0-----:R-:W3:Y:S04]  /*2aea0*/  LDL.LU R42, [R1+0x3594] ;  /* 0x00359400012a7983 */ /* 0x001ee80000300800 */
[----:B------:R0:W-:Y:S01]  /*2aeb0*/  STL [R1+0xba4], R16 ;  /* 0x000ba41001007387 */ /* 0x0001e20000100800 */
[----:B------:R-:W-:-:S03]  /*2aec0*/  SHF.R.S32.HI R13, RZ, 0x1f, R13 ;  /* 0x0000001fff0d7819 */ /* 0x000fc6000001140d */
[----:B0-----:R-:W2:Y:S04]  /*2aed0*/  LDL.LU R16, [R1+0x3590] ;  /* 0x0035900001107983 */ /* 0x001ea80000300800 */
[----:B------:R0:W-:Y:S01]  /*2aee0*/  STL [R1+0xba8], R40 ;  /* 0x000ba82801007387 */ /* 0x0001e20000100800 */
[----:B------:R-:W-:-:S03]  /*2aef0*/  SHF.R.S32.HI R34, RZ, 0x1f, R34 ;  /* 0x0000001fff227819 */ /* 0x000fc60000011422 */
[----:B0-----:R-:W3:Y:S04]  /*2af00*/  LDL.LU R40, [R1+0x358c] ;  /* 0x00358c0001287983 */ /* 0x001ee80000300800 */
[----:B------:R0:W-:Y:S01]  /*2af10*/  STL [R1+0xbac], R15 ;  /* 0x000bac0f01007387 */ /* 0x0001e20000100800 */
[----:B------:R-:W-:-:S03]  /*2af20*/  SHF.R.S32.HI R6, RZ, 0x1f, R6 ;  /* 0x0000001fff067819 */ /* 0x000fc60000011406 */
[----:B0-----:R-:W4:Y:S04]  /*2af30*/  LDL.LU R15, [R1+0x3588] ;  /* 0x00358800010f7983 */ /* 0x001f280000300800 */
[----:B------:R0:W-:Y:S01]  /*2af40*/  STL [R1+0xbb0], R38 ;  /* 0x000bb02601007387 */ /* 0x0001e20000100800 */
[----:B------:R-:W-:-:S03]  /*2af50*/  SHF.R.S32.HI R32, RZ, 0x1f, R32 ;  /* 0x0000001fff207819 */ /* 0x000fc60000011420 */
        /* <DEDUP_REMOVED lines=52> */
[----:B------:R0:W-:Y:S04]  /*2b2a0*/  STL [R1+0xbf8], R212 ;  /* 0x000bf8d401007387 */ /* 0x0001e80000100800 */
[----:B0-----:R-:W2:Y:S04]  /*2b2b0*/  LDL.LU R212, [R1+0x353c] ;  /* 0x00353c0001d47983 */ /* 0x001ea80000300800 */
[----:B------:R0:W-:Y:S04]  /*2b2c0*/  STL [R1+0xbfc], R21 ;  /* 0x000bfc1501007387 */ /* 0x0001e80000100800 */
[----:B0-----:R-:W3:Y:S04]  /*2b2d0*/  LDL.LU R21, [R1+0x3538] ;  /* 0x0035380001157983 */ /* 0x001ee80000300800 */
[----:B------:R0:W-:Y:S04]  /*2b2e0*/  STL [R1+0xc00], R12 ;  /* 0x000c000c01007387 */ /* 0x0001e80000100800 */
[----:B0-----:R-:W4:Y:S04]  /*2b2f0*/  LDL.LU R12, [R1+0x3534] ;  /* 0x00353400010c7983 */ /* 0x001f280000300800 */
[----:B------:R0:W-:Y:S04]  /*2b300*/  STL [R1+0xc04], R2 ;  /* 0x000c040201007387 */ /* 0x0001e80000100800 */
[----:B0-----:R-:W2:Y:S04]  /*2b310*/  LDL.LU R2, [R1+0x3530] ;  /* 0x0035300001027983 */ /* 0x001ea80000300800 */
[----:B------:R0:W-:Y:S04]  /*2b320*/  STL [R1+0xc08], R4 ;  /* 0x000c080401007387 */ /* 0x0001e80000100800 */
[----:B0-----:R-:W3:Y:S04]  /*2b330*/  LDL.LU R4, [R1+0x352c] ;  /* 0x00352c0001047983 */ /* 0x001ee80000300800 */
[----:B------:R0:W-:Y:S04]  /*2b340*/  STL [R1+0xc0c], R5 ;  /* 0x000c0c0501007387 */ /* 0x0001e80000100800 */
[----:B0-----:R-:W4:Y:S01]  /*2b350*/  LDL.LU R5, [R1+0x3528] ;  /* 0x0035280001057983 */ /* 0x001f220000300800 */
[----:B--2---:R-:W-:-:S02]  /*2b360*/  SHF.R.S32.HI R2, RZ, 0x1f, R2 ;  /* 0x0000001fff027819 */ /* 0x004fc40000011402 */
[----:B---3--:R-:W-:Y:S02]  /*2b370*/  SHF.R.S32.HI R4, RZ, 0x1f, R4 ;  /* 0x0000001fff047819 */ /* 0x008fe40000011404 */
[----:B----4-:R-:W-:-:S05]  /*2b380*/  SHF.R.S32.HI R5, RZ, 0x1f, R5 ;  /* 0x0000001fff057819 */ /* 0x010fca0000011405 */
[----:B------:R0:W-:Y:S04]  /*2b390*/  STL [R1+0xc10], R5 ;  /* 0x000c100501007387 */ /* 0x0001e80000100800 */
[----:B0-----:R-:W2:Y:S04]  /*2b3a0*/  LDL.LU R5, [R1+0x3524] ;  /* 0x0035240001057983 */ /* 0x001ea80000300800 */
[----:B------:R0:W-:Y:S04]  /*2b3b0*/  STL [R1+0xc14], R4 ;  /* 0x000c140401007387 */ /* 0x0001e80000100800 */
[----:B0-----:R-:W3:Y:S04]  /*2b3c0*/  LDL.LU R4, [R1+0x3520] ;  /* 0x0035200001047983 */ /* 0x001ee80000300800 */
[----:B------:R0:W-:Y:S04]  /*2b3d0*/  STL [R1+0xc18], R2 ;  /* 0x000c180201007387 */ /* 0x0001e80000100800 */
[----:B0-----:R-:W4:Y:S01]  /*2b3e0*/  LDL.LU R2, [R1+0x351c] ;  /* 0x00351c0001027983 */ /* 0x001f220000300800 */
[----:B------:R-:W-:-:S05]  /*2b3f0*/  SHF.R.S32.HI R212, RZ, 0x1f, R212 ;  /* 0x0000001fffd47819 */ /* 0x000fca00000114d4 */
[----:B------:R0:W-:Y:S02]  /*2b400*/  STL [R1+0xc1c], R212 ;  /* 0x000c1cd401007387 */ /* 0x0001e40000100800 */
[----:B0-----:R-:W-:Y:S02]  /*2b410*/  SHF.R.S32.HI R212, RZ, 0x1f, R3 ;  /* 0x0000001fffd47819 */ /* 0x001fe40000011403 */
[----:B------:R-:W-:Y:S02]  /*2b420*/  SHF.R.S32.HI R3, RZ, 0x1f, R0 ;  /* 0x0000001fff037819 */ /* 0x000fe40000011400 */
[----:B----4-:R-:W-:-:S05]  /*2b430*/  IADD3 R0, P2, R12, R2, RZ ;  /* 0x000000020c007210 */ /* 0x010fca0007f5e0ff */
[----:B------:R0:W-:Y:S04]  /*2b440*/  STL [R1+0xf4c], R0 ;  /* 0x000f4c0001007387 */ /* 0x0001e80000100800 */
[----:B0-----:R-:W4:Y:S01]  /*2b450*/  LDL.LU R0, [R1+0x3518] ;  /* 0x0035180001007983 */ /* 0x001f220000300800 */
[----:B------:R-:W-:Y:S02]  /*2b460*/  SHF.R.S32.HI R47, RZ, 0x1f, R19 ;  /* 0x0000001fff2f7819 */ /* 0x000fe40000011413 */
[----:B------:R-:W-:Y:S02]  /*2b470*/  SHF.R.S32.HI R49, RZ, 0x1f, R20 ;  /* 0x0000001fff317819 */ /* 0x000fe40000011414 */
[----:B------:R-:W-:Y:S02]  /*2b480*/  SHF.R.S32.HI R50, RZ, 0x1f, R22 ;  /* 0x0000001fff327819 */ /* 0x000fe40000011416 */
[----:B------:R-:W-:-:S02]  /*2b490*/  SHF.R.S32.HI R52, RZ, 0x1f, R24 ;  /* 0x0000001fff347819 */ /* 0x000fc40000011418 */
[----:B------:R-:W-:Y:S02]  /*2b4a0*/  SHF.R.S32.HI R54, RZ, 0x1f, R26 ;  /* 0x0000001fff367819 */ /* 0x000fe4000001141a */
[----:B------:R-:W-:Y:S02]  /*2b4b0*/  SHF.R.S32.HI R55, RZ, 0x1f, R27 ;  /* 0x0000001fff377819 */ /* 0x000fe4000001141b */
        /* <DEDUP_REMOVED lines=13> */
[----:B----4-:R-:W-:-:S05]  /*2b590*/  IADD3 R12, P6, R12, R0, RZ ;  /* 0x000000000c0c7210 */ /* 0x010fca0007fde0ff */
[----:B------:R0:W-:Y:S02]  /*2b5a0*/  STL [R1+0xf54], R12 ;  /* 0x000f540c01007387 */ /* 0x0001e40000100800 */
[----:B0-----:R-:W-:-:S05]  /*2b5b0*/  IADD3 R12, P1, R11, R2, RZ ;  /* 0x000000020b0c7210 */ /* 0x001fca0007f3e0ff */
[----:B------:R0:W-:Y:S02]  /*2b5c0*/  STL [R1+0xf5c], R12 ;  /* 0x000f5c0c01007387 */ /* 0x0001e40000100800 */
[----:B0-----:R-:W-:Y:S02]  /*2b5d0*/  IADD3 R12, P0, R11, R0, RZ ;  /* 0x000000000b0c7210 */ /* 0x001fe40007f1e0ff */
[----:B------:R-:W-:-:S03]  /*2b5e0*/  IADD3 R11, P5, R10, R2, RZ ;  /* 0x000000020a0b7210 */ /* 0x000fc60007fbe0ff */
[----:B------:R0:W-:Y:S04]  /*2b5f0*/  STL [R1+0xf64], R12 ;  /* 0x000f640c01007387 */ /* 0x0001e80000100800 */
[----:B------:R2:W-:Y:S01]  /*2b600*/  STL [R1+0xf6c], R11 ;  /* 0x000f6c0b01007387 */ /* 0x0005e20000100800 */
[----:B0-----:R-:W-:Y:S02]  /*2b610*/  IADD3 R12, P4, R10, R0, RZ ;  /* 0x000000000a0c7210 */ /* 0x001fe40007f9e0ff */
[----:B------:R-:W-:Y:S01]  /*2b620*/  IADD3 R10, P3, R9, R2, RZ ;  /* 0x00000002090a7210 */ /* 0x000fe20007f7e0ff */
[C---:B--2---:R-:W-:Y:S02]  /*2b630*/  IMAD.X R11, R21.reuse, 0x1, R5, P2 ;  /* 0x00000001150b7824 */ /* 0x044fe400010e0605 */
[----:B------:R3:W-:Y:S04]  /*2b640*/  STL [R1+0xf74], R12 ;  /* 0x000f740c01007387 */ /* 0x0007e80000100800 */
[----:B------:R0:W-:Y:S04]  /*2b650*/  STL [R1+0xf48], R11 ;  /* 0x000f480b01007387 */ /* 0x0001e80000100800 */
[----:B------:R1:W-:Y:S01]  /*2b660*/  STL [R1+0xf7c], R10 ;  /* 0x000f7c0a01007387 */ /* 0x0003e20000100800 */
[----:B---3--:R-:W-:Y:S01]  /*2b670*/  IMAD.X R12, R21, 0x1, R4, P6 ;  /* 0x00000001150c7824 */ /* 0x008fe200030e0604 */
[----:B0-----:R-:W-:-:S04]  /*2b680*/  IADD3 R11, P2, R9, R0, RZ ;  /* 0x00000000090b7210 */ /* 0x001fc80007f5e0ff */
[----:B------:R-:W-:Y:S01]  /*2b690*/  STL [R1+0xf50], R12 ;  /* 0x000f500c01007387 */ /* 0x000fe20000100800 */
[C---:B-1----:R-:W-:Y:S01]  /*2b6a0*/  IMAD.X R10, R23.reuse, 0x1, R5, P1 ;  /* 0x00000001170a7824 */ /* 0x042fe200008e0605 */
[C---:B------:R-:W-:Y:S02]  /*2b6b0*/  IADD3 R9, P1, R8.reuse, R2, RZ ;  /* 0x0000000208097210 */ /* 0x040fe40007f3e0ff */
[----:B------:R0:W-:Y:S04]  /*2b6c0*/  STL [R1+0xf84], R11 ;  /* 0x000f840b01007387 */ /* 0x0001e80000100800 */
[----:B------:R1:W-:Y:S04]  /*2b6d0*/  STL [R1+0xf58], R10 ;  /* 0x000f580a01007387 */ /* 0x0003e80000100800 */
[----:B------:R2:W-:Y:S01]  /*2b6e0*/  STL [R1+0xf8c], R9 ;  /* 0x000f8c0901007387 */ /* 0x0005e20000100800 */
[----:B0-----:R-:W-:Y:S01]  /*2b6f0*/  IMAD.X R11, R23, 0x1, R4, P0 ;  /* 0x00000001170b7824 */ /* 0x001fe200000e0604 */
[----:B-1----:R-:W-:-:S04]  /*2b700*/  IADD3 R10, P0, R8, R0, RZ ;  /* 0x00000000080a7210 */ /* 0x002fc80007f1e0ff */
[----:B------:R-:W-:Y:S01]  /*2b710*/  STL [R1+0xf60], R11 ;  /* 0x000f600b01007387 */ /* 0x000fe20000100800 */
[----:B--2---:R-:W-:Y:S01]  /*2b720*/  IMAD.X R9, R25, 0x1, R5, P5 ;  /* 0x0000000119097824 */ /* 0x004fe200028e0605 */
[----:B------:R-:W-:Y:S02]  /*2b730*/  IADD3 R8, P5, R7, R2, RZ ;  /* 0x0000000207087210 */ /* 0x000fe40007fbe0ff */
        /* <DEDUP_REMOVED lines=14> */
[C---:B--2---:R-:W-:Y:S01]  /*2b820*/  IMAD.X R7, R30.reuse, 0x1, R5, P1 ;  /* 0x000000011e077824 */ /* 0x044fe200008e0605 */
[----:B------:R-:W-:Y:S02]  /*2b830*/  IADD3 R6, P1, R13, R2, RZ ;  /* 0x000000020d067210 */ /* 0x000fe40007f3e0ff */
[----:B------:R0:W-:Y:S04]  /*2b840*/  STL [R1+0xfb4], R8 ;  /* 0x000fb40801007387 */ /* 0x0001e80000100800 */
[----:B------:R1:W-:Y:S01]  /*2b850*/  STL [R1+0xf88], R7 ;  /* 0x000f880701007387 */ /* 0x0003e20000100800 */
[----:B0-----:R-:W-:-:S03]  /*2b860*/  IMAD.X R8, R30, 0x1, R4, P0 ;  /* 0x000000011e087824 */ /* 0x001fc600000e0604 */
[----:B------:R0:W-:Y:S01]  /*2b870*/  STL [R1+0xfbc], R6 ;  /* 0x000fbc0601007387 */ /* 0x0001e20000100800 */
[----:B-1----:R-:W-:-:S03]  /*2b880*/  IADD3 R7, P0, R13, R0, RZ ;  /* 0x000000000d077210 */ /* 0x002fc60007f1e0ff */
[----:B------:R1:W-:Y:S04]  /*2b890*/  STL [R1+0xf90], R8 ;  /* 0x000f900801007387 */ /* 0x0003e80000100800 */
[----:B------:R2:W-:Y:S01]  /*2b8a0*/  STL [R1+0xfc4], R7 ;  /* 0x000fc40701007387 */ /* 0x0005e20000100800 */
[----:B0-----:R-:W-:Y:S01]  /*2b8b0*/  IMAD.X R6, R32, 0x1, R5, P5 ;  /* 0x0000000120067824 */ /* 0x001fe200028e0605 */
[----:B-1----:R-:W-:-:S04]  /*2b8c0*/  IADD3 R8, P5, R14, R2, RZ ;  /* 0x000000020e087210 */ /* 0x002fc80007fbe0ff */
[----:B------:R0:W-:Y:S01]  /*2b8d0*/  STL [R1+0xf98], R6 ;  /* 0x000f980601007387 */ /* 0x0001e20000100800 */
[----:B--2---:R-:W-:-:S03]  /*2b8e0*/  IMAD.X R7, R32, 0x1, R4, P4 ;  /* 0x0000000120077824 */ /* 0x004fc600020e0604 */
[----:B------:R1:W-:Y:S04]  /*2b8f0*/  STL [R1+0xfcc], R8 ;  /* 0x000fcc0801007387 */ /* 0x0003e80000100800 */
[----:B------:R2:W-:Y:S01]  /*2b900*/  STL [R1+0xfa0], R7 ;  /* 0x000fa00701007387 */ /* 0x0005e20000100800 */
[----:B0-----:R-:W-:Y:S01]  /*2b910*/  IADD3 R6, P4, R14, R0, RZ ;  /* 0x000000000e067210 */ /* 0x001fe20007f9e0ff */
[----:B-1----:R-:W-:-:S04]  /*2b920*/  IMAD.X R8, R34, 0x1, R5, P3 ;  /* 0x0000000122087824 */ /* 0x002fc800018e0605 */
[----:B------:R0:W-:Y:S01]  /*2b930*/  STL [R1+0xfd4], R6 ;  /* 0x000fd40601007387 */ /* 0x0001e20000100800 */
[----:B--2---:R-:W-:-:S03]  /*2b940*/  IADD3 R7, P3, R15, R2, RZ ;  /* 0x000000020f077210 */ /* 0x004fc60007f7e0ff */
        /* <DEDUP_REMOVED lines=198> */
[----:B------:R1:W-:Y:S01]  /*2c5b0*/  STL [R1+0x1164], R8 ;  /* 0x0011640801007387 */ /* 0x0003e20000100800 */
[----:B------:R-:W-:-:S03]  /*2c5c0*/  SHF.R.S32.HI R81, RZ, 0x1f, R57 ;  /* 0x0000001fff517819 */ /* 0x000fc60000011439 */
[----:B------:R2:W-:Y:S01]  /*2c5d0*/  STL [R1+0x1138], R7 ;  /* 0x0011380701007387 */ /* 0x0005e20000100800 */
[----:B0-----:R-:W-:Y:S01]  /*2c5e0*/  IADD3 R6, P1, R62, R2, RZ ;  /* 0x000000023e067210 */ /* 0x001fe20007f3e0ff */
[----:B-1----:R-:W-:-:S04]  /*2c5f0*/  IMAD.X R8, R79, 0x1, R4, P0 ;  /* 0x000000014f087824 */ /* 0x002fc800000e0604 */
[----:B------:R0:W-:Y:S01]  /*2c600*/  STL [R1+0x116c], R6 ;  /* 0x00116c0601007387 */ /* 0x0001e20000100800 */
[----:B--2---:R-:W-:-:S03]  /*2c610*/  IADD3 R7, P0, R62, R0, RZ ;  /* 0x000000003e077210 */ /* 0x004fc60007f1e0ff */
[----:B------:R1:W-:Y:S01]  /*2c620*/  STL [R1+0x1140], R8 ;  /* 0x0011400801007387 */ /* 0x0003e20000100800 */
[----:B------:R-:W-:-:S03]  /*2c630*/  SHF.R.S32.HI R82, RZ, 0x1f, R61 ;  /* 0x0000001fff527819 */ /* 0x000fc6000001143d */
        /* <DEDUP_REMOVED lines=107> */
[----:B------:R-:W-:Y:S01]  /*2ccf0*/  SHF.R.S32.HI R101, RZ, 0x1f, R93 ;  /* 0x0000001fff657819 */ /* 0x000fe2000001145d */
[----:B------:R-:W-:Y:S02]  /*2cd00*/  IMAD R99, R99, UR4, RZ ;  /* 0x0000000463637c24 */ /* 0x000fe4000f8e02ff */
        /* <DEDUP_REMOVED lines=13> */
[----:B------:R-:W-:-:S03]  /*2cde0*/  IMAD R100, R100, UR4, RZ ;  /* 0x0000000464647c24 */ /* 0x000fc6000f8e02ff */
        /* <DEDUP_REMOVED lines=62> */
[----:B------:R-:W-:Y:S01]  /*2d1d0*/  SHF.R.S32.HI R118, RZ, 0x1f, R109 ;  /* 0x0000001fff767819 */ /* 0x000fe2000001146d */
[----:B------:R-:W-:Y:S02]  /*2d1e0*/  IMAD R114, R114, UR4, RZ ;  /* 0x0000000472727c24 */ /* 0x000fe4000f8e02ff */
        /* <DEDUP_REMOVED lines=292> */
[C---:B------:R-:W-:Y:S02]  /*2e430*/  IMAD.X R9, R164.reuse, 0x1, R4, P4 ;  /* 0x00000001a4097824 */ /* 0x040fe400020e0604 */
[----:B0-----:R-:W-:Y:S01]  /*2e440*/  IMAD.X R6, R164, 0x1, R5, P5 ;  /* 0x00000001a4067824 */ /* 0x001fe200028e0605 */
[----:B-1----:R-:W2:Y:S04]  /*2e450*/  LDL.LU R8, [R1+0x3c] ;  /* 0x00003c0001087983 */ /* 0x002ea80000300800 */
[----:B------:R0:W-:Y:S01]  /*2e460*/  STL [R1+0x14c8], R7 ;  /* 0x0014c80701007387 */ /* 0x0001e20000100800 */
[----:B------:R-:W-:Y:S01]  /*2e470*/  SHF.R.S32.HI R165, RZ, 0x1f, R204 ;  /* 0x0000001fffa57819 */ /* 0x000fe200000114cc */
[----:B------:R-:W-:-:S02]  /*2e480*/  IMAD R238, R238, UR4, RZ ;  /* 0x00000004eeee7c24 */ /* 0x000fc4000f8e02ff */
[----:B------:R1:W-:Y:S01]  /*2e490*/  STL [R1+0x149c], R6 ;  /* 0x00149c0601007387 */ /* 0x0003e20000100800 */
[C---:B0-----:R-:W-:Y:S02]  /*2e4a0*/  IADD3 R7, P5, R225.reuse, R2, RZ ;  /* 0x00000002e1077210 */ /* 0x041fe40007fbe0ff */
[----:B-1----:R-:W-:-:S03]  /*2e4b0*/  IADD3 R6, P4, R225, R0, RZ ;  /* 0x00000000e1067210 */ /* 0x002fc60007f9e0ff */
[----:B------:R0:W-:Y:S04]  /*2e4c0*/  STL [R1+0x14d0], R7 ;  /* 0x0014d00701007387 */ /* 0x0001e80000100800 */
[----:B------:R1:W-:Y:S04]  /*2e4d0*/  STL [R1+0x14a4], R9 ;  /* 0x0014a40901007387 */ /* 0x0003e80000100800 */
[----:B------:R-:W3:Y:S01]  /*2e4e0*/  LDL.LU R11, [R1+0x50] ;  /* 0x00005000010b7983 */ /* 0x000ee20000300800 */
[----:B0-----:R-:W-:-:S03]  /*2e4f0*/  IMAD.X R7, R165, 0x1, R5, P3 ;  /* 0x00000001a5077824 */ /* 0x001fc600018e0605 */
[----:B------:R0:W-:Y:S01]  /*2e500*/  STL [R1+0x14d8], R6 ;  /* 0x0014d80601007387 */ /* 0x0001e20000100800 */
[----:B-1----:R-:W-:-:S03]  /*2e510*/  IMAD.X R9, R165, 0x1, R4, P2 ;  /* 0x00000001a5097824 */ /* 0x002fc600010e0604 */
[----:B------:R1:W-:Y:S01]  /*2e520*/  STL [R1+0x14ac], R7 ;  /* 0x0014ac0701007387 */ /* 0x0003e20000100800 */
[----:B0-----:R-:W-:-:S05]  /*2e530*/  IADD3 R6, P3, R238, R2, RZ ;  /* 0x00000002ee067210 */ /* 0x001fca0007f7e0ff */
[----:B------:R0:W-:Y:S04]  /*2e540*/  STL [R1+0x14e0], R6 ;  /* 0x0014e00601007387 */ /* 0x0001e80000100800 */
[----:B------:R4:W-:Y:S04]  /*2e550*/  STL [R1+0x14b4], R9 ;  /* 0x0014b40901007387 */ /* 0x0009e80000100800 */
[----:B------:R-:W3:Y:S01]  /*2e560*/  LDL.LU R12, [R1+0x64] ;  /* 0x00006400010c7983 */ /* 0x000ee20000300800 */
[----:B------:R-:W-:Y:S02]  /*2e570*/  SHF.R.S32.HI R167, RZ, 0x1f, R211 ;  /* 0x0000001fffa77819 */ /* 0x000fe400000114d3 */
[----:B-1----:R-:W-:-:S03]  /*2e580*/  IADD3 R7, P2, R238, R0, RZ ;  /* 0x00000000ee077210 */ /* 0x002fc60007f5e0ff */
[C---:B0-----:R-:W-:Y:S02]  /*2e590*/  IMAD.X R6, R167.reuse, 0x1, R5, P1 ;  /* 0x00000001a7067824 */ /* 0x041fe400008e0605 */
[----:B------:R0:W-:Y:S01]  /*2e5a0*/  STL [R1+0x14e8], R7 ;  /* 0x0014e80701007387 */ /* 0x0001e20000100800 */
[----:B----4-:R-:W-:Y:S01]  /*2e5b0*/  IMAD.X R9, R167, 0x1, R4, P0 ;  /* 0x00000001a7097824 */ /* 0x010fe200000e0604 */
[----:B------:R-:W-:Y:S02]  /*2e5c0*/  SHF.R.S32.HI R169, RZ, 0x1f, R225 ;  /* 0x0000001fffa97819 */ /* 0x000fe400000114e1 */
[----:B------:R1:W-:Y:S01]  /*2e5d0*/  STL [R1+0x14bc], R6 ;  /* 0x0014bc0601007387 */ /* 0x0003e20000100800 */
[C---:B0-----:R-:W-:Y:S02]  /*2e5e0*/  IADD3 R7, P1, R245.reuse, R2, RZ ;  /* 0x00000002f5077210 */ /* 0x041fe40007f3e0ff */
[----:B-1----:R-:W-:-:S03]  /*2e5f0*/  IADD3 R6, P0, R245, R0, RZ ;  /* 0x00000000f5067210 */ /* 0x002fc60007f1e0ff */
[----:B------:R0:W-:Y:S04]  /*2e600*/  STL [R1+0x14f0], R7 ;  /* 0x0014f00701007387 */ /* 0x0001e80000100800 */
[----:B------:R1:W-:Y:S04]  /*2e610*/  STL [R1+0x14c4], R9 ;  /* 0x0014c40901007387 */ /* 0x0003e80000100800 */
[----:B------:R-:W4:Y:S01]  /*2e620*/  LDL.LU R23, [R1+0x74] ;  /* 0x0000740001177983 */ /* 0x000f220000300800 */
[----:B0-----:R-:W-:-:S03]  /*2e630*/  IMAD.X R7, R169, 0x1, R5, P5 ;  /* 0x00000001a9077824 */ /* 0x001fc600028e0605 */
[----:B------:R0:W-:Y:S01]  /*2e640*/  STL [R1+0x14f8], R6 ;  /* 0x0014f80601007387 */ /* 0x0001e20000100800 */
[----:B------:R-:W-:Y:S01]  /*2e650*/  SHF.R.S32.HI R171, RZ, 0x1f, R238 ;  /* 0x0000001fffab7819 */ /* 0x000fe200000114ee */
[----:B-1----:R-:W-:Y:S02]  /*2e660*/  IMAD.X R9, R169, 0x1, R4, P4 ;  /* 0x00000001a9097824 */ /* 0x002fe400020e0604 */
[----:B------:R1:W-:Y:S01]  /*2e670*/  STL [R1+0x14cc], R7 ;  /* 0x0014cc0701007387 */ /* 0x0003e20000100800 */
[C---:B0-----:R-:W-:Y:S02]  /*2e680*/  IADD3 R6, P5, R249.reuse, R2, RZ ;  /* 0x00000002f9067210 */ /* 0x041fe40007fbe0ff */
[----:B-1----:R-:W-:-:S03]  /*2e690*/  IADD3 R7, P4, R249, R0, RZ ;  /* 0x00000000f9077210 */ /* 0x002fc60007f9e0ff */
[----:B------:R0:W-:Y:S04]  /*2e6a0*/  STL [R1+0x1500], R6 ;  /* 0x0015000601007387 */ /* 0x0001e80000100800 */
[----:B------:R1:W-:Y:S01]  /*2e6b0*/  STL [R1+0x14d4], R9 ;  /* 0x0014d40901007387 */ /* 0x0003e20000100800 */
[C---:B------:R-:W-:Y:S02]  /*2e6c0*/  IMAD.X R10, R171.reuse, 0x1, R4, P2 ;  /* 0x00000001ab0a7824 */ /* 0x040fe400010e0604 */
[----:B0-----:R-:W-:Y:S01]  /*2e6d0*/  IMAD.X R6, R171, 0x1, R5, P3 ;  /* 0x00000001ab067824 */ /* 0x001fe200018e0605 */
[----:B-1----:R-:W4:Y:S01]  /*2e6e0*/  LDL.LU R9, [R1+0x8c] ;  /* 0x00008c0001097983 */ /* 0x002f220000300800 */
[----:B------:R-:W-:-:S03]  /*2e6f0*/  SHF.R.S32.HI R173, RZ, 0x1f, R245 ;  /* 0x0000001fffad7819 */ /* 0x000fc600000114f5 */
[----:B------:R0:W-:Y:S04]  /*2e700*/  STL [R1+0x1508], R7 ;  /* 0x0015080701007387 */ /* 0x0001e80000100800 */
        /* <DEDUP_REMOVED lines=17> */
[----:B-1----:R-:W4:Y:S04]  /*2e820*/  LDL.LU R10, [R1+0xac] ;  /* 0x0000ac00010a7983 */ /* 0x002f280000300800 */
[----:B------:R2:W-:Y:S01]  /*2e830*/  STL [R1+0x1528], R7 ;  /* 0x0015280701007387 */ /* 0x0005e20000100800 */
[----:B------:R-:W-:-:S03]  /*2e840*/  SHF.R.S32.HI R176, RZ, 0x1f, R250 ;  /* 0x0000001fffb07819 */ /* 0x000fc600000114fa */
[----:B------:R0:W-:Y:S01]  /*2e850*/  STL [R1+0x14fc], R6 ;  /* 0x0014fc0601007387 */ /* 0x0001e20000100800 */
[----:B------:R-:W-:Y:S02]  /*2e860*/  SHF.R.S32.HI R177, RZ, 0x1f, R251 ;  /* 0x0000001fffb17819 */ /* 0x000fe400000114fb */
[C---:B--2---:R-:W-:Y:S02]  /*2e870*/  IADD3 R7, P5, R8.reuse, R2, RZ ;  /* 0x0000000208077210 */ /* 0x044fe40007fbe0ff */
[----:B0-----:R-:W-:-:S03]  /*2e880*/  IADD3 R6, P4, R8, R0, RZ ;  /* 0x0000000008067210 */ /* 0x001fc60007f9e0ff */
[----:B------:R0:W-:Y:S04]  /*2e890*/  STL [R1+0x1530], R7 ;  /* 0x0015300701007387 */ /* 0x0001e80000100800 */
[----:B------:R1:W-:Y:S04]  /*2e8a0*/  STL [R1+0x1504], R13 ;  /* 0x0015040d01007387 */ /* 0x0003e80000100800 */
[----:B------:R-:W2:Y:S01]  /*2e8b0*/  LDL.LU R8, [R1+0xbc] ;  /* 0x0000bc0001087983 */ /* 0x000ea20000300800 */
[----:B0-----:R-:W-:-:S03]  /*2e8c0*/  IMAD.X R7, R176, 0x1, R5, P3 ;  /* 0x00000001b0077824 */ /* 0x001fc600018e0605 */
[----:B------:R3:W-:Y:S01]  /*2e8d0*/  STL [R1+0x1538], R6 ;  /* 0x0015380601007387 */ /* 0x0007e20000100800 */
[----:B-1----:R-:W-:-:S03]  /*2e8e0*/  IMAD.X R13, R176, 0x1, R4, P2 ;  /* 0x00000001b00d7824 */ /* 0x002fc600010e0604 */
[----:B------:R0:W-:Y:S01]  /*2e8f0*/  STL [R1+0x150c], R7 ;  /* 0x00150c0701007387 */ /* 0x0001e20000100800 */
[C---:B---3--:R-:W-:Y:S02]  /*2e900*/  IADD3 R6, P3, R11.reuse, R2, RZ ;  /* 0x000000020b067210 */ /* 0x048fe40007f7e0ff */
[----:B0-----:R-:W-:-:S03]  /*2e910*/  IADD3 R7, P2, R11, R0, RZ ;  /* 0x000000000b077210 */ /* 0x001fc60007f5e0ff */
[----:B------:R0:W-:Y:S04]  /*2e920*/  STL [R1+0x1540], R6 ;  /* 0x0015400601007387 */ /* 0x0001e80000100800 */
[----:B------:R1:W-:Y:S04]  /*2e930*/  STL [R1+0x1514], R13 ;  /* 0x0015140d01007387 */ /* 0x0003e80000100800 */
[----:B------:R-:W3:Y:S01]  /*2e940*/  LDL.LU R11, [R1+0xd0] ;  /* 0x0000d000010b7983 */ /* 0x000ee20000300800 */
[----:B0-----:R-:W-:-:S03]  /*2e950*/  IMAD.X R6, R177, 0x1, R5, P1 ;  /* 0x00000001b1067824 */ /* 0x001fc600008e0605 */
[----:B------:R0:W-:Y:S01]  /*2e960*/  STL [R1+0x1548], R7 ;  /* 0x0015480701007387 */ /* 0x0001e20000100800 */
[----:B-1----:R-:W-:-:S03]  /*2e970*/  IMAD.X R13, R177, 0x1, R4, P0 ;  /* 0x00000001b10d7824 */ /* 0x002fc600000e0604 */
        /* <DEDUP_REMOVED lines=10> */
[C---:B----4-:R-:W-:Y:S02]  /*2ea20*/  IADD3 R6, P5, R23.reuse, R2, RZ ;  /* 0x0000000217067210 */ /* 0x050fe40007fbe0ff */
[----:B0-----:R-:W-:-:S03]  /*2ea30*/  IADD3 R7, P4, R23, R0, RZ ;  /* 0x0000000017077210 */ /* 0x001fc60007f9e0ff */
[----:B------:R0:W-:Y:S04]  /*2ea40*/  STL [R1+0x1560], R6 ;  /* 0x0015600601007387 */ /* 0x0001e80000100800 */
[----:B------:R1:W-:Y:S04]  /*2ea50*/  STL [R1+0x1534], R13 ;  /* 0x0015340d01007387 */ /* 0x0003e80000100800 */
[----:B------:R-:W4:Y:S01]  /*2ea60*/  LDL.LU R23, [R1+0xe0] ;  /* 0x0000e00001177983 */ /* 0x000f220000300800 */
        /* <DEDUP_REMOVED lines=159> */
[----:B-1----:R-:W-:Y:S01]  /*2f460*/  IMAD.X R13, R199, 0x1, R4, P4 ;  /* 0x00000001c70d7824 */ /* 0x002fe200020e0604 */
[----:B------:R-:W-:Y:S02]  /*2f470*/  SHF.R.S32.HI R201, RZ, 0x1f, R201 ;  /* 0x0000001fffc97819 */ /* 0x000fe400000114c9 */
        /* <DEDUP_REMOVED lines=24> */
[----:B------:R-:W-:-:S03]  /*2f600*/  SHF.R.S32.HI R203, RZ, 0x1f, R203 ;  /* 0x0000001fffcb7819 */ /* 0x000fc600000114cb */
[----:B------:R4:W-:Y:S02]  /*2f610*/  STL [R1+0x16a8], R7 ;  /* 0x0016a80701007387 */ /* 0x0009e40000100800 */
[C---:B0-----:R-:W-:Y:S02]  /*2f620*/  IMAD.X R6, R203.reuse, 0x1, R5, P5 ;  /* 0x00000001cb067824 */ /* 0x041fe400028e0605 */
        /* <DEDUP_REMOVED lines=196> */
[----:B-1----:R-:W-:Y:S01]  /*30270*/  IMAD.X R13, R228, 0x1, R4, P4 ;  /* 0x00000001e40d7824 */ /* 0x002fe200020e0604 */
[----:B------:R-:W-:Y:S02]  /*30280*/  SHF.R.S32.HI R229, RZ, 0x1f, R229 ;  /* 0x0000001fffe57819 */ /* 0x000fe400000114e5 */
        /* <DEDUP_REMOVED lines=24> */
[----:B------:R-:W-:Y:S04]  /*30410*/  STL [R1+0x17f4], R13 ;  /* 0x0017f40d01007387 */ /* 0x000fe80000100800 */
[----:B------:R-:W4:Y:S01]  /*30420*/  LDL.LU R21, [R1+0x340] ;  /* 0x0003400001157983 */ /* 0x000f220000300800 */
[----:B0-----:R-:W-:-:S03]  /*30430*/  IMAD.X R6, R231, 0x1, R5, P5 ;  /* 0x00000001e7067824 */ /* 0x001fc600028e0605 */
[----:B------:R0:W-:Y:S01]  /*30440*/  STL [R1+0x1828], R7 ;  /* 0x0018280701007387 */ /* 0x0001e20000100800 */
[----:B------:R-:W-:-:S03]  /*30450*/  SHF.R.S32.HI R232, RZ, 0x1f, R232 ;  /* 0x0000001fffe87819 */ /* 0x000fc600000114e8 */
[----:B------:R1:W-:Y:S01]  /*30460*/  STL [R1+0x17fc], R6 ;  /* 0x0017fc0601007387 */ /* 0x0003e20000100800 */
[----:B0-----:R-:W-:Y:S01]  /*30470*/  IMAD.X R7, R231, 0x1, R4, P4 ;  /* 0x00000001e7077824 */ /* 0x001fe200020e0604 */
[C---:B------:R-:W-:Y:S02]  /*30480*/  IADD3 R13, P5, R10.reuse, R2, RZ ;  /* 0x000000020a0d7210 */ /* 0x040fe40007fbe0ff */
[----:B-1----:R-:W-:-:S03]  /*30490*/  IADD3 R6, P4, R10, R0, RZ ;  /* 0x000000000a067210 */ /* 0x002fc60007f9e0ff */
[----:B------:R-:W-:Y:S04]  /*304a0*/  STL [R1+0x1830], R13 ;  /* 0x0018300d01007387 */ /* 0x000fe80000100800 */
[----:B------:R-:W4:Y:S04]  /*304b0*/  LDL.LU R10, [R1+0x344] ;  /* 0x00034400010a7983 */ /* 0x000f280000300800 */
[----:B------:R0:W-:Y:S01]  /*304c0*/  STL [R1+0x1804], R7 ;  /* 0x0018040701007387 */ /* 0x0001e20000100800 */
[----:B------:R-:W-:-:S03]  /*304d0*/  SHF.R.S32.HI R233, RZ, 0x1f, R233 ;  /* 0x0000001fffe97819 */ /* 0x000fc600000114e9 */
[----:B------:R1:W-:Y:S01]  /*304e0*/  STL [R1+0x1838], R6 ;  /* 0x0018380601007387 */ /* 0x0003e20000100800 */
[C---:B0-----:R-:W-:Y:S02]  /*304f0*/  IMAD.X R7, R232.reuse, 0x1, R5, P3 ;  /* 0x00000001e8077824 */ /* 0x041fe400018e0605 */
[----:B-1----:R-:W-:-:S03]  /*30500*/  IMAD.X R6, R232, 0x1, R4, P2 ;  /* 0x00000001e8067824 */ /* 0x002fc600010e0604 */
[----:B------:R0:W-:Y:S01]  /*30510*/  STL [R1+0x180c], R7 ;  /* 0x00180c0701007387 */ /* 0x0001e20000100800 */
[----:B------:R-:W-:Y:S02]  /*30520*/  SHF.R.S32.HI R234, RZ, 0x1f, R234 ;  /* 0x0000001fffea7819 */ /* 0x000fe400000114ea */
[C---:B--2---:R-:W-:Y:S02]  /*30530*/  IADD3 R13, P3, R8.reuse, R2, RZ ;  /* 0x00000002080d7210 */ /* 0x044fe40007f7e0ff */
[----:B0-----:R-:W-:-:S03]  /*30540*/  IADD3 R7, P2, R8, R0, RZ ;  /* 0x0000000008077210 */ /* 0x001fc60007f5e0ff */
[----:B------:R-:W-:Y:S04]  /*30550*/  STL [R1+0x1840], R13 ;  /* 0x0018400d01007387 */ /* 0x000fe80000100800 */
[----:B------:R-:W2:Y:S04]  /*30560*/  LDL.LU R8, [R1+0x348] ;  /* 0x0003480001087983 */ /* 0x000ea80000300800 */
[----:B------:R0:W-:Y:S04]  /*30570*/  STL [R1+0x1814], R6 ;  /* 0x0018140601007387 */ /* 0x0001e80000100800 */
[----:B------:R1:W-:Y:S01]  /*30580*/  STL [R1+0x1848], R7 ;  /* 0x0018480701007387 */ /* 0x0003e20000100800 */
[----:B0-----:R-:W-:Y:S01]  /*30590*/  IMAD.X R6, R233, 0x1, R5, P1 ;  /* 0x00000001e9067824 */ /* 0x001fe200008e0605 */
[----:B---3--:R-:W-:Y:S01]  /*305a0*/  IADD3 R13, P1, R11, R2, RZ ;  /* 0x000000020b0d7210 */ /* 0x008fe20007f3e0ff */
[----:B-1----:R-:W-:-:S03]  /*305b0*/  IMAD.X R7, R233, 0x1, R4, P0 ;  /* 0x00000001e9077824 */ /* 0x002fc600000e0604 */
[----:B------:R0:W-:Y:S04]  /*305c0*/  STL [R1+0x181c], R6 ;  /* 0x00181c0601007387 */ /* 0x0001e80000100800 */
[----:B------:R-:W-:Y:S01]  /*305d0*/  STL [R1+0x1850], R13 ;  /* 0x0018500d01007387 */ /* 0x000fe20000100800 */
[----:B0-----:R-:W-:-:S03]  /*305e0*/  IADD3 R6, P0, R11, R0, RZ ;  /* 0x000000000b067210 */ /* 0x001fc60007f1e0ff */
[----:B------:R-:W3:Y:S04]  /*305f0*/  LDL.LU R11, [R1+0x34c] ;  /* 0x00034c00010b7983 */ /* 0x000ee80000300800 */
[----:B------:R0:W-:Y:S04]  /*30600*/  STL [R1+0x1824], R7 ;  /* 0x0018240701007387 */ /* 0x0001e80000100800 */
[----:B------:R1:W-:Y:S01]  /*30610*/  STL [R1+0x1858], R6 ;  /* 0x0018580601007387 */ /* 0x0003e20000100800 */
[----:B0-----:R-:W-:Y:S01]  /*30620*/  IMAD.X R7, R234, 0x1, R5, P5 ;  /* 0x00000001ea077824 */ /* 0x001fe200028e0605 */
[----:B------:R-:W-:Y:S01]  /*30630*/  IADD3 R13, P5, R12, R2, RZ ;  /* 0x000000020c0d7210 */ /* 0x000fe20007fbe0ff */
[----:B-1----:R-:W-:-:S03]  /*30640*/  IMAD.X R6, R234, 0x1, R4, P4 ;  /* 0x00000001ea067824 */ /* 0x002fc600020e0604 */
[----:B------:R0:W-:Y:S04]  /*30650*/  STL [R1+0x182c], R7 ;  /* 0x00182c0701007387 */ /* 0x0001e80000100800 */
[----:B------:R-:W-:Y:S01]  /*30660*/  STL [R1+0x1860], R13 ;  /* 0x0018600d01007387 */ /* 0x000fe20000100800 */
[----:B0-----:R-:W-:-:S03]  /*30670*/  IADD3 R7, P4, R12, R0, RZ ;  /* 0x000000000c077210 */ /* 0x001fc60007f9e0ff */
[----:B------:R-:W3:Y:S01]  /*30680*/  LDL.LU R12, [R1+0x350] ;  /* 0x00035000010c7983 */ /* 0x000ee20000300800 */
[----:B------:R-:W-:-:S03]  /*30690*/  SHF.R.S32.HI R235, RZ, 0x1f, R235 ;  /* 0x0000001fffeb7819 */ /* 0x000fc600000114eb */
[----:B------:R0:W-:Y:S01]  /*306a0*/  STL [R1+0x1834], R6 ;  /* 0x0018340601007387 */ /* 0x0001e20000100800 */
[----:B------:R-:W-:-:S03]  /*306b0*/  SHF.R.S32.HI R236, RZ, 0x1f, R236 ;  /* 0x0000001fffec7819 */ /* 0x000fc600000114ec */
[----:B------:R1:W-:Y:S01]  /*306c0*/  STL [R1+0x1868], R7 ;  /* 0x0018680701007387 */ /* 0x0003e20000100800 */
[----:B0-----:R-:W-:Y:S01]  /*306d0*/  IMAD.X R6, R235, 0x1, R5, P3 ;  /* 0x00000001eb067824 */ /* 0x001fe200018e0605 */
[----:B----4-:R-:W-:Y:S01]  /*306e0*/  IADD3 R13, P3, R23, R2, RZ ;  /* 0x00000002170d7210 */ /* 0x010fe20007f7e0ff */
[----:B-1----:R-:W-:-:S03]  /*306f0*/  IMAD.X R7, R235, 0x1, R4, P2 ;  /* 0x00000001eb077824 */ /* 0x002fc600010e0604 */
[----:B------:R0:W-:Y:S04]  /*30700*/  STL [R1+0x183c], R6 ;  /* 0x00183c0601007387 */ /* 0x0001e80000100800 */
[----:B------:R1:W-:Y:S01]  /*30710*/  STL [R1+0x1870], R13 ;  /* 0x0018700d01007387 */ /* 0x0003e20000100800 */
[----:B0-----:R-:W-:-:S03]  /*30720*/  IADD3 R6, P2, R23, R0, RZ ;  /* 0x0000000017067210 */ /* 0x001fc60007f5e0ff */
[----:B------:R-:W4:Y:S01]  /*30730*/  LDL.LU R23, [R1+0x354] ;  /* 0x0003540001177983 */ /* 0x000f220000300800 */
[----:B------:R-:W-:-:S03]  /*30740*/  SHF.R.S32.HI R237, RZ, 0x1f, R237 ;  /* 0x0000001fffed7819 */ /* 0x000fc600000114ed */
[----:B------:R0:W-:Y:S01]  /*30750*/  STL [R1+0x1844], R7 ;  /* 0x0018440701007387 */ /* 0x0001e20000100800 */
[----:B-1----:R-:W-:-:S03]  /*30760*/  IMAD.X R13, R236, 0x1, R4, P0 ;  /* 0x00000001ec0d7824 */ /* 0x002fc600000e0604 */
[----:B------:R1:W-:Y:S01]  /*30770*/  STL [R1+0x1878], R6 ;  /* 0x0018780601007387 */ /* 0x0003e20000100800 */
[----:B0-----:R-:W-:Y:S01]  /*30780*/  IMAD.X R7, R236, 0x1, R5, P1 ;  /* 0x00000001ec077824 */ /* 0x001fe200008e0605 */
[----:B-1----:R-:W-:-:S04]  /*30790*/  IADD3 R6, P1, R9, R2, RZ ;  /* 0x0000000209067210 */ /* 0x002fc80007f3e0ff */
[----:B------:R0:W-:Y:S04]  /*307a0*/  STL [R1+0x184c], R7 ;  /* 0x00184c0701007387 */ /* 0x0001e80000100800 */
[----:B------:R1:W-:Y:S04]  /*307b0*/  STL [R1+0x1880], R6 ;  /* 0x0018800601007387 */ /* 0x0003e80000100800 */
[----:B------:R-:W-:Y:S01]  /*307c0*/  STL [R1+0x1854], R13 ;  /* 0x0018540d01007387 */ /* 0x000fe20000100800 */
[----:B0-----:R-:W-:-:S03]  /*307d0*/  IADD3 R7, P0, R9, R0, RZ ;  /* 0x0000000009077210 */ /* 0x001fc60007f1e0ff */
[----:B------:R-:W4:Y:S01]  /*307e0*/  LDL.LU R9, [R1+0x358] ;  /* 0x0003580001097983 */ /* 0x000f220000300800 */
[----:B-1----:R-:W-:-:S03]  /*307f0*/  IMAD.X R6, R237, 0x1, R5, P5 ;  /* 0x00000001ed067824 */ /* 0x002fc600028e0605 */
[----:B------:R0:W-:Y:S01]  /*30800*/  STL [R1+0x1888], R7 ;  /* 0x0018880701007387 */ /* 0x0001e20000100800 */
[----:B------:R-:W-:-:S03]  /*30810*/  SHF.R.S32.HI R239, RZ, 0x1f, R239 ;  /* 0x0000001fffef7819 */ /* 0x000fc600000114ef */
[----:B------:R1:W-:Y:S01]  /*30820*/  STL [R1+0x185c], R6 ;  /* 0x00185c0601007387 */ /* 0x0003e20000100800 */
[----:B0-----:R-:W-:Y:S01]  /*30830*/  IADD3 R7, P5, R21, R2, RZ ;  /* 0x0000000215077210 */ /* 0x001fe20007fbe0ff */
[----:B-1----:R-:W-:Y:S01]  /*30840*/  IMAD.X R6, R237, 0x1, R4, P4 ;  /* 0x00000001ed067824 */ /* 0x002fe200020e0604 */
[----:B------:R-:W-:-:S03]  /*30850*/  IADD3 R13, P4, R21, R0, RZ ;  /* 0x00000000150d7210 */ /* 0x000fc60007f9e0ff */
[----:B------:R0:W-:Y:S01]  /*30860*/  STL [R1+0x1890], R7 ;  /* 0x0018900701007387 */ /* 0x0001e20000100800 */
[----:B------:R-:W-:-:S03]  /*30870*/  SHF.R.S32.HI R240, RZ, 0x1f, R240 ;  /* 0x0000001ffff07819 */ /* 0x000fc600000114f0 */
[----:B------:R1:W-:Y:S04]  /*30880*/  STL [R1+0x1864], R6 ;  /* 0x0018640601007387 */ /* 0x0003e80000100800 */
[----:B------:R-:W-:Y:S01]  /*30890*/  STL [R1+0x1898], R13 ;  /* 0x0018980d01007387 */ /* 0x000fe20000100800 */
[----:B0-----:R-:W-:-:S03]  /*308a0*/  IMAD.X R7, R239, 0x1, R5, P3 ;  /* 0x00000001ef077824 */ /* 0x001fc600018e0605 */
[----:B------:R-:W4:Y:S04]  /*308b0*/  LDL.LU R21, [R1+0x35c] ;  /* 0x00035c0001157983 */ /* 0x000f280000300800 */
[----:B------:R0:W-:Y:S01]  /*308c0*/  STL [R1+0x186c], R7 ;  /* 0x00186c0701007387 */ /* 0x0001e20000100800 */
[----:B-1----:R-:W-:-:S05]  /*308d0*/  IADD3 R6, P3, R10, R2, RZ ;  /* 0x000000020a067210 */ /* 0x002fca0007f7e0ff */
[----:B------:R1:W-:Y:S01]  /*308e0*/  STL [R1+0x18a0], R6 ;  /* 0x0018a00601007387 */ /* 0x0003e20000100800 */
[----:B0-----:R-:W-:Y:S01]  /*308f0*/  IMAD.X R7, R239, 0x1, R4, P2 ;  /* 0x00000001ef077824 */ /* 0x001fe200010e0604 */
[----:B------:R-:W-:-:S04]  /*30900*/  SHF.R.S32.HI R241, RZ, 0x1f, R241 ;  /* 0x0000001ffff17819 */ /* 0x000fc800000114f1 */
[----:B------:R-:W-:Y:S01]  /*30910*/  STL [R1+0x1874], R7 ;  /* 0x0018740701007387 */ /* 0x000fe20000100800 */
[----:B-1----:R-:W-:Y:S01]  /*30920*/  IADD3 R6, P2, R10, R0, RZ ;  /* 0x000000000a067210 */ /* 0x002fe20007f5e0ff */
[----:B------:R-:W-:-:S04]  /*30930*/  IMAD.X R10, R240, 0x1, R5, P1 ;  /* 0x00000001f00a7824 */ /* 0x000fc800008e0605 */
[----:B------:R0:W-:Y:S04]  /*30940*/  STL [R1+0x18a8], R6 ;  /* 0x0018a80601007387 */ /* 0x0001e80000100800 */
[----:B------:R1:W-:Y:S01]  /*30950*/  STL [R1+0x187c], R10 ;  /* 0x00187c0a01007387 */ /* 0x0003e20000100800 */
[----:B0-----:R-:W-:-:S03]  /*30960*/  IMAD.X R6, R240, 0x1, R4, P0 ;  /* 0x00000001f0067824 */ /* 0x001fc600000e0604 */
[----:B-1----:R-:W4:Y:S01]  /*30970*/  LDL.LU R10, [R1+0x360] ;  /* 0x00036000010a7983 */ /* 0x002f220000300800 */
[----:B------:R-:W-:Y:S02]  /*30980*/  SHF.R.S32.HI R242, RZ, 0x1f, R242 ;  /* 0x0000001ffff27819 */ /* 0x000fe400000114f2 */
[----:B--2---:R-:W-:-:S05]  /*30990*/  IADD3 R7, P1, R8, R2, RZ ;  /* 0x0000000208077210 */ /* 0x004fca0007f3e0ff */
[----:B------:R0:W-:Y:S04]  /*309a0*/  STL [R1+0x18b0], R7 ;  /* 0x0018b00701007387 */ /* 0x0001e80000100800 */
[----:B------:R1:W-:Y:S01]  /*309b0*/  STL [R1+0x1884], R6 ;  /* 0x0018840601007387 */ /* 0x0003e20000100800 */
[----:B0-----:R-:W-:Y:S01]  /*309c0*/  IADD3 R7, P0, R8, R0, RZ ;  /* 0x0000000008077210 */ /* 0x001fe20007f1e0ff */
[----:B-1----:R-:W-:-:S04]  /*309d0*/  IMAD.X R6, R241, 0x1, R5, P5 ;  /* 0x00000001f1067824 */ /* 0x002fc800028e0605 */
[----:B------:R0:W-:Y:S04]  /*309e0*/  STL [R1+0x18b8], R7 ;  /* 0x0018b80701007387 */ /* 0x0001e80000100800 */
[----:B------:R1:W-:Y:S01]  /*309f0*/  STL [R1+0x188c], R6 ;  /* 0x00188c0601007387 */ /* 0x0003e20000100800 */
[----:B---3--:R-:W-:Y:S01]  /*30a00*/  IADD3 R8, P5, R11, R2, RZ ;  /* 0x000000020b087210 */ /* 0x008fe20007fbe0ff */
[----:B0-----:R-:W-:Y:S01]  /*30a10*/  IMAD.X R7, R241, 0x1, R4, P4 ;  /* 0x00000001f1077824 */ /* 0x001fe200020e0604 */
[----:B-1----:R-:W-:-:S03]  /*30a20*/  IADD3 R6, P4, R11, R0, RZ ;  /* 0x000000000b067210 */ /* 0x002fc60007f9e0ff */
[----:B------:R0:W-:Y:S04]  /*30a30*/  STL [R1+0x18c0], R8 ;  /* 0x0018c00801007387 */ /* 0x0001e80000100800 */
[----:B------:R-:W2:Y:S04]  /*30a40*/  LDL.LU R11, [R1+0x364] ;  /* 0x00036400010b7983 */ /* 0x000ea80000300800 */
[----:B------:R1:W-:Y:S01]  /*30a50*/  STL [R1+0x1894], R7 ;  /* 0x0018940701007387 */ /* 0x0003e20000100800 */
[----:B0-----:R-:W-:-:S03]  /*30a60*/  IMAD.X R8, R242, 0x1, R4, P2 ;  /* 0x00000001f2087824 */ /* 0x001fc600010e0604 */
[----:B------:R0:W-:Y:S01]  /*30a70*/  STL [R1+0x18c8], R6 ;  /* 0x0018c80601007387 */ /* 0x0001e20000100800 */
[----:B-1----:R-:W-:Y:S01]  /*30a80*/  IMAD.X R7, R242, 0x1, R5, P3 ;  /* 0x00000001f2077824 */ /* 0x002fe200018e0605 */
[----:B0-----:R-:W-:-:S04]  /*30a90*/  IADD3 R6, P3, R12, R2, RZ ;  /* 0x000000020c067210 */ /* 0x001fc80007f7e0ff */
[----:B------:R0:W-:Y:S04]  /*30aa0*/  STL [R1+0x189c], R7 ;  /* 0x00189c0701007387 */ /* 0x0001e80000100800 */
[----:B------:R1:W-:Y:S04]  /*30ab0*/  STL [R1+0x18d0], R6 ;  /* 0x0018d00601007387 */ /* 0x0003e80000100800 */
[----:B------:R4:W-:Y:S01]  /*30ac0*/  STL [R1+0x18a4], R8 ;  /* 0x0018a40801007387 */ /* 0x0009e20000100800 */
[----:B0-----:R-:W-:-:S03]  /*30ad0*/  IADD3 R7, P2, R12, R0, RZ ;  /* 0x000000000c077210 */ /* 0x001fc60007f5e0ff */
[----:B------:R-:W3:Y:S01]  /*30ae0*/  LDL.LU R12, [R1+0x368] ;  /* 0x00036800010c7983 */ /* 0x000ee20000300800 */
[----:B------:R-:W-:-:S05]  /*30af0*/  SHF.R.S32.HI R243, RZ, 0x1f, R243 ;  /* 0x0000001ffff37819 */ /* 0x000fca00000114f3 */
[----:B-1----:R-:W-:Y:S01]  /*30b00*/  IMAD.X R6, R243, 0x1, R5, P1 ;  /* 0x00000001f3067824 */ /* 0x002fe200008e0605 */
[----:B------:R-:W-:Y:S01]  /*30b10*/  STL [R1+0x18d8], R7 ;  /* 0x0018d80701007387 */ /* 0x000fe20000100800 */
[----:B------:R-:W-:-:S03]  /*30b20*/  SHF.R.S32.HI R244, RZ, 0x1f, R244 ;  /* 0x0000001ffff47819 */ /* 0x000fc600000114f4 */
[----:B------:R0:W-:Y:S01]  /*30b30*/  STL [R1+0x18ac], R6 ;  /* 0x0018ac0601007387 */ /* 0x0001e20000100800 */
[----:B----4-:R-:W-:Y:S01]  /*30b40*/  IADD3 R8, P1, R23, R2, RZ ;  /* 0x0000000217087210 */ /* 0x010fe20007f3e0ff */
[----:B0-----:R-:W-:Y:S01]  /*30b50*/  IMAD.X R6, R243, 0x1, R4, P0 ;  /* 0x00000001f3067824 */ /* 0x001fe200000e0604 */
[----:B------:R-:W-:-:S03]  /*30b60*/  IADD3 R7, P0, R23, R0, RZ ;  /* 0x0000000017077210 */ /* 0x000fc60007f1e0ff */
[----:B------:R0:W-:Y:S04]  /*30b70*/  STL [R1+0x18e0], R8 ;  /* 0x0018e00801007387 */ /* 0x0001e80000100800 */
[----:B------:R-:W4:Y:S04]  /*30b80*/  LDL.LU R25, [R1] ;  /* 0x0000000001197983 */ /* 0x000f280000300800 */
[----:B------:R1:W-:Y:S04]  /*30b90*/  STL [R1+0x18b4], R6 ;  /* 0x0018b40601007387 */ /* 0x0003e80000100800 */
[----:B------:R-:W-:Y:S04]  /*30ba0*/  STL [R1+0x18e8], R7 ;  /* 0x0018e80701007387 */ /* 0x000fe80000100800 */
[----:B0-----:R-:W4:Y:S01]  /*30bb0*/  LDL.LU R8, [R1+0x36c] ;  /* 0x00036c0001087983 */ /* 0x001f220000300800 */
[----:B-1----:R-:W-:Y:S01]  /*30bc0*/  IMAD.X R6, R244, 0x1, R5, P5 ;  /* 0x00000001f4067824 */ /* 0x002fe200028e0605 */
[----:B------:R-:W-:-:S04]  /*30bd0*/  SHF.R.S32.HI R246, RZ, 0x1f, R246 ;  /* 0x0000001ffff67819 */ /* 0x000fc800000114f6 */
[----:B------:R0:W-:Y:S01]  /*30be0*/  STL [R1+0x18bc], R6 ;  /* 0x0018bc0601007387 */ /* 0x0001e20000100800 */
[----:B------:R-:W-:-:S05]  /*30bf0*/  IADD3 R13, P5, R9, R2, RZ ;  /* 0x00000002090d7210 */ /* 0x000fca0007fbe0ff */
[----:B------:R-:W-:Y:S01]  /*30c00*/  STL [R1+0x18f0], R13 ;  /* 0x0018f00d01007387 */ /* 0x000fe20000100800 */
[--C-:B0-----:R-:W-:Y:S01]  /*30c10*/  IMAD.X R6, R244, 0x1, R4.reuse, P4 ;  /* 0x00000001f4067824 */ /* 0x101fe200020e0604 */
[----:B------:R-:W-:Y:S02]  /*30c20*/  IADD3 R7, P4, R9, R0, RZ ;  /* 0x0000000009077210 */ /* 0x000fe40007f9e0ff */
[----:B------:R-:W4:Y:S04]  /*30c30*/  LDL.LU R30, [R1+0x4] ;  /* 0x00000400011e7983 */ /* 0x000f280000300800 */
[----:B------:R0:W-:Y:S04]  /*30c40*/  STL [R1+0x18c4], R6 ;  /* 0x0018c40601007387 */ /* 0x0001e80000100800 */
[----:B------:R1:W-:Y:S04]  /*30c50*/  STL [R1+0x18f8], R7 ;  /* 0x0018f80701007387 */ /* 0x0003e80000100800 */
[----:B------:R-:W4:Y:S01]  /*30c60*/  LDL.LU R23, [R1+0x370] ;  /* 0x0003700001177983 */ /* 0x000f220000300800 */
[C---:B0-----:R-:W-:Y:S01]  /*30c70*/  IMAD.X R6, R246.reuse, 0x1, R5, P3 ;  /* 0x00000001f6067824 */ /* 0x041fe200018e0605 */
[----:B------:R-:W-:Y:S01]  /*30c80*/  SHF.R.S32.HI R247, RZ, 0x1f, R247 ;  /* 0x0000001ffff77819 */ /* 0x000fe200000114f7 */
[----:B-1----:R-:W-:-:S03]  /*30c90*/  IMAD.X R7, R246, 0x1, R4, P2 ;  /* 0x00000001f6077824 */ /* 0x002fc600010e0604 */
[----:B------:R0:W-:Y:S01]  /*30ca0*/  STL [R1+0x18cc], R6 ;  /* 0x0018cc0601007387 */ /* 0x0001e20000100800 */
[----:B------:R-:W-:-:S05]  /*30cb0*/  IADD3 R9, P3, R21, R2, RZ ;  /* 0x0000000215097210 */ /* 0x000fca0007f7e0ff */
[----:B------:R1:W-:Y:S01]  /*30cc0*/  STL [R1+0x1900], R9 ;  /* 0x0019000901007387 */ /* 0x0003e20000100800 */
[----:B0-----:R-:W-:-:S03]  /*30cd0*/  IADD3 R6, P2, R21, R0, RZ ;  /* 0x0000000015067210 */ /* 0x001fc60007f5e0ff */
[----:B-1----:R-:W4:Y:S04]  /*30ce0*/  LDL.LU R9, [R1+0x8] ;  /* 0x0000080001097983 */ /* 0x002f280000300800 */
[----:B------:R0:W-:Y:S04]  /*30cf0*/  STL [R1+0x18d4], R7 ;  /* 0x0018d40701007387 */ /* 0x0001e80000100800 */
[----:B------:R1:W-:Y:S04]  /*30d00*/  STL [R1+0x1908], R6 ;  /* 0x0019080601007387 */ /* 0x0003e80000100800 */
[----:B------:R-:W4:Y:S01]  /*30d10*/  LDL.LU R21, [R1+0x374] ;  /* 0x0003740001157983 */ /* 0x000f220000300800 */
[----:B0-----:R-:W-:Y:S01]  /*30d20*/  IMAD.X R7, R247, 0x1, R5, P1 ;  /* 0x00000001f7077824 */ /* 0x001fe200008e0605 */
[----:B------:R-:W-:-:S04]  /*30d30*/  SHF.R.S32.HI R248, RZ, 0x1f, R248 ;  /* 0x0000001ffff87819 */ /* 0x000fc800000114f8 */
[----:B------:R0:W-:Y:S01]  /*30d40*/  STL [R1+0x18dc], R7 ;  /* 0x0018dc0701007387 */ /* 0x0001e20000100800 */
[C---:B-1----:R-:W-:Y:S01]  /*30d50*/  IADD3 R6, P1, R10.reuse, R2, RZ ;  /* 0x000000020a067210 */ /* 0x042fe20007f3e0ff */
[----:B0-----:R-:W-:Y:S01]  /*30d60*/  IMAD.X R7, R247, 0x1, R4, P0 ;  /* 0x00000001f7077824 */ /* 0x001fe200000e0604 */
[----:B------:R-:W-:-:S03]  /*30d70*/  IADD3 R10, P0, R10, R0, RZ ;  /* 0x000000000a0a7210 */ /* 0x000fc60007f1e0ff */
[----:B------:R0:W-:Y:S01]  /*30d80*/  STL [R1+0x1910], R6 ;  /* 0x0019100601007387 */ /* 0x0001e20000100800 */
[----:B------:R-:W-:-:S03]  /*30d90*/  IMAD.X R13, R248, 0x1, R4, P4 ;  /* 0x00000001f80d7824 */ /* 0x000fc600020e0604 */
[----:B0-----:R-:W4:Y:S04]  /*30da0*/  LDL.LU R6, [R1+0xc] ;  /* 0x00000c0001067983 */ /* 0x001f280000300800 */
[----:B------:R0:W-:Y:S04]  /*30db0*/  STL [R1+0x18e4], R7 ;  /* 0x0018e40701007387 */ /* 0x0001e80000100800 */
[----:B------:R1:W-:Y:S01]  /*30dc0*/  STL [R1+0x1918], R10 ;  /* 0x0019180a01007387 */ /* 0x0003e20000100800 */
[----:B0-----:R-:W-:-:S03]  /*30dd0*/  IMAD.X R7, R248, 0x1, R5, P5 ;  /* 0x00000001f8077824 */ /* 0x001fc600028e0605 */
[----:B-1----:R-:W4:Y:S01]  /*30de0*/  LDL.LU R10, [R1+0x378] ;  /* 0x00037800010a7983 */ /* 0x002f220000300800 */
[----:B------:R-:W-:-:S03]  /*30df0*/  SHF.R.S32.HI R252, RZ, 0x1f, R252 ;  /* 0x0000001ffffc7819 */ /* 0x000fc600000114fc */
[----:B------:R0:W-:Y:S01]  /*30e00*/  STL [R1+0x18ec], R7 ;  /* 0x0018ec0701007387 */ /* 0x0001e20000100800 */
[C---:B--2---:R-:W-:Y:S02]  /*30e10*/  IADD3 R14, P5, R11.reuse, R2, RZ ;  /* 0x000000020b0e7210 */ /* 0x044fe40007fbe0ff */
[----:B0-----:R-:W-:-:S03]  /*30e20*/  IADD3 R7, P4, R11, R0, RZ ;  /* 0x000000000b077210 */ /* 0x001fc60007f9e0ff */
[----:B------:R-:W-:Y:S04]  /*30e30*/  STL [R1+0x1920], R14 ;  /* 0x0019200e01007387 */ /* 0x000fe80000100800 */
[----:B------:R-:W2:Y:S04]  /*30e40*/  LDL.LU R28, [R1+0x10] ;  /* 0x00001000011c7983 */ /* 0x000ea80000300800 */
[----:B------:R0:W-:Y:S04]  /*30e50*/  STL [R1+0x18f4], R13 ;  /* 0x0018f40d01007387 */ /* 0x0001e80000100800 */
[----:B------:R3:W-:Y:S04]  /*30e60*/  STL [R1+0x1928], R7 ;  /* 0x0019280701007387 */ /* 0x0007e80000100800 */
[----:B------:R-:W2:Y:S01]  /*30e70*/  LDL.LU R11, [R1+0x37c] ;  /* 0x00037c00010b7983 */ /* 0x000ea20000300800 */
[----:B0-----:R-:W-:-:S05]  /*30e80*/  IMAD.X R13, R252, 0x1, R5, P3 ;  /* 0x00000001fc0d7824 */ /* 0x001fca00018e0605 */
[----:B------:R0:W-:Y:S01]  /*30e90*/  STL [R1+0x18fc], R13 ;  /* 0x0018fc0d01007387 */ /* 0x0001e20000100800 */
[----:B---3--:R-:W-:Y:S01]  /*30ea0*/  IADD3 R7, P3, R12, R2, RZ ;  /* 0x000000020c077210 */ /* 0x008fe20007f7e0ff */
[----:B0-----:R-:W-:Y:S01]  /*30eb0*/  IMAD.X R13, R252, 0x1, R4, P2 ;  /* 0x00000001fc0d7824 */ /* 0x001fe200010e0604 */
[----:B------:R-:W-:-:S03]  /*30ec0*/  IADD3 R12, P2, R12, R0, RZ ;  /* 0x000000000c0c7210 */ /* 0x000fc60007f5e0ff */
[----:B------:R0:W-:Y:S04]  /*30ed0*/  STL [R1+0x1930], R7 ;  /* 0x0019300701007387 */ /* 0x0001e80000100800 */
[----:B0-----:R-:W3:Y:S04]  /*30ee0*/  LDL.LU R7, [R1+0x14] ;  /* 0x0000140001077983 */ /* 0x001ee80000300800 */
[----:B------:R-:W-:Y:S04]  /*30ef0*/  STL [R1+0x1904], R13 ;  /* 0x0019040d01007387 */ /* 0x000fe80000100800 */
[----:B------:R0:W-:Y:S04]  /*30f00*/  STL [R1+0x1938], R12 ;  /* 0x0019380c01007387 */ /* 0x0001e80000100800 */
[----:B0-----:R-:W3:Y:S01]  /*30f10*/  LDL.LU R12, [R1+0x380] ;  /* 0x00038000010c7983 */ /* 0x001ee20000300800 */
[----:B----4-:R-:W-:Y:S01]  /*30f20*/  IMAD.X R13, R25, 0x1, R5, P1 ;  /* 0x00000001190d7824 */ /* 0x010fe200008e0605 */
[----:B------:R-:W-:-:S04]  /*30f30*/  IADD3 R14, P1, R8, R2, RZ ;  /* 0x00000002080e7210 */ /* 0x000fc80007f3e0ff */
[----:B------:R0:W-:Y:S04]  /*30f40*/  STL [R1+0x190c], R13 ;  /* 0x00190c0d01007387 */ /* 0x0001e80000100800 */
[----:B------:R-:W-:Y:S01]  /*30f50*/  STL [R1+0x1940], R14 ;  /* 0x0019400e01007387 */ /* 0x000fe20000100800 */
[----:B0-----:R-:W-:Y:S01]  /*30f60*/  IMAD.X R13, R25, 0x1, R4, P0 ;  /* 0x00000001190d7824 */ /* 0x001fe200000e0604 */
[----:B------:R-:W-:Y:S02]  /*30f70*/  IADD3 R8, P0, R8, R0, RZ ;  /* 0x0000000008087210 */ /* 0x000fe40007f1e0ff */
[----:B------:R-:W4:Y:S04]  /*30f80*/  LDL.LU R25, [R1+0x18] ;  /* 0x0000180001197983 */ /* 0x000f280000300800 */
[----:B------:R0:W-:Y:S04]  /*30f90*/  STL [R1+0x1914], R13 ;  /* 0x0019140d01007387 */ /* 0x0001e80000100800 */
[----:B------:R1:W-:Y:S01]  /*30fa0*/  STL [R1+0x1948], R8 ;  /* 0x0019480801007387 */ /* 0x0003e20000100800 */
[----:B0-----:R-:W-:-:S03]  /*30fb0*/  IMAD.X R13, R30, 0x1, R5, P5 ;  /* 0x000000011e0d7824 */ /* 0x001fc600028e0605 */
[----:B-1----:R-:W4:Y:S01]  /*30fc0*/  LDL.LU R8, [R1+0x384] ;  /* 0x0003840001087983 */ /* 0x002f220000300800 */
[----:B------:R-:W-:-:S03]  /*30fd0*/  IADD3 R15, P5, R23, R2, RZ ;  /* 0x00000002170f7210 */ /* 0x000fc60007fbe0ff */
[----:B------:R0:W-:Y:S04]  /*30fe0*/  STL [R1+0x191c], R13 ;  /* 0x00191c0d01007387 */ /* 0x0001e80000100800 */
[----:B------:R-:W-:Y:S01]  /*30ff0*/  STL [R1+0x1950], R15 ;  /* 0x0019500f01007387 */ /* 0x000fe20000100800 */
[----:B0-----:R-:W-:Y:S01]  /*31000*/  IMAD.X R13, R30, 0x1, R4, P4 ;  /* 0x000000011e0d7824 */ /* 0x001fe200020e0604 */
[----:B------:R-:W-:Y:S02]  /*31010*/  IADD3 R14, P4, R23, R0, RZ ;  /* 0x00000000170e7210 */ /* 0x000fe40007f9e0ff */
[----:B------:R-:W4:Y:S04]  /*31020*/  LDL.LU R30, [R1+0x1c] ;  /* 0x00001c00011e7983 */ /* 0x000f280000300800 */
[----:B------:R0:W-:Y:S04]  /*31030*/  STL [R1+0x1924], R13 ;  /* 0x0019240d01007387 */ /* 0x0001e80000100800 */
[----:B------:R-:W-:Y:S04]  /*31040*/  STL [R1+0x1958], R14 ;  /* 0x0019580e01007387 */ /* 0x000fe80000100800 */
[----:B------:R-:W4:Y:S01]  /*31050*/  LDL.LU R23, [R1+0x398] ;  /* 0x0003980001177983 */ /* 0x000f220000300800 */
[----:B0-----:R-:W-:-:S05]  /*31060*/  IMAD.X R13, R9, 0x1, R5, P3 ;  /* 0x00000001090d7824 */ /* 0x001fca00018e0605 */
[----:B------:R0:W-:Y:S01]  /*31070*/  STL [R1+0x192c], R13 ;  /* 0x00192c0d01007387 */ /* 0x0001e20000100800 */
[----:B------:R-:W-:Y:S01]  /*31080*/  IADD3 R15, P3, R21, R2, RZ ;  /* 0x00000002150f7210 */ /* 0x000fe20007f7e0ff */
[----:B0-----:R-:W-:Y:S01]  /*31090*/  IMAD.X R13, R9, 0x1, R4, P2 ;  /* 0x00000001090d7824 */ /* 0x001fe200010e0604 */
[----:B------:R-:W-:-:S03]  /*310a0*/  IADD3 R14, P2, R21, R0, RZ ;  /* 0x00000000150e7210 */ /* 0x000fc60007f5e0ff */
[----:B------:R-:W-:Y:S04]  /*310b0*/  STL [R1+0x1960], R15 ;  /* 0x0019600f01007387 */ /* 0x000fe80000100800 */
[----:B------:R-:W4:Y:S04]  /*310c0*/  LDL.LU R9, [R1+0x20] ;  /* 0x0000200001097983 */ /* 0x000f280000300800 */
[----:B------:R0:W-:Y:S04]  /*310d0*/  STL [R1+0x1934], R13 ;  /* 0x0019340d01007387 */ /* 0x0001e80000100800 */
[----:B------:R-:W-:Y:S04]  /*310e0*/  STL [R1+0x1968], R14 ;  /* 0x0019680e01007387 */ /* 0x000fe80000100800 */
[----:B------:R-:W4:Y:S01]  /*310f0*/  LDL.LU R21, [R1+0x39c] ;  /* 0x00039c0001157983 */ /* 0x000f220000300800 */
[----:B0-----:R-:W-:-:S05]  /*31100*/  IMAD.X R13, R6, 0x1, R5, P1 ;  /* 0x00000001060d7824 */ /* 0x001fca00008e0605 */
[----:B------:R0:W-:Y:S02]  /*31110*/  STL [R1+0x193c], R13 ;  /* 0x00193c0d01007387 */ /* 0x0001e40000100800 */
[----:B0-----:R-:W-:Y:S01]  /*31120*/  IMAD.X R13, R6, 0x1, R4, P0 ;  /* 0x00000001060d7824 */ /* 0x001fe200000e0604 */
[C---:B------:R-:W-:Y:S02]  /*31130*/  IADD3 R14, P1, R10.reuse, R2, RZ ;  /* 0x000000020a0e7210 */ /* 0x040fe40007f3e0ff */
[----:B------:R-:W-:-:S03]  /*31140*/  IADD3 R10, P0, R10, R0, RZ ;  /* 0x000000000a0a7210 */ /* 0x000fc60007f1e0ff */
[----:B------:R-:W-:Y:S04]  /*31150*/  STL [R1+0x1970], R14 ;  /* 0x0019700e01007387 */ /* 0x000fe80000100800 */
[----:B------:R-:W4:Y:S04]  /*31160*/  LDL.LU R6, [R1+0x24] ;  /* 0x0000240001067983 */ /* 0x000f280000300800 */
[----:B------:R-:W-:Y:S04]  /*31170*/  STL [R1+0x1944], R13 ;  /* 0x0019440d01007387 */ /* 0x000fe80000100800 */
[----:B------:R0:W-:Y:S04]  /*31180*/  STL [R1+0x1978], R10 ;  /* 0x0019780a01007387 */ /* 0x0001e80000100800 */
[----:B0-----:R-:W4:Y:S01]  /*31190*/  LDL.LU R10, [R1+0x3a0] ;  /* 0x0003a000010a7983 */ /* 0x001f220000300800 */
[----:B--2---:R-:W-:-:S05]  /*311a0*/  IMAD.X R13, R28, 0x1, R5, P5 ;  /* 0x000000011c0d7824 */ /* 0x004fca00028e0605 */
[----:B------:R0:W-:Y:S01]  /*311b0*/  STL [R1+0x194c], R13 ;  /* 0x00194c0d01007387 */ /* 0x0001e20000100800 */
[C---:B------:R-:W-:Y:S01]  /*311c0*/  IADD3 R14, P5, R11.reuse, R2, RZ ;  /* 0x000000020b0e7210 */ /* 0x040fe20007fbe0ff */
[----:B0-----:R-:W-:Y:S01]  /*311d0*/  IMAD.X R13, R28, 0x1, R4, P4 ;  /* 0x000000011c0d7824 */ /* 0x001fe200020e0604 */
[----:B------:R-:W-:-:S03]  /*311e0*/  IADD3 R11, P4, R11, R0, RZ ;  /* 0x000000000b0b7210 */ /* 0x000fc60007f9e0ff */
[----:B------:R-:W-:Y:S04]  /*311f0*/  STL [R1+0x1980], R14 ;  /* 0x0019800e01007387 */ /* 0x000fe80000100800 */
[----:B------:R-:W2:Y:S04]  /*31200*/  LDL.LU R28, [R1+0x28] ;  /* 0x00002800011c7983 */ /* 0x000ea80000300800 */
[----:B------:R-:W-:Y:S04]  /*31210*/  STL [R1+0x1954], R13 ;  /* 0x0019540d01007387 */ /* 0x000fe80000100800 */
[----:B------:R0:W-:Y:S04]  /*31220*/  STL [R1+0x1988], R11 ;  /* 0x0019880b01007387 */ /* 0x0001e80000100800 */
[----:B0-----:R-:W2:Y:S01]  /*31230*/  LDL.LU R11, [R1+0x3a4] ;  /* 0x0003a400010b7983 */ /* 0x001ea20000300800 */
[----:B---3--:R-:W-:-:S05]  /*31240*/  IMAD.X R13, R7, 0x1, R5, P3 ;  /* 0x00000001070d7824 */ /* 0x008fca00018e0605 */
[----:B------:R0:W-:Y:S02]  /*31250*/  STL [R1+0x195c], R13 ;  /* 0x00195c0d01007387 */ /* 0x0001e40000100800 */
[----:B0-----:R-:W-:Y:S01]  /*31260*/  IMAD.X R13, R7, 0x1, R4, P2 ;  /* 0x00000001070d7824 */ /* 0x001fe200010e0604 */
[C---:B------:R-:W-:Y:S02]  /*31270*/  IADD3 R14, P3, R12.reuse, R2, RZ ;  /* 0x000000020c0e7210 */ /* 0x040fe40007f7e0ff */
[----:B------:R-:W-:-:S03]  /*31280*/  IADD3 R12, P2, R12, R0, RZ ;  /* 0x000000000c0c7210 */ /* 0x000fc60007f5e0ff */
[----:B------:R-:W-:Y:S04]  /*31290*/  STL [R1+0x1990], R14 ;  /* 0x0019900e01007387 */ /* 0x000fe80000100800 */
[----:B------:R-:W3:Y:S04]  /*312a0*/  LDL.LU R7, [R1+0x2c] ;  /* 0x00002c0001077983 */ /* 0x000ee80000300800 */
[----:B------:R-:W-:Y:S04]  /*312b0*/  STL [R1+0x1964], R13 ;  /* 0x0019640d01007387 */ /* 0x000fe80000100800 */
[----:B------:R0:W-:Y:S04]  /*312c0*/  STL [R1+0x1998], R12 ;  /* 0x0019980c01007387 */ /* 0x0001e80000100800 */
[----:B0-----:R-:W3:Y:S01]  /*312d0*/  LDL.LU R12, [R1+0x3a8] ;  /* 0x0003a800010c7983 */ /* 0x001ee20000300800 */
[----:B----4-:R-:W-:-:S05]  /*312e0*/  IMAD.X R13, R25, 0x1, R5, P1 ;  /* 0x00000001190d7824 */ /* 0x010fca00008e0605 */
[----:B------:R0:W-:Y:S01]  /*312f0*/  STL [R1+0x196c], R13 ;  /* 0x00196c0d01007387 */ /* 0x0001e20000100800 */
[C---:B------:R-:W-:Y:S01]  /*31300*/  IADD3 R14, P1, R8.reuse, R2, RZ ;  /* 0x00000002080e7210 */ /* 0x040fe20007f3e0ff */
[----:B0-----:R-:W-:Y:S01]  /*31310*/  IMAD.X R13, R25, 0x1, R4, P0 ;  /* 0x00000001190d7824 */ /* 0x001fe200000e0604 */
[----:B------:R-:W-:-:S03]  /*31320*/  IADD3 R8, P0, R8, R0, RZ ;  /* 0x0000000008087210 */ /* 0x000fc60007f1e0ff */
[----:B------:R-:W-:Y:S04]  /*31330*/  STL [R1+0x19a0], R14 ;  /* 0x0019a00e01007387 */ /* 0x000fe80000100800 */
[----:B------:R-:W4:Y:S04]  /*31340*/  LDL.LU R25, [R1+0x30] ;  /* 0x0000300001197983 */ /* 0x000f280000300800 */
[----:B------:R0:W-:Y:S04]  /*31350*/  STL [R1+0x1974], R13 ;  /* 0x0019740d01007387 */ /* 0x0001e80000100800 */
[----:B------:R1:W-:Y:S01]  /*31360*/  STL [R1+0x19a8], R8 ;  /* 0x0019a80801007387 */ /* 0x0003e20000100800 */
[----:B0-----:R-:W-:Y:S01]  /*31370*/  IMAD.X R13, R30, 0x1, R5, P5 ;  /* 0x000000011e0d7824 */ /* 0x001fe200028e0605 */
[----:B------:R-:W-:-:S02]  /*31380*/  IADD3 R15, P5, R23, R2, RZ ;  /* 0x00000002170f7210 */ /* 0x000fc40007fbe0ff */
[----:B-1----:R-:W4:Y:S04]  /*31390*/  LDL.LU R8, [R1+0x3ac] ;  /* 0x0003ac0001087983 */ /* 0x002f280000300800 */
[----:B------:R0:W-:Y:S04]  /*313a0*/  STL [R1+0x197c], R13 ;  /* 0x00197c0d01007387 */ /* 0x0001e80000100800 */
[----:B------:R-:W-:Y:S01]  /*313b0*/  STL [R1+0x19b0], R15 ;  /* 0x0019b00f01007387 */ /* 0x000fe20000100800 */
[----:B0-----:R-:W-:Y:S01]  /*313c0*/  IMAD.X R13, R30, 0x1, R4, P4 ;  /* 0x000000011e0d7824 */ /* 0x001fe200020e0604 */
[----:B------:R-:W-:-:S02]  /*313d0*/  IADD3 R14, P4, R23, R0, RZ ;  /* 0x00000000170e7210 */ /* 0x000fc40007f9e0ff */
[----:B------:R-:W4:Y:S04]  /*313e0*/  LDL.LU R30, [R1+0x34] ;  /* 0x00003400011e7983 */ /* 0x000f280000300800 */
[----:B------:R0:W-:Y:S04]  /*313f0*/  STL [R1+0x1984], R13 ;  /* 0x0019840d01007387 */ /* 0x0001e80000100800 */
[----:B------:R-:W-:Y:S04]  /*31400*/  STL [R1+0x19b8], R14 ;  /* 0x0019b80e01007387 */ /* 0x000fe80000100800 */
[----:B------:R-:W4:Y:S01]  /*31410*/  LDL.LU R23, [R1+0x3b0] ;  /* 0x0003b00001177983 */ /* 0x000f220000300800 */
[----:B0-----:R-:W-:Y:S01]  /*31420*/  IMAD.X R13, R9, 0x1, R5, P3 ;  /* 0x00000001090d7824 */ /* 0x001fe200018e0605 */
[----:B------:R-:W-:-:S04]  /*31430*/  IADD3 R15, P3, R21, R2, RZ ;  /* 0x00000002150f7210 */ /* 0x000fc80007f7e0ff */
        /* <DEDUP_REMOVED lines=19> */
[----:B------:R0:W-:Y:S02]  /*31570*/  STL [R1+0x19ac], R13 ;  /* 0x0019ac0d01007387 */ /* 0x0001e40000100800 */
[----:B0-----:R-:W-:Y:S01]  /*31580*/  IMAD.X R13, R28, 0x1, R4, P4 ;  /* 0x000000011c0d7824 */ /* 0x001fe200020e0604 */
[C---:B------:R-:W-:Y:S02]  /*31590*/  IADD3 R14, P5, R11.reuse, R2, RZ ;  /* 0x000000020b0e7210 */ /* 0x040fe40007fbe0ff */
        /* <DEDUP_REMOVED lines=3058> */
[----:B0-----:R-:W-:Y:S02]  /*3d4c0*/  IMAD.X R13, R28, 0x1, R4, P4 ;  /* 0x000000011c0d7824 */ /* 0x001fe400020e0604 */
[----:B------:R-:W2:Y:S01]  /*3d4d0*/  LDL.LU R28, [R1+0xb9c] ;  /* 0x000b9c00011c7983 */ /* 0x000ea20000300800 */
[----:B------:R-:W-:-:S05]  /*3d4e0*/  IADD3 R14, P5, R11, R2, RZ ;  /* 0x000000020b0e7210 */ /* 0x000fca0007fbe0ff */
[----:B------:R0:W-:Y:S04]  /*3d4f0*/  STL [R1+0x2cf0], R14 ;  /* 0x002cf00e01007387 */ /* 0x0001e80000100800 */
[----:B------:R3:W-:Y:S01]  /*3d500*/  STL [R1+0x2cc4], R13 ;  /* 0x002cc40d01007387 */ /* 0x0007e20000100800 */
[----:B0-----:R-:W-:-:S03]  /*3d510*/  IADD3 R14, P4, R11, R0, RZ ;  /* 0x000000000b0e7210 */ /* 0x001fc60007f9e0ff */
[----:B------:R-:W2:Y:S04]  /*3d520*/  LDL.LU R11, [R1+0x984] ;  /* 0x00098400010b7983 */ /* 0x000ea80000300800 */
[----:B------:R-:W-:Y:S01]  /*3d530*/  STL [R1+0x2cf8], R14 ;  /* 0x002cf80e01007387 */ /* 0x000fe20000100800 */
        /* <DEDUP_REMOVED lines=24> */
[--C-:B0-----:R-:W-:Y:S01]  /*3d6c0*/  IMAD.X R13, R30, 0x1, R4.reuse, P4 ;  /* 0x000000011e0d7824 */ /* 0x101fe200020e0604 */
[----:B------:R-:W-:Y:S02]  /*3d6d0*/  IADD3 R14, P4, R23, R0, RZ ;  /* 0x00000000170e7210 */ /* 0x000fe40007f9e0ff */
[----:B------:R-:W4:Y:S04]  /*3d6e0*/  LDL.LU R30, [R1+0xba8] ;  /* 0x000ba800011e7983 */ /* 0x000f280000300800 */
[----:B------:R0:W-:Y:S04]  /*3d6f0*/  STL [R1+0x2cf4], R13 ;  /* 0x002cf40d01007387 */ /* 0x0001e80000100800 */
[----:B------:R1:W-:Y:S04]  /*3d700*/  STL [R1+0x2d28], R14 ;  /* 0x002d280e01007387 */ /* 0x0003e80000100800 */
[----:B------:R-:W4:Y:S01]  /*3d710*/  LDL.LU R23, [R1+0x994] ;  /* 0x0009940001177983 */ /* 0x000f220000300800 */
[----:B0-----:R-:W-:Y:S01]  /*3d720*/  IMAD.X R13, R9, 0x1, R5, P3 ;  /* 0x00000001090d7824 */ /* 0x001fe200018e0605 */
[----:B------:R-:W-:Y:S01]  /*3d730*/  IADD3 R15, P3, R21, R2, RZ ;  /* 0x00000002150f7210 */ /* 0x000fe20007f7e0ff */
[----:B-1----:R-:W-:-:S03]  /*3d740*/  IMAD.X R14, R9, 0x1, R4, P2 ;  /* 0x00000001090e7824 */ /* 0x002fc600010e0604 */
[----:B------:R0:W-:Y:S04]  /*3d750*/  STL [R1+0x2cfc], R13 ;  /* 0x002cfc0d01007387 */ /* 0x0001e80000100800 */
[----:B------:R-:W-:Y:S04]  /*3d760*/  STL [R1+0x2d30], R15 ;  /* 0x002d300f01007387 */ /* 0x000fe80000100800 */
[----:B------:R-:W4:Y:S01]  /*3d770*/  LDL.LU R9, [R1+0xbac] ;  /* 0x000bac0001097983 */ /* 0x000f220000300800 */
[----:B0-----:R-:W-:-:S03]  /*3d780*/  IADD3 R13, P2, R21, R0, RZ ;  /* 0x00000000150d7210 */ /* 0x001fc60007f5e0ff */
[----:B------:R0:W-:Y:S04]  /*3d790*/  STL [R1+0x2d04], R14 ;  /* 0x002d040e01007387 */ /* 0x0001e80000100800 */
[----:B------:R1:W-:Y:S04]  /*3d7a0*/  STL [R1+0x2d38], R13 ;  /* 0x002d380d01007387 */ /* 0x0003e80000100800 */
[----:B------:R-:W4:Y:S01]  /*3d7b0*/  LDL.LU R21, [R1+0x99c] ;  /* 0x00099c0001157983 */ /* 0x000f220000300800 */
[C---:B0-----:R-:W-:Y:S02]  /*3d7c0*/  IMAD.X R14, R6.reuse, 0x1, R5, P1 ;  /* 0x00000001060e7824 */ /* 0x041fe400008e0605 */
[----:B------:R-:W-:-:S03]  /*3d7d0*/  IMAD.X R6, R6, 0x1, R4, P0 ;  /* 0x0000000106067824 */ /* 0x000fc600000e0604 */
[----:B------:R-:W-:Y:S01]  /*3d7e0*/  STL [R1+0x2d0c], R14 ;  /* 0x002d0c0e01007387 */ /* 0x000fe20000100800 */
[C---:B-1----:R-:W-:Y:S02]  /*3d7f0*/  IADD3 R13, P1, R10.reuse, R2, RZ ;  /* 0x000000020a0d7210 */ /* 0x042fe40007f3e0ff */
[----:B------:R-:W-:-:S03]  /*3d800*/  IADD3 R10, P0, R10, R0, RZ ;  /* 0x000000000a0a7210 */ /* 0x000fc60007f1e0ff */
[----:B------:R-:W-:Y:S04]  /*3d810*/  STL [R1+0x2d40], R13 ;  /* 0x002d400d01007387 */ /* 0x000fe80000100800 */
[----:B------:R0:W-:Y:S04]  /*3d820*/  STL [R1+0x2d14], R6 ;  /* 0x002d140601007387 */ /* 0x0001e80000100800 */
[----:B0-----:R-:W4:Y:S04]  /*3d830*/  LDL.LU R6, [R1+0xbb0] ;  /* 0x000bb00001067983 */ /* 0x001f280000300800 */
        /* <DEDUP_REMOVED lines=13> */
[----:B------:R0:W-:Y:S01]  /*3d910*/  STL [R1+0x2d2c], R13 ;  /* 0x002d2c0d01007387 */ /* 0x0001e20000100800 */
[C---:B------:R-:W-:Y:S01]  /*3d920*/  IADD3 R14, P3, R12.reuse, R2, RZ ;  /* 0x000000020c0e7210 */ /* 0x040fe20007f7e0ff */
[----:B0-----:R-:W-:Y:S01]  /*3d930*/  IMAD.X R13, R7, 0x1, R4, P2 ;  /* 0x00000001070d7824 */ /* 0x001fe200010e0604 */
        /* <DEDUP_REMOVED lines=9> */
[----:B0-----:R-:W-:Y:S02]  /*3d9d0*/  IMAD.X R14, R25, 0x1, R4, P0 ;  /* 0x00000001190e7824 */ /* 0x001fe400000e0604 */
[----:B------:R-:W4:Y:S04]  /*3d9e0*/  LDL.LU R25, [R1+0xbbc] ;  /* 0x000bbc0001197983 */ /* 0x000f280000300800 */
[----:B------:R0:W-:Y:S04]  /*3d9f0*/  STL [R1+0x2d70], R13 ;  /* 0x002d700d01007387 */ /* 0x0001e80000100800 */
[----:B------:R1:W-:Y:S01]  /*3da00*/  STL [R1+0x2d44], R14 ;  /* 0x002d440e01007387 */ /* 0x0003e20000100800 */
[----:B0-----:R-:W-:-:S03]  /*3da10*/  IADD3 R13, P0, R8, R0, RZ ;  /* 0x00000000080d7210 */ /* 0x001fc60007f1e0ff */
[----:B------:R-:W4:Y:S01]  /*3da20*/  LDL.LU R8, [R1+0x9b4] ;  /* 0x0009b40001087983 */ /* 0x000f220000300800 */
[----:B-1----:R-:W-:-:S03]  /*3da30*/  IMAD.X R14, R30, 0x1, R5, P5 ;  /* 0x000000011e0e7824 */ /* 0x002fc600028e0605 */
[----:B------:R0:W-:Y:S04]  /*3da40*/  STL [R1+0x2d78], R13 ;  /* 0x002d780d01007387 */ /* 0x0001e80000100800 */
[----:B------:R1:W-:Y:S01]  /*3da50*/  STL [R1+0x2d4c], R14 ;  /* 0x002d4c0e01007387 */ /* 0x0003e20000100800 */
[C---:B0-----:R-:W-:Y:S01]  /*3da60*/  IADD3 R13, P5, R23.reuse, R2, RZ ;  /* 0x00000002170d7210 */ /* 0x041fe20007fbe0ff */
[----:B-1----:R-:W-:Y:S02]  /*3da70*/  IMAD.X R14, R30, 0x1, R4, P4 ;  /* 0x000000011e0e7824 */ /* 0x002fe400020e0604 */
        /* <DEDUP_REMOVED lines=8> */
[----:B0-----:R-:W-:Y:S01]  /*3db00*/  IADD3 R13, P3, R21, R2, RZ ;  /* 0x00000002150d7210 */ /* 0x001fe20007f7e0ff */
[----:B-1----:R-:W-:Y:S02]  /*3db10*/  IMAD.X R14, R9, 0x1, R4, P2 ;  /* 0x00000001090e7824 */ /* 0x002fe400010e0604 */
[----:B------:R-:W4:Y:S04]  /*3db20*/  LDL.LU R9, [R1+0xbc4] ;  /* 0x000bc40001097983 */ /* 0x000f280000300800 */
[----:B------:R0:W-:Y:S04]  /*3db30*/  STL [R1+0x2d90], R13 ;  /* 0x002d900d01007387 */ /* 0x0001e80000100800 */
[----:B------:R-:W-:Y:S01]  /*3db40*/  STL [R1+0x2d64], R14 ;  /* 0x002d640e01007387 */ /* 0x000fe20000100800 */
[----:B0-----:R-:W-:-:S03]  /*3db50*/  IADD3 R13, P2, R21, R0, RZ ;  /* 0x00000000150d7210 */ /* 0x001fc60007f5e0ff */
[----:B------:R-:W4:Y:S04]  /*3db60*/  LDL.LU R21, [R1+0x9c4] ;  /* 0x0009c40001157983 */ /* 0x000f280000300800 */
[----:B------:R0:W-:Y:S01]  /*3db70*/  STL [R1+0x2d98], R13 ;  /* 0x002d980d01007387 */ /* 0x0001e20000100800 */
[C---:B------:R-:W-:Y:S02]  /*3db80*/  IMAD.X R15, R6.reuse, 0x1, R5, P1 ;  /* 0x00000001060f7824 */ /* 0x040fe400008e0605 */
[----:B0-----:R-:W-:-:S03]  /*3db90*/  IMAD.X R13, R6, 0x1, R4, P0 ;  /* 0x00000001060d7824 */ /* 0x001fc600000e0604 */
[----:B------:R-:W-:Y:S04]  /*3dba0*/  STL [R1+0x2d6c], R15 ;  /* 0x002d6c0f01007387 */ /* 0x000fe80000100800 */
[----:B------:R-:W4:Y:S01]  /*3dbb0*/  LDL.LU R6, [R1+0xbc8] ;  /* 0x000bc80001067983 */ /* 0x000f220000300800 */
[----:B------:R-:W-:-:S05]  /*3dbc0*/  IADD3 R14, P1, R10, R2, RZ ;  /* 0x000000020a0e7210 */ /* 0x000fca0007f3e0ff */
[----:B------:R0:W-:Y:S04]  /*3dbd0*/  STL [R1+0x2da0], R14 ;  /* 0x002da00e01007387 */ /* 0x0001e80000100800 */
[----:B------:R2:W-:Y:S01]  /*3dbe0*/  STL [R1+0x2d74], R13 ;  /* 0x002d740d01007387 */ /* 0x0005e20000100800 */
[----:B0-----:R-:W-:-:S03]  /*3dbf0*/  IADD3 R14, P0, R10, R0, RZ ;  /* 0x000000000a0e7210 */ /* 0x001fc60007f1e0ff */
[----:B------:R-:W4:Y:S04]  /*3dc00*/  LDL.LU R10, [R1+0x9c8] ;  /* 0x0009c800010a7983 */ /* 0x000f280000300800 */
[----:B------:R0:W-:Y:S01]  /*3dc10*/  STL [R1+0x2da8], R14 ;  /* 0x002da80e01007387 */ /* 0x0001e20000100800 */
[C---:B--2---:R-:W-:Y:S02]  /*3dc20*/  IMAD.X R13, R28.reuse, 0x1, R5, P5 ;  /* 0x000000011c0d7824 */ /* 0x044fe400028e0605 */
[----:B0-----:R-:W-:-:S03]  /*3dc30*/  IMAD.X R14, R28, 0x1, R4, P4 ;  /* 0x000000011c0e7824 */ /* 0x001fc600020e0604 */
[----:B------:R0:W-:Y:S01]  /*3dc40*/  STL [R1+0x2d7c], R13 ;  /* 0x002d7c0d01007387 */ /* 0x0001e20000100800 */
[C---:B------:R-:W-:Y:S02]  /*3dc50*/  IADD3 R15, P5, R11.reuse, R2, RZ ;  /* 0x000000020b0f7210 */ /* 0x040fe40007fbe0ff */
[----:B0-----:R-:W-:-:S03]  /*3dc60*/  IADD3 R13, P4, R11, R0, RZ ;  /* 0x000000000b0d7210 */ /* 0x001fc60007f9e0ff */
[----:B------:R-:W-:Y:S04]  /*3dc70*/  STL [R1+0x2db0], R15 ;  /* 0x002db00f01007387 */ /* 0x000fe80000100800 */
[----:B------:R-:W2:Y:S04]  /*3dc80*/  LDL.LU R11, [R1+0xbcc] ;  /* 0x000bcc00010b7983 */ /* 0x000ea80000300800 */
[----:B------:R3:W-:Y:S04]  /*3dc90*/  STL [R1+0x2d84], R14 ;  /* 0x002d840e01007387 */ /* 0x0007e80000100800 */
[----:B------:R-:W-:Y:S04]  /*3dca0*/  STL [R1+0x2db8], R13 ;  /* 0x002db80d01007387 */ /* 0x000fe80000100800 */
[----:B------:R-:W2:Y:S01]  /*3dcb0*/  LDL.LU R28, [R1+0x9d0] ;  /* 0x0009d000011c7983 */ /* 0x000ea20000300800 */
[----:B---3--:R-:W-:-:S05]  /*3dcc0*/  IMAD.X R14, R7, 0x1, R5, P3 ;  /* 0x00000001070e7824 */ /* 0x008fca00018e0605 */
[----:B------:R0:W-:Y:S02]  /*3dcd0*/  STL [R1+0x2d8c], R14 ;  /* 0x002d8c0e01007387 */ /* 0x0001e40000100800 */
[----:B0-----:R-:W-:Y:S01]  /*3dce0*/  IMAD.X R14, R7, 0x1, R4, P2 ;  /* 0x00000001070e7824 */ /* 0x001fe200010e0604 */
[C---:B------:R-:W-:Y:S02]  /*3dcf0*/  IADD3 R13, P3, R12.reuse, R2, RZ ;  /* 0x000000020c0d7210 */ /* 0x040fe40007f7e0ff */
[----:B------:R-:W-:-:S03]  /*3dd00*/  IADD3 R7, P2, R12, R0, RZ ;  /* 0x000000000c077210 */ /* 0x000fc60007f5e0ff */
[----:B------:R-:W-:Y:S04]  /*3dd10*/  STL [R1+0x2dc0], R13 ;  /* 0x002dc00d01007387 */ /* 0x000fe80000100800 */
[----:B------:R-:W-:Y:S04]  /*3dd20*/  STL [R1+0x2d94], R14 ;  /* 0x002d940e01007387 */ /* 0x000fe80000100800 */
[----:B------:R-:W3:Y:S04]  /*3dd30*/  LDL.LU R12, [R1+0xbd0] ;  /* 0x000bd000010c7983 */ /* 0x000ee80000300800 */
[----:B------:R0:W-:Y:S04]  /*3dd40*/  STL [R1+0x2dc8], R7 ;  /* 0x002dc80701007387 */ /* 0x0001e80000100800 */
[----:B0-----:R-:W3:Y:S01]  /*3dd50*/  LDL.LU R7, [R1+0x9d4] ;  /* 0x0009d40001077983 */ /* 0x001ee20000300800 */
[----:B----4-:R-:W-:-:S02]  /*3dd60*/  IMAD.X R13, R25, 0x1, R5, P1 ;  /* 0x00000001190d7824 */ /* 0x010fc400008e0605 */
[----:B------:R-:W-:-:S03]  /*3dd70*/  IMAD.X R14, R25, 0x1, R4, P0 ;  /* 0x00000001190e7824 */ /* 0x000fc600000e0604 */
[----:B------:R0:W-:Y:S02]  /*3dd80*/  STL [R1+0x2d9c], R13 ;  /* 0x002d9c0d01007387 */ /* 0x0001e40000100800 */
[C---:B0-----:R-:W-:Y:S02]  /*3dd90*/  IADD3 R13, P1, R8.reuse, R2, RZ ;  /* 0x00000002080d7210 */ /* 0x041fe40007f3e0ff */
[----:B------:R-:W-:-:S03]  /*3dda0*/  IADD3 R8, P0, R8, R0, RZ ;  /* 0x0000000008087210 */ /* 0x000fc60007f1e0ff */
[----:B------:R0:W-:Y:S04]  /*3ddb0*/  STL [R1+0x2dd0], R13 ;  /* 0x002dd00d01007387 */ /* 0x0001e80000100800 */
[----:B------:R-:W-:Y:S04]  /*3ddc0*/  STL [R1+0x2da4], R14 ;  /* 0x002da40e01007387 */ /* 0x000fe80000100800 */
[----:B------:R-:W4:Y:S01]  /*3ddd0*/  LDL.LU R25, [R1+0xbd4] ;  /* 0x000bd40001197983 */ /* 0x000f220000300800 */
[----:B0-----:R-:W-:-:S03]  /*3dde0*/  IMAD.X R13, R30, 0x1, R5, P5 ;  /* 0x000000011e0d7824 */ /* 0x001fc600028e0605 */
[----:B------:R0:W-:Y:S01]  /*3ddf0*/  STL [R1+0x2dd8], R8 ;  /* 0x002dd80801007387 */ /* 0x0001e20000100800 */
[----:B------:R-:W-:-:S03]  /*3de00*/  IMAD.X R15, R30, 0x1, R4, P4 ;  /* 0x000000011e0f7824 */ /* 0x000fc600020e0604 */
[----:B0-----:R-:W4:Y:S04]  /*3de10*/  LDL.LU R8, [R1+0x9dc] ;  /* 0x0009dc0001087983 */ /* 0x001f280000300800 */
[----:B------:R0:W-:Y:S01]  /*3de20*/  STL [R1+0x2dac], R13 ;  /* 0x002dac0d01007387 */ /* 0x0001e20000100800 */
[C---:B------:R-:W-:Y:S02]  /*3de30*/  IADD3 R14, P4, R23.reuse, R0, RZ ;  /* 0x00000000170e7210 */ /* 0x040fe40007f9e0ff */
[----:B0-----:R-:W-:-:S05]  /*3de40*/  IADD3 R13, P5, R23, R2, RZ ;  /* 0x00000002170d7210 */ /* 0x001fca0007fbe0ff */
[----:B------:R0:W-:Y:S04]  /*3de50*/  STL [R1+0x2de0], R13 ;  /* 0x002de00d01007387 */ /* 0x0001e80000100800 */
[----:B------:R1:W-:Y:S04]  /*3de60*/  STL [R1+0x2db4], R15 ;  /* 0x002db40f01007387 */ /* 0x0003e80000100800 */
[----:B------:R-:W4:Y:S01]  /*3de70*/  LDL.LU R23, [R1+0xbd8] ;  /* 0x000bd80001177983 */ /* 0x000f220000300800 */
[----:B0-----:R-:W-:-:S03]  /*3de80*/  IMAD.X R13, R9, 0x1, R5, P3 ;  /* 0x00000001090d7824 */ /* 0x001fc600018e0605 */
[----:B------:R0:W-:Y:S01]  /*3de90*/  STL [R1+0x2de8], R14 ;  /* 0x002de80e01007387 */ /* 0x0001e20000100800 */
[----:B------:R-:W-:-:S03]  /*3dea0*/  IMAD.X R9, R9, 0x1, R4, P2 ;  /* 0x0000000109097824 */ /* 0x000fc600010e0604 */
[----:B------:R0:W-:Y:S01]  /*3deb0*/  STL [R1+0x2dbc], R13 ;  /* 0x002dbc0d01007387 */ /* 0x0001e20000100800 */
[C---:B-1----:R-:W-:Y:S02]  /*3dec0*/  IADD3 R15, P2, R21.reuse, R0, RZ ;  /* 0x00000000150f7210 */ /* 0x042fe40007f5e0ff */
[----:B0-----:R-:W-:Y:S01]  /*3ded0*/  IADD3 R14, P3, R21, R2, RZ ;  /* 0x00000002150e7210 */ /* 0x001fe20007f7e0ff */
[----:B------:R-:W4:Y:S04]  /*3dee0*/  LDL.LU R13, [R1+0x9e0] ;  /* 0x0009e000010d7983 */ /* 0x000f280000300800 */
[----:B------:R0:W-:Y:S04]  /*3def0*/  STL [R1+0x2df0], R14 ;  /* 0x002df00e01007387 */ /* 0x0001e80000100800 */
[----:B------:R1:W-:Y:S01]  /*3df00*/  STL [R1+0x2dc4], R9 ;  /* 0x002dc40901007387 */ /* 0x0003e20000100800 */
[----:B0-----:R-:W-:-:S03]  /*3df10*/  IMAD.X R14, R6, 0x1, R5, P1 ;  /* 0x00000001060e7824 */ /* 0x001fc600008e0605 */
[----:B-1----:R-:W4:Y:S04]  /*3df20*/  LDL.LU R9, [R1+0xbdc] ;  /* 0x000bdc0001097983 */ /* 0x002f280000300800 */
[----:B------:R-:W-:Y:S04]  /*3df30*/  STL [R1+0x2df8], R15 ;  /* 0x002df80f01007387 */ /* 0x000fe80000100800 */
[----:B------:R-:W4:Y:S01]  /*3df40*/  LDL.LU R21, [R1+0x9e8] ;  /* 0x0009e80001157983 */ /* 0x000f220000300800 */
[----:B------:R-:W-:-:S03]  /*3df50*/  IMAD.X R6, R6, 0x1, R4, P0 ;  /* 0x0000000106067824 */ /* 0x000fc600000e0604 */
[----:B------:R0:W-:Y:S02]  /*3df60*/  STL [R1+0x2dcc], R14 ;  /* 0x002dcc0e01007387 */ /* 0x0001e40000100800 */
[C---:B0-----:R-:W-:Y:S02]  /*3df70*/  IADD3 R14, P1, R10.reuse, R2, RZ ;  /* 0x000000020a0e7210 */ /* 0x041fe40007f3e0ff */
        /* <DEDUP_REMOVED lines=9> */
[----:B0-----:R-:W-:Y:S02]  /*3e010*/  IMAD.X R6, R11, 0x1, R4, P4 ;  /* 0x000000010b067824 */ /* 0x001fe400020e0604 */
[----:B------:R-:W2:Y:S04]  /*3e020*/  LDL.LU R11, [R1+0xbe4] ;  /* 0x000be400010b7983 */ /* 0x000ea80000300800 */
[----:B------:R0:W-:Y:S04]  /*3e030*/  STL [R1+0x2e10], R14 ;  /* 0x002e100e01007387 */ /* 0x0001e80000100800 */
[----:B------:R1:W-:Y:S01]  /*3e040*/  STL [R1+0x2de4], R6 ;  /* 0x002de40601007387 */ /* 0x0003e20000100800 */
[----:B0-----:R-:W-:-:S03]  /*3e050*/  IADD3 R14, P4, R28, R0, RZ ;  /* 0x000000001c0e7210 */ /* 0x001fc60007f9e0ff */
[----:B-1----:R-:W2:Y:S04]  /*3e060*/  LDL.LU R6, [R1+0x9f4] ;  /* 0x0009f40001067983 */ /* 0x002ea80000300800 */
[----:B------:R0:W-:Y:S01]  /*3e070*/  STL [R1+0x2e18], R14 ;  /* 0x002e180e01007387 */ /* 0x0001e20000100800 */
[C---:B---3--:R-:W-:Y:S02]  /*3e080*/  IMAD.X R16, R12.reuse, 0x1, R5, P3 ;  /* 0x000000010c107824 */ /* 0x048fe400018e0605 */
[----:B0-----:R-:W-:-:S03]  /*3e090*/  IMAD.X R14, R12, 0x1, R4, P2 ;  /* 0x000000010c0e7824 */ /* 0x001fc600010e0604 */
[----:B------:R-:W-:Y:S04]  /*3e0a0*/  STL [R1+0x2dec], R16 ;  /* 0x002dec1001007387 */ /* 0x000fe80000100800 */
[----:B------:R-:W3:Y:S01]  /*3e0b0*/  LDL.LU R12, [R1+0xbe8] ;  /* 0x000be800010c7983 */ /* 0x000ee20000300800 */
[----:B------:R-:W-:-:S05]  /*3e0c0*/  IADD3 R15, P3, R7, R2, RZ ;  /* 0x00000002070f7210 */ /* 0x000fca0007f7e0ff */
[----:B------:R-:W-:Y:S04]  /*3e0d0*/  STL [R1+0x2e20], R15 ;  /* 0x002e200f01007387 */ /* 0x000fe80000100800 */
[----:B------:R-:W3:Y:S01]  /*3e0e0*/  LDL.LU R28, [R1+0x9fc] ;  /* 0x0009fc00011c7983 */ /* 0x000ee20000300800 */
[----:B------:R-:W-:-:S03]  /*3e0f0*/  IADD3 R7, P2, R7, R0, RZ ;  /* 0x0000000007077210 */ /* 0x000fc60007f5e0ff */
[----:B------:R-:W-:Y:S04]  /*3e100*/  STL [R1+0x2df4], R14 ;  /* 0x002df40e01007387 */ /* 0x000fe80000100800 */
[----:B------:R0:W-:Y:S04]  /*3e110*/  STL [R1+0x2e28], R7 ;  /* 0x002e280701007387 */ /* 0x0001e80000100800 */
[----:B0-----:R-:W3:Y:S01]  /*3e120*/  LDL.LU R7, [R1+0xbec] ;  /* 0x000bec0001077983 */ /* 0x001ee20000300800 */
[----:B----4-:R-:W-:-:S05]  /*3e130*/  IMAD.X R14, R25, 0x1, R5, P1 ;  /* 0x00000001190e7824 */ /* 0x010fca00008e0605 */
[----:B------:R0:W-:Y:S01]  /*3e140*/  STL [R1+0x2dfc], R14 ;  /* 0x002dfc0e01007387 */ /* 0x0001e20000100800 */
[----:B------:R-:W-:Y:S01]  /*3e150*/  IADD3 R15, P1, R8, R2, RZ ;  /* 0x00000002080f7210 */ /* 0x000fe20007f3e0ff */
[----:B0-----:R-:W-:-:S04]  /*3e160*/  IMAD.X R14, R25, 0x1, R4, P0 ;  /* 0x00000001190e7824 */ /* 0x001fc800000e0604 */
[----:B------:R0:W-:Y:S04]  /*3e170*/  STL [R1+0x2e30], R15 ;  /* 0x002e300f01007387 */ /* 0x0001e80000100800 */
[----:B------:R-:W4:Y:S04]  /*3e180*/  LDL.LU R25, [R1+0xa00] ;  /* 0x000a000001197983 */ /* 0x000f280000300800 */
[----:B------:R1:W-:Y:S01]  /*3e190*/  STL [R1+0x2e04], R14 ;  /* 0x002e040e01007387 */ /* 0x0003e20000100800 */
[----:B0-----:R-:W-:-:S03]  /*3e1a0*/  IADD3 R15, P0, R8, R0, RZ ;  /* 0x00000000080f7210 */ /* 0x001fc60007f1e0ff */
[----:B------:R-:W4:Y:S04]  /*3e1b0*/  LDL.LU R8, [R1+0xbf0] ;  /* 0x000bf00001087983 */ /* 0x000f280000300800 */
[----:B------:R-:W-:Y:S01]  /*3e1c0*/  STL [R1+0x2e38], R15 ;  /* 0x002e380f01007387 */ /* 0x000fe20000100800 */
[----:B-1----:R-:W-:-:S05]  /*3e1d0*/  IMAD.X R14, R23, 0x1, R5, P5 ;  /* 0x00000001170e7824 */ /* 0x002fca00028e0605 */
[----:B------:R0:W-:Y:S02]  /*3e1e0*/  STL [R1+0x2e0c], R14 ;  /* 0x002e0c0e01007387 */ /* 0x0001e40000100800 */
[----:B0-----:R-:W-:Y:S02]  /*3e1f0*/  IMAD.X R14, R23, 0x1, R4, P4 ;  /* 0x00000001170e7824 */ /* 0x001fe400020e0604 */
[----:B------:R-:W4:Y:S01]  /*3e200*/  LDL.LU R23, [R1+0xa08] ;  /* 0x000a080001177983 */ /* 0x000f220000300800 */
[C---:B------:R-:W-:Y:S02]  /*3e210*/  IADD3 R15, P5, R13.reuse, R2, RZ ;  /* 0x000000020d0f7210 */ /* 0x040fe40007fbe0ff */
[----:B------:R-:W-:-:S03]  /*3e220*/  IADD3 R13, P4, R13, R0, RZ ;  /* 0x000000000d0d7210 */ /* 0x000fc60007f9e0ff */
[----:B------:R0:W-:Y:S04]  /*3e230*/  STL [R1+0x2e40], R15 ;  /* 0x002e400f01007387 */ /* 0x0001e80000100800 */
[----:B------:R-:W-:Y:S04]  /*3e240*/  STL [R1+0x2e14], R14 ;  /* 0x002e140e01007387 */ /* 0x000fe80000100800 */
[----:B------:R1:W-:Y:S01]  /*3e250*/  STL [R1+0x2e48], R13 ;  /* 0x002e480d01007387 */ /* 0x0003e20000100800 */
[C---:B0-----:R-:W-:Y:S02]  /*3e260*/  IMAD.X R15, R9.reuse, 0x1, R5, P3 ;  /* 0x00000001090f7824 */ /* 0x041fe400018e0605 */
[----:B-1----:R-:W-:-:S03]  /*3e270*/  IMAD.X R13, R9, 0x1, R4, P2 ;  /* 0x00000001090d7824 */ /* 0x002fc600010e0604 */
[----:B------:R-:W-:Y:S01]  /*3e280*/  STL [R1+0x2e1c], R15 ;  /* 0x002e1c0f01007387 */ /* 0x000fe20000100800 */
[----:B------:R-:W-:-:S03]  /*3e290*/  IADD3 R14, P3, R21, R2, RZ ;  /* 0x00000002150e7210 */ /* 0x000fc60007f7e0ff */
[----:B------:R-:W4:Y:S04]  /*3e2a0*/  LDL.LU R9, [R1+0xbf4] ;  /* 0x000bf40001097983 */ /* 0x000f280000300800 */
[----:B------:R0:W-:Y:S04]  /*3e2b0*/  STL [R1+0x2e50], R14 ;  /* 0x002e500e01007387 */ /* 0x0001e80000100800 */
[----:B------:R1:W-:Y:S01]  /*3e2c0*/  STL [R1+0x2e24], R13 ;  /* 0x002e240d01007387 */ /* 0x0003e20000100800 */
[----:B0-----:R-:W-:-:S03]  /*3e2d0*/  IADD3 R14, P2, R21, R0, RZ ;  /* 0x00000000150e7210 */ /* 0x001fc60007f5e0ff */
[----:B------:R-:W4:Y:S04]  /*3e2e0*/  LDL.LU R21, [R1+0xa0c] ;  /* 0x000a0c0001157983 */ /* 0x000f280000300800 */
[----:B------:R0:W-:Y:S01]  /*3e2f0*/  STL [R1+0x2e58], R14 ;  /* 0x002e580e01007387 */ /* 0x0001e20000100800 */
[C---:B-1----:R-:W-:Y:S02]  /*3e300*/  IMAD.X R13, R30.reuse, 0x1, R5, P1 ;  /* 0x000000011e0d7824 */ /* 0x042fe400008e0605 */
[----:B------:R-:W-:-:S03]  /*3e310*/  IMAD.X R15, R30, 0x1, R4, P0 ;  /* 0x000000011e0f7824 */ /* 0x000fc600000e0604 */
[----:B------:R1:W-:Y:S01]  /*3e320*/  STL [R1+0x2e2c], R13 ;  /* 0x002e2c0d01007387 */ /* 0x0003e20000100800 */
[C---:B0-----:R-:W-:Y:S02]  /*3e330*/  IADD3 R14, P1, R10.reuse, R2, RZ ;  /* 0x000000020a0e7210 */ /* 0x041fe40007f3e0ff */
[----:B-1----:R-:W-:-:S03]  /*3e340*/  IADD3 R13, P0, R10, R0, RZ ;  /* 0x000000000a0d7210 */ /* 0x002fc60007f1e0ff */
[----:B------:R2:W-:Y:S04]  /*3e350*/  STL [R1+0x2e60], R14 ;  /* 0x002e600e01007387 */ /* 0x0005e80000100800 */
[----:B------:R-:W-:Y:S04]  /*3e360*/  STL [R1+0x2e34], R15 ;  /* 0x002e340f01007387 */ /* 0x000fe80000100800 */
[----:B------:R-:W4:Y:S04]  /*3e370*/  LDL.LU R10, [R1+0xbf8] ;  /* 0x000bf800010a7983 */ /* 0x000f280000300800 */
[----:B------:R-:W-:Y:S01]  /*3e380*/  STL [R1+0x2e68], R13 ;  /* 0x002e680d01007387 */ /* 0x000fe20000100800 */
[----:B--2---:R-:W-:-:S05]  /*3e390*/  IMAD.X R14, R11, 0x1, R5, P5 ;  /* 0x000000010b0e7824 */ /* 0x004fca00028e0605 */
[----:B------:R0:W-:Y:S02]  /*3e3a0*/  STL [R1+0x2e3c], R14 ;  /* 0x002e3c0e01007387 */ /* 0x0001e40000100800 */
[----:B0-----:R-:W-:Y:S02]  /*3e3b0*/  IMAD.X R14, R11, 0x1, R4, P4 ;  /* 0x000000010b0e7824 */ /* 0x001fe400020e0604 */
[----:B------:R-:W2:Y:S01]  /*3e3c0*/  LDL.LU R11, [R1+0xa14] ;  /* 0x000a1400010b7983 */ /* 0x000ea20000300800 */
[----:B------:R-:W-:-:S05]  /*3e3d0*/  IADD3 R13, P5, R6, R2, RZ ;  /* 0x00000002060d7210 */ /* 0x000fca0007fbe0ff */
[----:B------:R0:W-:Y:S04]  /*3e3e0*/  STL [R1+0x2e70], R13 ;  /* 0x002e700d01007387 */ /* 0x0001e80000100800 */
[----:B------:R3:W-:Y:S01]  /*3e3f0*/  STL [R1+0x2e44], R14 ;  /* 0x002e440e01007387 */ /* 0x0007e20000100800 */
[----:B0-----:R-:W-:-:S05]  /*3e400*/  IADD3 R13, P4, R6, R0, RZ ;  /* 0x00000000060d7210 */ /* 0x001fca0007f9e0ff */
[----:B------:R0:W-:Y:S01]  /*3e410*/  STL [R1+0x2e78], R13 ;  /* 0x002e780d01007387 */ /* 0x0001e20000100800 */
[C---:B---3--:R-:W-:Y:S02]  /*3e420*/  IMAD.X R14, R12.reuse, 0x1, R5, P3 ;  /* 0x000000010c0e7824 */ /* 0x048fe400018e0605 */
[----:B0-----:R-:W-:-:S03]  /*3e430*/  IMAD.X R13, R12, 0x1, R4, P2 ;  /* 0x000000010c0d7824 */ /* 0x001fc600010e0604 */
[----:B------:R-:W-:Y:S04]  /*3e440*/  STL [R1+0x2e4c], R14 ;  /* 0x002e4c0e01007387 */ /* 0x000fe80000100800 */
[----:B------:R-:W3:Y:S01]  /*3e450*/  LDL.LU R12, [R1+0xbfc] ;  /* 0x000bfc00010c7983 */ /* 0x000ee20000300800 */
[----:B------:R-:W-:-:S05]  /*3e460*/  IADD3 R6, P3, R28, R2, RZ ;  /* 0x000000021c067210 */ /* 0x000fca0007f7e0ff */
[----:B------:R0:W-:Y:S04]  /*3e470*/  STL [R1+0x2e80], R6 ;  /* 0x002e800601007387 */ /* 0x0001e80000100800 */
[----:B------:R1:W-:Y:S04]  /*3e480*/  STL [R1+0x2e54], R13 ;  /* 0x002e540d01007387 */ /* 0x0003e80000100800 */
[----:B------:R-:W3:Y:S01]  /*3e490*/  LDL.LU R15, [R1+0xa1c] ;  /* 0x000a1c00010f7983 */ /* 0x000ee20000300800 */
[----:B0-----:R-:W-:Y:S01]  /*3e4a0*/  IADD3 R6, P2, R28, R0, RZ ;  /* 0x000000001c067210 */ /* 0x001fe20007f5e0ff */
[----:B-1----:R-:W-:-:S04]  /*3e4b0*/  IMAD.X R13, R7, 0x1, R5, P1 ;  /* 0x00000001070d7824 */ /* 0x002fc800008e0605 */
[----:B------:R-:W-:Y:S04]  /*3e4c0*/  STL [R1+0x2e88], R6 ;  /* 0x002e880601007387 */ /* 0x000fe80000100800 */
[----:B------:R0:W-:Y:S02]  /*3e4d0*/  STL [R1+0x2e5c], R13 ;  /* 0x002e5c0d01007387 */ /* 0x0001e40000100800 */
[----:B0-----:R-:W-:Y:S01]  /*3e4e0*/  IMAD.X R13, R7, 0x1, R4, P0 ;  /* 0x00000001070d7824 */ /* 0x001fe200000e0604 */
[C---:B----4-:R-:W-:Y:S02]  /*3e4f0*/  IADD3 R6, P1, R25.reuse, R2, RZ ;  /* 0x0000000219067210 */ /* 0x050fe40007f3e0ff */
[----:B------:R-:W-:-:S03]  /*3e500*/  IADD3 R7, P0, R25, R0, RZ ;  /* 0x0000000019077210 */ /* 0x000fc60007f1e0ff */
[----:B------:R0:W-:Y:S04]  /*3e510*/  STL [R1+0x2e90], R6 ;  /* 0x002e900601007387 */ /* 0x0001e80000100800 */
[----:B------:R-:W-:Y:S04]  /*3e520*/  STL [R1+0x2e64], R13 ;  /* 0x002e640d01007387 */ /* 0x000fe80000100800 */
[----:B------:R-:W4:Y:S01]  /*3e530*/  LDL.LU R34, [R1+0xc00] ;  /* 0x000c000001227983 */ /* 0x000f220000300800 */
[----:B0-----:R-:W-:-:S03]  /*3e540*/  IMAD.X R6, R8, 0x1, R5, P5 ;  /* 0x0000000108067824 */ /* 0x001fc600028e0605 */
[----:B------:R0:W-:Y:S04]  /*3e550*/  STL [R1+0x2e98], R7 ;  /* 0x002e980701007387 */ /* 0x0001e80000100800 */
[----:B------:R-:W4:Y:S04]  /*3e560*/  LDL.LU R14, [R1+0xa20] ;  /* 0x000a2000010e7983 */ /* 0x000f280000300800 */
[----:B------:R1:W-:Y:S04]  /*3e570*/  STL [R1+0x2e6c], R6 ;  /* 0x002e6c0601007387 */ /* 0x0003e80000100800 */
[----:B------:R-:W4:Y:S01]  /*3e580*/  LDL.LU R32, [R1+0xc04] ;  /* 0x000c040001207983 */ /* 0x000f220000300800 */
[----:B0-----:R-:W-:Y:S01]  /*3e590*/  IADD3 R7, P5, R23, R2, RZ ;  /* 0x0000000217077210 */ /* 0x001fe20007fbe0ff */
[----:B-1----:R-:W-:-:S04]  /*3e5a0*/  IMAD.X R6, R8, 0x1, R4, P4 ;  /* 0x0000000108067824 */ /* 0x002fc800020e0604 */
[----:B------:R-:W-:Y:S04]  /*3e5b0*/  STL [R1+0x2ea0], R7 ;  /* 0x002ea00701007387 */ /* 0x000fe80000100800 */
[----:B------:R-:W4:Y:S04]  /*3e5c0*/  LDL.LU R13, [R1+0xa28] ;  /* 0x000a2800010d7983 */ /* 0x000f280000300800 */
[----:B------:R0:W-:Y:S04]  /*3e5d0*/  STL [R1+0x2e74], R6 ;  /* 0x002e740601007387 */ /* 0x0001e80000100800 */
[----:B------:R-:W4:Y:S01]  /*3e5e0*/  LDL.LU R30, [R1+0xc08] ;  /* 0x000c0800011e7983 */ /* 0x000f220000300800 */
[----:B0-----:R-:W-:Y:S01]  /*3e5f0*/  IADD3 R6, P4, R23, R0, RZ ;  /* 0x0000000017067210 */ /* 0x001fe20007f9e0ff */
[----:B------:R-:W-:-:S04]  /*3e600*/  IMAD.X R7, R9, 0x1, R5, P3 ;  /* 0x0000000109077824 */ /* 0x000fc800018e0605 */
[----:B------:R0:W-:Y:S01]  /*3e610*/  STL [R1+0x2ea8], R6 ;  /* 0x002ea80601007387 */ /* 0x0001e20000100800 */
[----:B------:R-:W-:-:S03]  /*3e620*/  IMAD.X R8, R9, 0x1, R4, P2 ;  /* 0x0000000109087824 */ /* 0x000fc600010e0604 */
[----:B0-----:R-:W4:Y:S04]  /*3e630*/  LDL.LU R6, [R1+0xa2c] ;  /* 0x000a2c0001067983 */ /* 0x001f280000300800 */
[----:B------:R0:W-:Y:S04]  /*3e640*/  STL [R1+0x2e7c], R7 ;  /* 0x002e7c0701007387 */ /* 0x0001e80000100800 */
[----:B------:R-:W4:Y:S01]  /*3e650*/  LDL.LU R28, [R1+0xc0c] ;  /* 0x000c0c00011c7983 */ /* 0x000f220000300800 */
[----:B0-----:R-:W-:-:S05]  /*3e660*/  IADD3 R7, P3, R21, R2, RZ ;  /* 0x0000000215077210 */ /* 0x001fca0007f7e0ff */
[----:B------:R0:W-:Y:S04]  /*3e670*/  STL [R1+0x2eb0], R7 ;  /* 0x002eb00701007387 */ /* 0x0001e80000100800 */
[----:B0-----:R-:W4:Y:S04]  /*3e680*/  LDL.LU R7, [R1+0xa34] ;  /* 0x000a340001077983 */ /* 0x001f280000300800 */
        /* <DEDUP_REMOVED lines=9> */
[----:B--2---:R-:W-:-:S05]  /*3e720*/  IADD3 R9, P1, R11, R2, RZ ;  /* 0x000000020b097210 */ /* 0x004fca0007f3e0ff */
[----:B------:R0:W-:Y:S04]  /*3e730*/  STL [R1+0x2ec0], R9 ;  /* 0x002ec00901007387 */ /* 0x0001e80000100800 */
[----:B0-----:R-:W2:Y:S04]  /*3e740*/  LDL.LU R9, [R1+0xa40] ;  /* 0x000a400001097983 */ /* 0x001ea80000300800 */
[----:B------:R0:W-:Y:S04]  /*3e750*/  STL [R1+0x2e94], R10 ;  /* 0x002e940a01007387 */ /* 0x0001e80000100800 */
[----:B------:R-:W2:Y:S01]  /*3e760*/  LDL.LU R21, [R1+0xc18] ;  /* 0x000c180001157983 */ /* 0x000ea20000300800 */
[----:B0-----:R-:W-:-:S05]  /*3e770*/  IADD3 R10, P0, R11, R0, RZ ;  /* 0x000000000b0a7210 */ /* 0x001fca0007f1e0ff */
[----:B------:R0:W-:Y:S04]  /*3e780*/  STL [R1+0x2ec8], R10 ;  /* 0x002ec80a01007387 */ /* 0x0001e80000100800 */
[----:B0-----:R-:W2:Y:S01]  /*3e790*/  LDL.LU R10, [R1+0xa48] ;  /* 0x000a4800010a7983 */ /* 0x001ea20000300800 */
[C---:B---3--:R-:W-:Y:S02]  /*3e7a0*/  IMAD.X R11, R12.reuse, 0x1, R5, P5 ;  /* 0x000000010c0b7824 */ /* 0x048fe400028e0605 */
[----:B------:R-:W-:-:S03]  /*3e7b0*/  IMAD.X R16, R12, 0x1, R4, P4 ;  /* 0x000000010c107824 */ /* 0x000fc600020e0604 */
[----:B------:R0:W-:Y:S04]  /*3e7c0*/  STL [R1+0x2e9c], R11 ;  /* 0x002e9c0b01007387 */ /* 0x0001e80000100800 */
[----:B0-----:R-:W3:Y:S01]  /*3e7d0*/  LDL.LU R11, [R1+0xc1c] ;  /* 0x000c1c00010b7983 */ /* 0x001ee20000300800 */
[----:B------:R-:W-:-:S05]  /*3e7e0*/  IADD3 R17, P5, R15, R2, RZ ;  /* 0x000000020f117210 */ /* 0x000fca0007fbe0ff */
[----:B------:R0:W-:Y:S04]  /*3e7f0*/  STL [R1+0x2ed0], R17 ;  /* 0x002ed01101007387 */ /* 0x0001e80000100800 */
[----:B------:R-:W3:Y:S04]  /*3e800*/  LDL.LU R12, [R1+0xa58] ;  /* 0x000a5800010c7983 */ /* 0x000ee80000300800 */
[----:B------:R4:W-:Y:S01]  /*3e810*/  STL [R1+0x2ea4], R16 ;  /* 0x002ea41001007387 */ /* 0x0009e20000100800 */
[----:B0-----:R-:W-:-:S05]  /*3e820*/  IADD3 R17, P4, R15, R0, RZ ;  /* 0x000000000f117210 */ /* 0x001fca0007f9e0ff */
[----:B------:R0:W-:Y:S01]  /*3e830*/  STL [R1+0x2ed8], R17 ;  /* 0x002ed81101007387 */ /* 0x0001e20000100800 */
[C---:B----4-:R-:W-:Y:S02]  /*3e840*/  IMAD.X R16, R34.reuse, 0x1, R5, P3 ;  /* 0x0000000122107824 */ /* 0x050fe400018e0605 */
[----:B0-----:R-:W-:Y:S01]  /*3e850*/  IMAD.X R17, R34, 0x1, R4, P2 ;  /* 0x0000000122117824 */ /* 0x001fe200010e0604 */
[C---:B------:R-:W-:Y:S02]  /*3e860*/  IADD3 R15, P3, R14.reuse, R2, RZ ;  /* 0x000000020e0f7210 */ /* 0x040fe40007f7e0ff */
[----:B------:R0:W-:Y:S04]  /*3e870*/  STL [R1+0x2eac], R16 ;  /* 0x002eac1001007387 */ /* 0x0001e80000100800 */
[----:B------:R1:W-:Y:S01]  /*3e880*/  STL [R1+0x2ee0], R15 ;  /* 0x002ee00f01007387 */ /* 0x0003e20000100800 */
[----:B0-----:R-:W-:-:S03]  /*3e890*/  IADD3 R16, P2, R14, R0, RZ ;  /* 0x000000000e107210 */ /* 0x001fc60007f5e0ff */
[----:B------:R-:W-:Y:S01]  /*3e8a0*/  STL [R1+0x2eb4], R17 ;  /* 0x002eb41101007387 */ /* 0x000fe20000100800 */
[----:B-1----:R-:W-:-:S03]  /*3e8b0*/  IMAD.X R15, R32, 0x1, R5, P1 ;  /* 0x00000001200f7824 */ /* 0x002fc600008e0605 */
[----:B------:R0:W-:Y:S01]  /*3e8c0*/  STL [R1+0x2ee8], R16 ;  /* 0x002ee81001007387 */ /* 0x0001e20000100800 */
[----:B------:R-:W-:-:S03]  /*3e8d0*/  IADD3 R14, P1, R13, R2, RZ ;  /* 0x000000020d0e7210 */ /* 0x000fc60007f3e0ff */
[----:B------:R1:W-:Y:S01]  /*3e8e0*/  STL [R1+0x2ebc], R15 ;  /* 0x002ebc0f01007387 */ /* 0x0003e20000100800 */
[----:B0-----:R-:W-:-:S03]  /*3e8f0*/  IMAD.X R16, R32, 0x1, R4, P0 ;  /* 0x0000000120107824 */ /* 0x001fc600000e0604 */
[----:B------:R0:W-:Y:S01]  /*3e900*/  STL [R1+0x2ef0], R14 ;  /* 0x002ef00e01007387 */ /* 0x0001e20000100800 */
[----:B-1----:R-:W-:-:S03]  /*3e910*/  IADD3 R15, P0, R13, R0, RZ ;  /* 0x000000000d0f7210 */ /* 0x002fc60007f1e0ff */
[----:B------:R-:W-:Y:S01]  /*3e920*/  STL [R1+0x2ec4], R16 ;  /* 0x002ec41001007387 */ /* 0x000fe20000100800 */
[----:B0-----:R-:W-:-:S03]  /*3e930*/  IMAD.X R14, R30, 0x1, R5, P5 ;  /* 0x000000011e0e7824 */ /* 0x001fc600028e0605 */
[----:B------:R0:W-:Y:S04]  /*3e940*/  STL [R1+0x2ef8], R15 ;  /* 0x002ef80f01007387 */ /* 0x0001e80000100800 */
[----:B------:R1:W-:Y:S01]  /*3e950*/  STL [R1+0x2ecc], R14 ;  /* 0x002ecc0e01007387 */ /* 0x0003e20000100800 */
[----:B0-----:R-:W-:Y:S01]  /*3e960*/  IMAD.X R15, R30, 0x1, R4, P4 ;  /* 0x000000011e0f7824 */ /* 0x001fe200020e0604 */
[C---:B------:R-:W-:Y:S02]  /*3e970*/  IADD3 R13, P5, R6.reuse, R2, RZ ;  /* 0x00000002060d7210 */ /* 0x040fe40007fbe0ff */
[----:B-1----:R-:W-:-:S03]  /*3e980*/  IADD3 R14, P4, R6, R0, RZ ;  /* 0x00000000060e7210 */ /* 0x002fc60007f9e0ff */
[----:B------:R0:W-:Y:S04]  /*3e990*/  STL [R1+0x2f00], R13 ;  /* 0x002f000d01007387 */ /* 0x0001e80000100800 */
[----:B------:R-:W-:Y:S01]  /*3e9a0*/  STL [R1+0x2ed4], R15 ;  /* 0x002ed40f01007387 */ /* 0x000fe20000100800 */
[----:B0-----:R-:W-:-:S03]  /*3e9b0*/  IMAD.X R13, R28, 0x1, R5, P3 ;  /* 0x000000011c0d7824 */ /* 0x001fc600018e0605 */
[----:B------:R0:W-:Y:S04]  /*3e9c0*/  STL [R1+0x2f08], R14 ;  /* 0x002f080e01007387 */ /* 0x0001e80000100800 */
[----:B------:R1:W-:Y:S01]  /*3e9d0*/  STL [R1+0x2edc], R13 ;  /* 0x002edc0d01007387 */ /* 0x0003e20000100800 */
[C---:B------:R-:W-:Y:S01]  /*3e9e0*/  IADD3 R6, P3, R7.reuse, R2, RZ ;  /* 0x0000000207067210 */ /* 0x040fe20007f7e0ff */
[----:B0-----:R-:W-:Y:S01]  /*3e9f0*/  IMAD.X R14, R28, 0x1, R4, P2 ;  /* 0x000000011c0e7824 */ /* 0x001fe200010e0604 */
        /* <DEDUP_REMOVED lines=14> */
[----:B0-----:R-:W-:Y:S01]  /*3eae0*/  IMAD.X R6, R23, 0x1, R4, P4 ;  /* 0x0000000117067824 */ /* 0x001fe200020e0604 */
[C---:B--2---:R-:W-:Y:S02]  /*3eaf0*/  IADD3 R8, P5, R9.reuse, R2, RZ ;  /* 0x0000000209087210 */ /* 0x044fe40007fbe0ff */
[----:B-1----:R-:W-:-:S03]  /*3eb00*/  IADD3 R7, P4, R9, R0, RZ ;  /* 0x0000000009077210 */ /* 0x002fc60007f9e0ff */
[----:B------:R0:W-:Y:S04]  /*3eb10*/  STL [R1+0x2f28], R8 ;  /* 0x002f280801007387 */ /* 0x0001e80000100800 */
[----:B------:R-:W-:Y:S04]  /*3eb20*/  STL [R1+0x2f04], R6 ;  /* 0x002f040601007387 */ /* 0x000fe80000100800 */
[----:B------:R1:W-:Y:S01]  /*3eb30*/  STL [R1+0x2f2c], R7 ;  /* 0x002f2c0701007387 */ /* 0x0003e20000100800 */
[----:B0-----:R-:W-:-:S05]  /*3eb40*/  IMAD.X R8, R21, 0x1, R5, P3 ;  /* 0x0000000115087824 */ /* 0x001fca00018e0605 */
[----:B------:R0:W-:Y:S01]  /*3eb50*/  STL [R1+0x2f0c], R8 ;  /* 0x002f0c0801007387 */ /* 0x0001e20000100800 */
[----:B-1----:R-:W-:Y:S01]  /*3eb60*/  IMAD.X R7, R21, 0x1, R4, P2 ;  /* 0x0000000115077824 */ /* 0x002fe200010e0604 */
[C---:B------:R-:W-:Y:S02]  /*3eb70*/  IADD3 R6, P3, R10.reuse, R2, RZ ;  /* 0x000000020a067210 */ /* 0x040fe40007f7e0ff */
[----:B0-----:R-:W-:-:S03]  /*3eb80*/  IADD3 R8, P2, R10, R0, RZ ;  /* 0x000000000a087210 */ /* 0x001fc60007f5e0ff */
[----:B------:R3:W-:Y:S04]  /*3eb90*/  STL [R1+0x2f30], R6 ;  /* 0x002f300601007387 */ /* 0x0007e80000100800 */
[----:B------:R0:W-:Y:S01]  /*3eba0*/  STL [R1+0x2f14], R7 ;  /* 0x002f140701007387 */ /* 0x0001e20000100800 */
[----:B---3--:R-:W-:-:S03]  /*3ebb0*/  IMAD.X R6, R11, 0x1, R5, P1 ;  /* 0x000000010b067824 */ /* 0x008fc600008e0605 */
[----:B------:R-:W-:Y:S04]  /*3ebc0*/  STL [R1+0x2f34], R8 ;  /* 0x002f340801007387 */ /* 0x000fe80000100800 */
[----:B------:R1:W-:Y:S01]  /*3ebd0*/  STL [R1+0x2f1c], R6 ;  /* 0x002f1c0601007387 */ /* 0x0003e20000100800 */
[C---:B0-----:R-:W-:Y:S01]  /*3ebe0*/  IADD3 R7, P1, R12.reuse, R2, RZ ;  /* 0x000000020c077210 */ /* 0x041fe20007f3e0ff */
[----:B------:R-:W-:Y:S01]  /*3ebf0*/  IMAD.X R2, R11, 0x1, R4, P0 ;  /* 0x000000010b027824 */ /* 0x000fe200000e0604 */
[----:B-1----:R-:W-:-:S03]  /*3ec00*/  IADD3 R6, P0, R12, R0, RZ ;  /* 0x000000000c067210 */ /* 0x002fc60007f1e0ff */
[----:B------:R0:W-:Y:S04]  /*3ec10*/  STL [R1+0x12e0], R7 ;  /* 0x0012e00701007387 */ /* 0x0001e80000100800 */
[----:B------:R1:W-:Y:S04]  /*3ec20*/  STL [R1+0x12fc], R2 ;  /* 0x0012fc0201007387 */ /* 0x0003e80000100800 */
[----:B------:R2:W-:Y:S01]  /*3ec30*/  STL [R1+0x12f8], R6 ;  /* 0x0012f80601007387 */ /* 0x0005e20000100800 */
[C---:B0-----:R-:W-:Y:S02]  /*3ec40*/  IMAD.X R7, R212.reuse, 0x1, R4, P4 ;  /* 0x00000001d4077824 */ /* 0x041fe400020e0604 */
[----:B-1----:R-:W-:-:S02]  /*3ec50*/  IMAD.X R2, R212, 0x1, R5, P5 ;  /* 0x00000001d4027824 */ /* 0x002fc400028e0605 */
[----:B------:R-:W3:Y:S01]  /*3ec60*/  LDL.LU R212, [R1+0x3514] ;  /* 0x0035140001d47983 */ /* 0x000ee20000300800 */
[----:B------:R-:W-:-:S03]  /*3ec70*/  SHF.R.S32.HI R0, RZ, 0x1f, R12 ;  /* 0x0000001fff007819 */ /* 0x000fc6000001140c */
[----:B------:R0:W-:Y:S01]  /*3ec80*/  STL [R1+0x12e4], R2 ;  /* 0x0012e40201007387 */ /* 0x0001e20000100800 */
[----:B--2---:R-:W-:-:S03]  /*3ec90*/  IMAD.X R6, R3, 0x1, R4, P2 ;  /* 0x0000000103067824 */ /* 0x004fc600010e0604 */
[----:B------:R-:W-:Y:S01]  /*3eca0*/  STL [R1+0x12e8], R7 ;  /* 0x0012e80701007387 */ /* 0x000fe20000100800 */
[----:B0-----:R-:W-:-:S03]  /*3ecb0*/  IMAD.X R2, R3, 0x1, R5, P3 ;  /* 0x0000000103027824 */ /* 0x001fc600018e0605 */
[----:B------:R0:W5:Y:S04]  /*3ecc0*/  LDL.LU R3, [R1+0x3510] ;  /* 0x0035100001037983 */ /* 0x0001680000300800 */
[----:B------:R1:W-:Y:S04]  /*3ecd0*/  STL [R1+0x12ec], R2 ;  /* 0x0012ec0201007387 */ /* 0x0003e80000100800 */
[----:B------:R-:W-:Y:S01]  /*3ece0*/  STL [R1+0x12f0], R6 ;  /* 0x0012f00601007387 */ /* 0x000fe20000100800 */
[C---:B-1----:R-:W-:Y:S02]  /*3ecf0*/  IMAD.X R2, R0.reuse, 0x1, R5, P1 ;  /* 0x0000000100027824 */ /* 0x042fe400008e0605 */
[----:B------:R-:W-:-:S03]  /*3ed00*/  IMAD.X R0, R0, 0x1, R4, P0 ;  /* 0x0000000100007824 */ /* 0x000fc600000e0604 */
[----:B------:R1:W-:Y:S04]  /*3ed10*/  STL [R1+0x12dc], R2 ;  /* 0x0012dc0201007387 */ /* 0x0003e80000100800 */
[----:B------:R2:W-:Y:S04]  /*3ed20*/  STL [R1+0x12f4], R0 ;  /* 0x0012f40001007387 */ /* 0x0005e80000100800 */
[----:B------:R-:W-:Y:S04]  /*3ed30*/  STL [R1], RZ ;  /* 0x000000ff01007387 */ /* 0x000fe80000100800 */
[----:B------:R-:W-:Y:S04]  /*3ed40*/  STL [R1+0x4], RZ ;  /* 0x000004ff01007387 */ /* 0x000fe80000100800 */
        /* <DEDUP_REMOVED lines=97> */
[----:B------:R-:W-:Y:S01]  /*3f360*/  STL [R1+0x18c], RZ ;  /* 0x00018cff01007387 */ /* 0x000fe20000100800 */
[----:B------:R-:W-:-:S02]  /*3f370*/  USGXT.U32 UR38, UR38, 0xe ;  /* 0x0000000e2626789a */ /* 0x000fc40008000000 */
[----:B------:R-:W-:Y:S02]  /*3f380*/  USHF.R.U32.HI UR9, URZ, 0x4, UR9 ;  /* 0x000000043f097899 */ /* 0x000fe40008011609 */
[----:B------:R-:W-:Y:S02]  /*3f390*/  UIADD3 UR10, UP0, UR38, 0x2, URZ ;  /* 0x00000002260a7890 */ /* 0x000fe4000ff1e03f */
[----:B------:R-:W-:Y:S01]  /*3f3a0*/  USGXT.U32 UR36, UR9, 0xe ;  /* 0x0000000e0924789a */ /* 0x000fe20008000000 */
[----:B------:R-:W-:Y:S02]  /*3f3b0*/  UMOV UR5, URZ ;  /* 0x0000003f00057c82 */ /* 0x000fe40008000000 */
[----:B------:R-:W-:Y:S02]  /*3f3c0*/  UIADD3.X UR11, UR5, 0x40000040, URZ, UP0, !UPT ;  /* 0x40000040050b7890 */ /* 0x000fe400087fe43f */
[----:B------:R-:W-:Y:S01]  /*3f3d0*/  UIADD3 UR12, UP0, UR36, 0x2, URZ ;  /* 0x00000002240c7890 */ /* 0x000fe2000ff1e03f */
[----:B------:R-:W-:Y:S01]  /*3f3e0*/  UMOV UR8, URZ ;  /* 0x0000003f00087c82 */ /* 0x000fe20008000000 */
[----:B------:R-:W-:-:S02]  /*3f3f0*/  USHF.L.U32 UR60, UR60, 0x8, URZ ;  /* 0x000000083c3c7899 */ /* 0x000fc4000800063f */
[----:B------:R-:W-:Y:S02]  /*3f400*/  UIADD3.X UR9, UR8, 0x40000040, URZ, UP0, !UPT ;  /* 0x4000004008097890 */ /* 0x000fe400087fe43f */
[----:B------:R-:W-:Y:S01]  /*3f410*/  UIADD3.64 UR16, UR10, 0xffe, URZ ;  /* 0x00000ffe0a107897 */ /* 0x000fe2000fffe03f */
[----:B------:R-:W-:Y:S01]  /*3f420*/  UMOV UR8, UR12 ;  /* 0x0000000c00087c82 */ /* 0x000fe20008000000 */
[----:B------:R-:W-:Y:S01]  /*3f430*/  UIADD3.64 UR16, UR10, 0x1002, URZ ;  /* 0x000010020a107897 */ /* 0x000fe2000fffe03f */
[----:B------:R-:W-:Y:S01]  /*3f440*/  UMOV UR4, URZ ;  /* 0x0000003f00047c82 */ /* 0x000fe20008000000 */
[----:B------:R-:W-:Y:S02]  /*3f450*/  USHF.R.S32.HI UR5, URZ, 0x1f, UR60 ;  /* 0x0000001f3f057899 */ /* 0x000fe4000801143c */
[----:B------:R-:W-:Y:S02]  /*3f460*/  UIADD3.64 UR14, UR10, 0x2, URZ ;  /* 0x000000020a0e7897 */ /* 0x000fe4000fffe03f */
[----:B------:R-:W-:-:S02]  /*3f470*/  UIADD3.64 UR18, UR10, 0x4, URZ ;  /* 0x000000040a127897 */ /* 0x000fc4000fffe03f */
[----:B------:R-:W-:Y:S02]  /*3f480*/  UIADD3.64 UR22, UR10, 0x7fe, URZ ;  /* 0x000007fe0a167897 */ /* 0x000fe4000fffe03f */
[----:B------:R-:W-:Y:S02]  /*3f490*/  UIADD3.64 UR26, UR10, 0x800, URZ ;  /* 0x000008000a1a7897 */ /* 0x000fe4000fffe03f */
[----:B------:R-:W-:Y:S02]  /*3f4a0*/  UIADD3.64 UR30, UR10, 0x802, URZ ;  /* 0x000008020a1e7897 */ /* 0x000fe4000fffe03f */
[----:B------:R-:W-:Y:S02]  /*3f4b0*/  UIADD3.64 UR34, UR10, 0x804, URZ ;  /* 0x000008040a227897 */ /* 0x000fe4000fffe03f */
[----:B------:R-:W-:Y:S02]  /*3f4c0*/  UIADD3.64 UR20, UR10, 0x1000, URZ ;  /* 0x000010000a147897 */ /* 0x000fe4000fffe03f */
[----:B------:R-:W-:-:S02]  /*3f4d0*/  UIADD3.64 UR42, UR10, 0x1004, URZ ;  /* 0x000010040a2a7897 */ /* 0x000fc4000fffe03f */
[----:B------:R-:W-:Y:S02]  /*3f4e0*/  UIADD3.64 UR46, UR10, 0x17fe, URZ ;  /* 0x000017fe0a2e7897 */ /* 0x000fe4000fffe03f */
[----:B------:R-:W-:Y:S02]  /*3f4f0*/  UIADD3.64 UR50, UR10, 0x1800, URZ ;  /* 0x000018000a327897 */ /* 0x000fe4000fffe03f */
[----:B------:R-:W-:Y:S02]  /*3f500*/  UIADD3.64 UR54, UR10, 0x1802, URZ ;  /* 0x000018020a367897 */ /* 0x000fe4000fffe03f */
[----:B------:R-:W-:Y:S02]  /*3f510*/  UIADD3.64 UR58, UR10, 0x1804, URZ ;  /* 0x000018040a3a7897 */ /* 0x000fe4000fffe03f */
[----:B------:R-:W-:Y:S02]  /*3f520*/  UIADD3.64 UR12, UR8, 0x2, URZ ;  /* 0x00000002080c7897 */ /* 0x000fe4000fffe03f */
[----:B------:R-:W-:Y:S01]  /*3f530*/  UIADD3.64 UR16, UR8, 0x4, URZ ;  /* 0x0000000408107897 */ /* 0x000fe2000fffe03f */
[----:B------:R-:W2:Y:S01]  /*3f540*/  LDL.LU R12, [R1+0xc28] ;  /* 0x000c2800010c7983 */ /* 0x000ea20000300800 */
[----:B------:R-:W1:Y:S01]  /*3f550*/  LDC R11, c[0x0][0x23c] ;  /* 0x00008f00ff0b7b82 */ /* 0x000e620000000800 */
[----:B------:R-:W-:-:S02]  /*3f560*/  UIADD3.64 UR20, UR8, 0x1fe, URZ ;  /* 0x000001fe08147897 */ /* 0x000fc4000fffe03f */
[----:B------:R-:W-:Y:S02]  /*3f570*/  UIADD3.64 UR24, UR8, 0x200, URZ ;  /* 0x0000020008187897 */ /* 0x000fe4000fffe03f */
[----:B------:R-:W-:Y:S01]  /*3f580*/  UIADD3.64 UR28, UR8, 0x202, URZ ;  /* 0x00000202081c7897 */ /* 0x000fe2000fffe03f */
[----:B-1----:R-:W-:Y:S01]  /*3f590*/  IMAD.SHL.U32 R2, R11, 0x100, RZ ;  /* 0x000001000b027824 */ /* 0x002fe200078e00ff */
[----:B--2---:R-:W-:-:S05]  /*3f5a0*/  SHF.R.S32.HI R0, RZ, 0x8, R12 ;  /* 0x00000008ff007819 */ /* 0x004fca000001140c */
[----:B------:R1:W-:Y:S04]  /*3f5b0*/  STL [R1+0x3348], R0 ;  /* 0x0033480001007387 */ /* 0x0003e80000100800 */
        /* <DEDUP_REMOVED lines=86> */
[----:B-1----:R-:W-:Y:S01]  /*3fb20*/  SHF.R.S32.HI R0, RZ, 0x1f, R2 ;  /* 0x0000001fff007819 */ /* 0x002fe20000011402 */
[----:B------:R-:W-:Y:S01]  /*3fb30*/  UIADD3.64 UR32, UR8, 0x204, URZ ;  /* 0x0000020408207897 */ /* 0x000fe2000fffe03f */
[----:B------:R0:W-:Y:S01]  /*3fb40*/  STL [R1+0x1e8], RZ ;  /* 0x0001e8ff01007387 */ /* 0x0001e20000100800 */
[C---:B---3--:R-:W-:Y:S01]  /*3fb50*/  LOP3.LUT R222, R212.reuse, 0x10, RZ, 0x3c, !PT ;  /* 0x00000010d4de7812 */ /* 0x048fe200078e3cff */
[----:B------:R-:W-:Y:S01]  /*3fb60*/  UMOV UR37, 0x40000040 ;  /* 0x4000004000257882 */ /* 0x000fe20000000000 */
[C---:B------:R-:W-:Y:S01]  /*3fb70*/  LOP3.LUT R221, R212.reuse, 0x20, RZ, 0x3c, !PT ;  /* 0x00000020d4dd7812 */ /* 0x040fe200078e3cff */
[----:B------:R0:W-:Y:S01]  /*3fb80*/  STL [R1+0x1ec], RZ ;  /* 0x0001ecff01007387 */ /* 0x0001e20000100800 */
[C---:B------:R-:W-:Y:S02]  /*3fb90*/  LOP3.LUT R220, R212.reuse, 0x30, RZ, 0x3c, !PT ;  /* 0x00000030d4dc7812 */ /* 0x040fe400078e3cff */
[C---:B------:R-:W-:Y:S01]  /*3fba0*/  LOP3.LUT R219, R212.reuse, 0x40, RZ, 0x3c, !PT ;  /* 0x00000040d4db7812 */ /* 0x040fe200078e3cff */
[----:B------:R0:W-:Y:S01]  /*3fbb0*/  STL [R1+0x1f0], RZ ;  /* 0x0001f0ff01007387 */ /* 0x0001e20000100800 */
[----:B------:R-:W-:-:S02]  /*3fbc0*/  LOP3.LUT R218, R212, 0x50, RZ, 0x3c, !PT ;  /* 0x00000050d4da7812 */ /* 0x000fc400078e3cff */
[C---:B------:R-:W-:Y:S01]  /*3fbd0*/  LOP3.LUT R217, R212.reuse, 0x60, RZ, 0x3c, !PT ;  /* 0x00000060d4d97812 */ /* 0x040fe200078e3cff */
[----:B------:R0:W-:Y:S01]  /*3fbe0*/  STL [R1+0x1f4], RZ ;  /* 0x0001f4ff01007387 */ /* 0x0001e20000100800 */
[----:B------:R-:W-:-:S03]  /*3fbf0*/  LOP3.LUT R216, R212, 0x70, RZ, 0x3c, !PT ;  /* 0x00000070d4d87812 */ /* 0x000fc600078e3cff */
[----:B------:R0:W-:Y:S04]  /*3fc00*/  STL [R1+0x1f8], RZ ;  /* 0x0001f8ff01007387 */ /* 0x0001e80000100800 */
[----:B------:R0:W-:Y:S02]  /*3fc10*/  STL [R1+0x1fc], RZ ;  /* 0x0001fcff01007387 */ /* 0x0001e40000100800 */
.L_x_2:
[----:B------:R-:W-:Y:S01]  /*3fc20*/  STL [R1+0x4414], R10 ;  /* 0x0044140a01007387 */ /* 0x000fe20000100800 */
[----:B------:R-:W-:-:S03]  /*3fc30*/  ULDC UR39, c[0x0][0x230] ;  /* 0x00008c0000277ab9 */ /* 0x000fc60000000800 */
[----:B-1----:R1:W-:Y:S04]  /*3fc40*/  STL [R1+0x4410], R9 ;  /* 0x0044100901007387 */ /* 0x0023e80000100800 */
[----:B-1----:R-:W2:Y:S04]  /*3fc50*/  LDL R9, [R1+0x2f58] ;  /* 0x002f580001097983 */ /* 0x002ea80000100800 */
[----:B------:R1:W-:Y:S04]  /*3fc60*/  STL [R1+0x440c], R8 ;  /* 0x00440c0801007387 */ /* 0x0003e80000100800 */
[----:B-1----:R-:W3:Y:S01]  /*3fc70*/  LDL R8, [R1+0x2f38] ;  /* 0x002f380001087983 */ /* 0x002ee20000100800 */
[----:B------:R-:W-:-:S03]  /*3fc80*/  UIMAD UR39, UR4, -0x100, UR39 ;  /* 0xffffff00042778a4 */ /* 0x000fc6000f8e0227 */
[----:B------:R1:W-:Y:S04]  /*3fc90*/  STL [R1+0x4408], R7 ;  /* 0x0044080701007387 */ /* 0x0003e80000100800 */
[----:B------:R4:W-:Y:S04]  /*3fca0*/  STL [R1+0x4404], R6 ;  /* 0x0044040601007387 */ /* 0x0009e80000100800 */
[----:B------:R-:W-:Y:S04]  /*3fcb0*/  STL [R1+0x4400], R2 ;  /* 0x0044000201007387 */ /* 0x000fe80000100800 */
[----:B------:R-:W-:Y:S04]  /*3fcc0*/  STL [R1+0x43fc], R0 ;  /* 0x0043fc0001007387 */ /* 0x000fe80000100800 */
[----:B-----5:R-:W-:Y:S04]  /*3fcd0*/  STL [R1+0x43f8], R212 ;  /* 0x0043f8d401007387 */ /* 0x020fe80000100800 */
        /* <DEDUP_REMOVED lines=255> */
[----:B------:R0:W-:Y:S04]  /*40cd0*/  STL [R1+0x4294], R151 ;  /* 0x0042949701007387 */ /* 0x0001e80000100800 */
        /* <DEDUP_REMOVED lines=407> */
[----:B------:R-:W-:Y:S01]  /*42650*/  STL [R1+0x35c4], R68 ;  /* 0x0035c44401007387 */ /* 0x000fe20000100800 */
[----:B------:R-:W1:Y:S03]  /*42660*/  S2R R4, SR_TID.X ;  /* 0x0000000000047919 */ /* 0x000e660000002100 */
[----:B------:R-:W-:Y:S04]  /*42670*/  STL [R1+0x35c0], R67 ;  /* 0x0035c04301007387 */ /* 0x000fe80000100800 */
[----:B------:R-:W-:Y:S04]  /*42680*/  STL [R1+0x35bc], R66 ;  /* 0x0035bc4201007387 */ /* 0x000fe80000100800 */
[----:B------:R-:W-:Y:S04]  /*42690*/  STL [R1+0x35b8], R65 ;  /* 0x0035b84101007387 */ /* 0x000fe80000100800 */
[----:B------:R-:W-:Y:S04]  /*426a0*/  STL [R1+0x35b4], R64 ;  /* 0x0035b44001007387 */ /* 0x000fe80000100800 */
[----:B------:R-:W-:Y:S04]  /*426b0*/  STL [R1+0x35b0], R63 ;  /* 0x0035b03f01007387 */ /* 0x000fe80000100800 */
[----:B------:R-:W-:Y:S04]  /*426c0*/  STL [R1+0x35ac], R62 ;  /* 0x0035ac3e01007387 */ /* 0x000fe80000100800 */
[----:B------:R-:W-:Y:S04]  /*426d0*/  STL [R1+0x35a8], R61 ;  /* 0x0035a83d01007387 */ /* 0x000fe80000100800 */
[----:B------:R-:W-:Y:S01]  /*426e0*/  STL [R1+0x35a4], R60 ;  /* 0x0035a43c01007387 */ /* 0x000fe20000100800 */
[----:B-1----:R-:W-:-:S03]  /*426f0*/  SHF.R.U32.HI R7, RZ, 0x6, R4 ;  /* 0x00000006ff077819 */ /* 0x002fc60000011604 */
[----:B------:R-:W-:Y:S01]  /*42700*/  STL [R1+0x35a0], R59 ;  /* 0x0035a03b01007387 */ /* 0x000fe20000100800 */
[----:B------:R-:W-:-:S03]  /*42710*/  SGXT.U32 R7, R7, 0x1 ;  /* 0x000000010707781a */ /* 0x000fc60000000000 */
[----:B------:R-:W-:Y:S01]  /*42720*/  STL [R1+0x359c], R58 ;  /* 0x00359c3a01007387 */ /* 0x000fe20000100800 */
[----:B------:R-:W-:-:S03]  /*42730*/  LOP3.LUT R7, R7, 0x2, RZ, 0xfc, !PT ;  /* 0x0000000207077812 */ /* 0x000fc600078efcff */
[----:B------:R-:W-:Y:S01]  /*42740*/  STL [R1+0x3598], R57 ;  /* 0x0035983901007387 */ /* 0x000fe20000100800 */
[----:B------:R-:W-:-:S03]  /*42750*/  ISETP.GE.AND P3, PT, R7, UR39, PT ;  /* 0x0000002707007c0c */ /* 0x000fc6000bf66270 */
        /* <DEDUP_REMOVED lines=33> */
[----:B-----5:R-:W-:Y:S04]  /*42970*/  STL [R1+0x3510], R3 ;  /* 0x0035100301007387 */ /* 0x020fe80000100800 */
[----:B------:R-:W3:Y:S04]  /*42980*/  LDL R7, [R1+0x2f54] ;  /* 0x002f540001077983 */ /* 0x000ee80000100800 */
[----:B----4-:R-:W4:Y:S01]  /*42990*/  LDL R6, [R1+0x2f64] ;  /* 0x002f640001067983 */ /* 0x010f220000100800 */
[----:B------:R-:W1:Y:S01]  /*429a0*/  S2R R10, SR_TID.X ;  /* 0x00000000000a7919 */ /* 0x000e620000002100 */
[----:B0-----:R-:W0:Y:S01]  /*429b0*/  S2R R151, SR_TID.X ;  /* 0x0000000000977919 */ /* 0x001e220000002100 */
[----:B------:R-:W0:Y:S01]  /*429c0*/  S2R R5, SR_TID.X ;  /* 0x0000000000057919 */ /* 0x000e220000002100 */
[----:B--2---:R-:W-:-:S02]  /*429d0*/  PRMT R70, RZ, 0x7610, R70 ;  /* 0x00007610ff467816 */ /* 0x004fc40000000046 */
[----:B------:R-:W-:Y:S01]  /*429e0*/  PRMT R71, RZ, 0x7610, R71 ;  /* 0x00007610ff477816 */ /* 0x000fe20000000047 */
[----:B------:R-:W2:Y:S04]  /*429f0*/  LDL R212, [R1+0x2f60] ;  /* 0x002f600001d47983 */ /* 0x000ea80000100800 */
[----:B------:R-:W2:Y:S01]  /*42a00*/  LDL R0, [R1+0x2f5c] ;  /* 0x002f5c0001007983 */ /* 0x000ea20000100800 */
[----:B-1----:R-:W-:-:S04]  /*42a10*/  SHF.R.U32.HI R2, RZ, 0x6, R10 ;  /* 0x00000006ff027819 */ /* 0x002fc8000001160a */
[----:B------:R-:W-:Y:S02]  /*42a20*/  SGXT.U32 R2, R2, 0x1 ;  /* 0x000000010202781a */ /* 0x000fe40000000000 */
[----:B0-----:R-:W-:Y:S02]  /*42a30*/  SHF.R.U32.HI R4, RZ, 0x6, R151 ;  /* 0x00000006ff047819 */ /* 0x001fe40000011697 */
[----:B------:R-:W-:Y:S02]  /*42a40*/  LOP3.LUT R2, R2, 0x4, RZ, 0xfc, !PT ;  /* 0x0000000402027812 */ /* 0x000fe400078efcff */
[----:B------:R-:W-:Y:S02]  /*42a50*/  SGXT.U32 R4, R4, 0x1 ;  /* 0x000000010404781a */ /* 0x000fe40000000000 */
[----:B------:R-:W-:Y:S02]  /*42a60*/  ISETP.GE.AND P5, PT, R2, UR39, PT ;  /* 0x0000002702007c0c */ /* 0x000fe4000bfa6270 */
[----:B------:R-:W-:-:S02]  /*42a70*/  LOP3.LUT R5, R5, 0x7f, RZ, 0xc0, !PT ;  /* 0x0000007f05057812 */ /* 0x000fc400078ec0ff */
[----:B------:R-:W-:Y:S02]  /*42a80*/  SHF.R.U32.HI R2, RZ, 0x6, R10 ;  /* 0x00000006ff027819 */ /* 0x000fe4000001160a */
[----:B------:R-:W-:Y:S01]  /*42a90*/  ISETP.GE.AND P1, PT, R4, UR39, PT ;  /* 0x0000002704007c0c */ /* 0x000fe2000bf26270 */
[----:B------:R-:W-:Y:S01]  /*42aa0*/  @!P3 IMAD.MOV.U32 R4, RZ, RZ, R9 ;  /* 0x000000ffff04b224 */ /* 0x000fe200078e0009 */
[----:B------:R-:W-:Y:S01]  /*42ab0*/  ISETP.GE.AND P0, PT, R5, UR39, PT ;  /* 0x0000002705007c0c */ /* 0x000fe2000bf06270 */
[----:B---3--:R-:W-:Y:S01]  /*42ac0*/  @!P3 IMAD.MOV.U32 R5, RZ, RZ, R8 ;  /* 0x000000ffff05b224 */ /* 0x008fe200078e0008 */
[----:B------:R-:W-:Y:S01]  /*42ad0*/  SGXT.U32 R2, R2, 0x1 ;  /* 0x000000010202781a */ /* 0x000fe20000000000 */
[----:B------:R-:W3:Y:S04]  /*42ae0*/  LDL R9, [R1+0x3284] ;  /* 0x0032840001097983 */ /* 0x000ee80000100800 */
[----:B------:R0:W3:Y:S01]  /*42af0*/  @!P3 LDG.E.U8 R70, desc[UR6][R4.64] ;  /* 0x000000060446b981 */ /* 0x0000e2000c1e1100 */
[----:B------:R-:W-:-:S04]  /*42b00*/  LOP3.LUT R2, R2, 0x6, RZ, 0xfc, !PT ;  /* 0x0000000602027812 */ /* 0x000fc800078efcff */
[----:B------:R-:W-:Y:S02]  /*42b10*/  ISETP.GE.AND P4, PT, R2, UR39, PT ;  /* 0x0000002702007c0c */ /* 0x000fe4000bf86270 */
[----:B------:R-:W3:Y:S01]  /*42b20*/  LDL R2, [R1+0x2f4c] ;  /* 0x002f4c0001027983 */ /* 0x000ee20000100800 */
[----:B0-----:R-:W-:Y:S01]  /*42b30*/  @!P5 IMAD.MOV.U32 R5, RZ, RZ, R7 ;  /* 0x000000ffff05d224 */ /* 0x001fe200078e0007 */
[----:B------:R-:W-:Y:S02]  /*42b40*/  SHF.R.U32.HI R10, RZ, 0x6, R10 ;  /* 0x00000006ff0a7819 */ /* 0x000fe4000001160a */
[----:B------:R-:W3:Y:S01]  /*42b50*/  LDL R7, [R1+0x327c] ;  /* 0x00327c0001077983 */ /* 0x000ee20000100800 */
[----:B----4-:R-:W-:Y:S01]  /*42b60*/  @!P5 IMAD.MOV.U32 R4, RZ, RZ, R6 ;  /* 0x000000ffff04d224 */ /* 0x010fe200078e0006 */
[----:B------:R-:W-:Y:S02]  /*42b70*/  SGXT.U32 R10, R10, 0x1 ;  /* 0x000000010a0a781a */ /* 0x000fe40000000000 */
[----:B------:R-:W4:Y:S04]  /*42b80*/  LDL R6, [R1+0x3280] ;  /* 0x0032800001067983 */ /* 0x000f280000100800 */
[----:B------:R0:W4:Y:S04]  /*42b90*/  @!P5 LDG.E.U8 R71, desc[UR6][R4.64] ;  /* 0x000000060447d981 */ /* 0x000128000c1e1100 */
[----:B------:R-:W3:Y:S01]  /*42ba0*/  LDL R5, [R1+0x2f50] ;  /* 0x002f500001057983 */ /* 0x000ee20000100800 */
[----:B------:R-:W-:-:S04]  /*42bb0*/  LOP3.LUT R10, R10, 0x8, RZ, 0xfc, !PT ;  /* 0x000000080a0a7812 */ /* 0x000fc800078efcff */
[----:B------:R-:W-:Y:S02]  /*42bc0*/  ISETP.GE.AND P2, PT, R10, UR39, PT ;  /* 0x000000270a007c0c */ /* 0x000fe4000bf46270 */
[----:B------:R-:W1:Y:S01]  /*42bd0*/  S2R R10, SR_TID.X ;  /* 0x00000000000a7919 */ /* 0x000e620000002100 */
[----:B------:R-:W-:Y:S02]  /*42be0*/  PRMT R72, RZ, 0x7610, R72 ;  /* 0x00007610ff487816 */ /* 0x000fe40000000048 */
[--C-:B-1----:R-:W-:Y:S02]  /*42bf0*/  SHF.R.U32.HI R8, RZ, 0x6, R10.reuse ;  /* 0x00000006ff087819 */ /* 0x102fe4000001160a */
[----:B0-----:R-:W-:Y:S02]  /*42c00*/  SHF.R.U32.HI R4, RZ, 0x6, R10 ;  /* 0x00000006ff047819 */ /* 0x001fe4000001160a */
[----:B------:R-:W-:Y:S02]  /*42c10*/  SGXT.U32 R8, R8, 0x1 ;  /* 0x000000010808781a */ /* 0x000fe40000000000 */
[----:B------:R-:W-:-:S02]  /*42c20*/  SGXT.U32 R4, R4, 0x1 ;  /* 0x000000010404781a */ /* 0x000fc40000000000 */
[----:B------:R-:W-:Y:S02]  /*42c30*/  LOP3.LUT R8, R8, 0xa, RZ, 0xfc, !PT ;  /* 0x0000000a08087812 */ /* 0x000fe400078efcff */
[----:B------:R-:W-:Y:S02]  /*42c40*/  LOP3.LUT R4, R4, 0xc, RZ, 0xfc, !PT ;  /* 0x0000000c04047812 */ /* 0x000fe400078efcff */
[----:B------:R-:W-:Y:S02]  /*42c50*/  ISETP.GE.AND P3, PT, R8, UR39, PT ;  /* 0x0000002708007c0c */ /* 0x000fe4000bf66270 */
[----:B------:R-:W4:Y:S01]  /*42c60*/  LDL R8, [R1+0x3288] ;  /* 0x0032880001087983 */ /* 0x000f220000100800 */
[----:B------:R-:W-:Y:S01]  /*42c70*/  ISETP.GE.AND P5, PT, R4, UR39, PT ;  /* 0x0000002704007c0c */ /* 0x000fe2000bfa6270 */
[----:B--2---:R-:W-:-:S05]  /*42c80*/  @!P4 IMAD.MOV.U32 R4, RZ, RZ, R212 ;  /* 0x000000ffff04c224 */ /* 0x004fca00078e00d4 */
[----:B---3--:R0:W2:Y:S02]  /*42c90*/  @!P4 LDG.E.U8 R72, desc[UR6][R4.64] ;  /* 0x000000060448c981 */ /* 0x0080a4000c1e1100 */
[----:B0-----:R-:W-:Y:S02]  /*42ca0*/  @!P2 IMAD.MOV.U32 R4, RZ, RZ, R0 ;  /* 0x000000ffff04a224 */ /* 0x001fe400078e0000 */
[----:B------:R-:W-:Y:S01]  /*42cb0*/  @!P2 IMAD.MOV.U32 R5, RZ, RZ, R2 ;  /* 0x000000ffff05a224 */ /* 0x000fe200078e0002 */
[----:B------:R-:W3:Y:S04]  /*42cc0*/  LDL R0, [R1+0x3278] ;  /* 0x0032780001007983 */ /* 0x000ee80000100800 */
[----:B------:R-:W2:Y:S01]  /*42cd0*/  LDL R2, [R1+0x3274] ;  /* 0x0032740001027983 */ /* 0x000ea20000100800 */
[----:B------:R-:W-:-:S05]  /*42ce0*/  SHF.R.U32.HI R10, RZ, 0x6, R10 ;  /* 0x00000006ff0a7819 */ /* 0x000fca000001160a */
[----:B------:R-:W-:-:S05]  /*42cf0*/  VIADD R10, R10, 0xe ;  /* 0x0000000e0a0a7836 */ /* 0x000fca0000000000 */
[----:B------:R-:W-:Y:S02]  /*42d00*/  ISETP.GE.AND P4, PT, R10, UR39, PT ;  /* 0x000000270a007c0c */ /* 0x000fe4000bf86270 */
[----:B------:R-:W0:Y:S01]  /*42d10*/  S2R R10, SR_TID.X ;  /* 0x00000000000a7919 */ /* 0x000e220000002100 */
[----:B------:R-:W-:Y:S02]  /*42d20*/  PRMT R73, RZ, 0x7610, R73 ;  /* 0x00007610ff497816 */ /* 0x000fe40000000049 */
[----:B------:R-:W-:-:S04]  /*42d30*/  PRMT R74, RZ, 0x7610, R74 ;  /* 0x00007610ff4a7816 */ /* 0x000fc8000000004a */
[----:B------:R1:W2:Y:S01]  /*42d40*/  @!P2 LDG.E.U8 R73, desc[UR6][R4.64] ;  /* 0x000000060449a981 */ /* 0x0002a2000c1e1100 */
[----:B------:R-:W-:Y:S01]  /*42d50*/  PRMT R75, RZ, 0x7610, R75 ;  /* 0x00007610ff4b7816 */ /* 0x000fe2000000004b */
[----:B-1----:R-:W-:Y:S01]  /*42d60*/  @!P3 IMAD.MOV.U32 R5, RZ, RZ, R9 ;  /* 0x000000ffff05b224 */ /* 0x002fe200078e0009 */
[----:B------:R-:W-:Y:S01]  /*42d70*/  PRMT R76, RZ, 0x7610, R76 ;  /* 0x00007610ff4c7816 */ /* 0x000fe2000000004c */
[----:B------:R-:W2:Y:S01]  /*42d80*/  LDL R9, [R1+0x3268] ;  /* 0x0032680001097983 */ /* 0x000ea20000100800 */
[----:B----4-:R-:W-:-:S05]  /*42d90*/  @!P3 IMAD.MOV.U32 R4, RZ, RZ, R8 ;  /* 0x000000ffff04b224 */ /* 0x010fca00078e0008 */
[----:B------:R1:W4:Y:S01]  /*42da0*/  @!P3 LDG.E.U8 R74, desc[UR6][R4.64] ;  /* 0x00000006044ab981 */ /* 0x000322000c1e1100 */
[----:B0-----:R-:W-:-:S04]  /*42db0*/  SHF.R.U32.HI R212, RZ, 0x6, R10 ;  /* 0x00000006ffd47819 */ /* 0x001fc8000001160a */
[----:B------:R-:W-:Y:S01]  /*42dc0*/  SGXT.U32 R212, R212, 0x1 ;  /* 0x00000001d4d4781a */ /* 0x000fe20000000000 */
[----:B-1----:R-:W-:Y:S02]  /*42dd0*/  @!P5 IMAD.MOV.U32 R4, RZ, RZ, R6 ;  /* 0x000000ffff04d224 */ /* 0x002fe400078e0006 */
[----:B------:R-:W-:Y:S01]  /*42de0*/  @!P5 IMAD.MOV.U32 R5, RZ, RZ, R7 ;  /* 0x000000ffff05d224 */ /* 0x000fe200078e0007 */
[----:B------:R-:W-:Y:S01]  /*42df0*/  LOP3.LUT R212, R212, 0x10, RZ, 0xfc, !PT ;  /* 0x00000010d4d47812 */ /* 0x000fe200078efcff */
[----:B------:R-:W4:Y:S03]  /*42e00*/  LDL R7, [R1+0x325c] ;  /* 0x00325c0001077983 */ /* 0x000f260000100800 */
[----:B------:R-:W-:Y:S01]  /*42e10*/  ISETP.GE.AND P2, PT, R212, UR39, PT ;  /* 0x00000027d4007c0c */ /* 0x000fe2000bf46270 */
[----:B------:R3:W4:Y:S04]  /*42e20*/  @!P5 LDG.E.U8 R75, desc[UR6][R4.64] ;  /* 0x00000006044bd981 */ /* 0x000728000c1e1100 */
[----:B------:R-:W4:Y:S01]  /*42e30*/  LDL R212, [R1+0x3270] ;  /* 0x0032700001d47983 */ /* 0x000f220000100800 */
[----:B------:R-:W-:-:S03]  /*42e40*/  SHF.R.U32.HI R8, RZ, 0x6, R10 ;  /* 0x00000006ff087819 */ /* 0x000fc6000001160a */
[----:B------:R-:W4:Y:S04]  /*42e50*/  LDL R10, [R1+0x3264] ;  /* 0x00326400010a7983 */ /* 0x000f280000100800 */
[----:B------:R-:W4:Y:S01]  /*42e60*/  LDL R6, [R1+0x3260] ;  /* 0x0032600001067983 */ /* 0x000f220000100800 */
[----:B------:R-:W-:-:S04]  /*42e70*/  SGXT.U32 R8, R8, 0x1 ;  /* 0x000000010808781a */ /* 0x000fc80000000000 */
[----:B------:R-:W-:-:S04]  /*42e80*/  LOP3.LUT R8, R8, 0x12, RZ, 0xfc, !PT ;  /* 0x0000001208087812 */ /* 0x000fc800078efcff */
[----:B------:R-:W-:Y:S02]  /*42e90*/  ISETP.GE.AND P3, PT, R8, UR39, PT ;  /* 0x0000002708007c0c */ /* 0x000fe4000bf66270 */
[----:B------:R-:W0:Y:S01]  /*42ea0*/  S2R R8, SR_TID.X ;  /* 0x0000000000087919 */ /* 0x000e220000002100 */
[----:B---3--:R-:W-:Y:S02]  /*42eb0*/  @!P4 IMAD.MOV.U32 R4, RZ, RZ, R0 ;  /* 0x000000ffff04c224 */ /* 0x008fe400078e0000 */
[----:B------:R-:W3:Y:S01]  /*42ec0*/  LDL R0, [R1+0x3258] ;  /* 0x0032580001007983 */ /* 0x000ee20000100800 */
[----:B--2---:R-:W-:-:S03]  /*42ed0*/  @!P4 IMAD.MOV.U32 R5, RZ, RZ, R2 ;  /* 0x000000ffff05c224 */ /* 0x004fc600078e0002 */
[----:B------:R-:W2:Y:S04]  /*42ee0*/  LDL R2, [R1+0x3254] ;  /* 0x0032540001027983 */ /* 0x000ea80000100800 */
[----:B------:R1:W2:Y:S04]  /*42ef0*/  @!P4 LDG.E.U8 R76, desc[UR6][R4.64] ;  /* 0x00000006044cc981 */ /* 0x0002a8000c1e1100 */
[----:B------:R-:W3:Y:S01]  /*42f00*/  LDL R5, [R1+0x326c] ;  /* 0x00326c0001057983 */ /* 0x000ee20000100800 */
[----:B0-----:R-:W-:-:S04]  /*42f10*/  SHF.R.U32.HI R8, RZ, 0x6, R8 ;  /* 0x00000006ff087819 */ /* 0x001fc80000011608 */
[----:B------:R-:W-:-:S04]  /*42f20*/  SGXT.U32 R8, R8, 0x1 ;  /* 0x000000010808781a */ /* 0x000fc80000000000 */
[----:B------:R-:W-:-:S04]  /*42f30*/  LOP3.LUT R8, R8, 0x14, RZ, 0xfc, !PT ;  /* 0x0000001408087812 */ /* 0x000fc800078efcff */
[----:B------:R-:W-:Y:S02]  /*42f40*/  ISETP.GE.AND P5, PT, R8, UR39, PT ;  /* 0x0000002708007c0c */ /* 0x000fe4000bfa6270 */
[----:B------:R-:W1:Y:S01]  /*42f50*/  S2R R8, SR_TID.X ;  /* 0x0000000000087919 */ /* 0x000e620000002100 */
[----:B------:R-:W-:Y:S02]  /*42f60*/  PRMT R84, RZ, 0x7610, R84 ;  /* 0x00007610ff547816 */ /* 0x000fe40000000054 */
[----:B------:R-:W-:Y:S02]  /*42f70*/  PRMT R85, RZ, 0x7610, R85 ;  /* 0x00007610ff557816 */ /* 0x000fe40000000055 */
[----:B------:R-:W-:Y:S02]  /*42f80*/  PRMT R86, RZ, 0x7610, R86 ;  /* 0x00007610ff567816 */ /* 0x000fe40000000056 */
[----:B-1----:R-:W-:-:S04]  /*42f90*/  SHF.R.U32.HI R4, RZ, 0x6, R8 ;  /* 0x00000006ff047819 */ /* 0x002fc80000011608 */
[----:B------:R-:W-:-:S04]  /*42fa0*/  SGXT.U32 R4, R4, 0x1 ;  /* 0x000000010404781a */ /* 0x000fc80000000000 */
[----:B------:R-:W-:-:S04]  /*42fb0*/  LOP3.LUT R4, R4, 0x16, RZ, 0xfc, !PT ;  /* 0x0000001604047812 */ /* 0x000fc800078efcff */
[----:B------:R-:W-:Y:S01]  /*42fc0*/  ISETP.GE.AND P4, PT, R4, UR39, PT ;  /* 0x0000002704007c0c */ /* 0x000fe2000bf86270 */
[----:B----4-:R-:W-:Y:S01]  /*42fd0*/  @!P2 IMAD.MOV.U32 R4, RZ, RZ, R212 ;  /* 0x000000ffff04a224 */ /* 0x010fe200078e00d4 */
[----:B------:R-:W-:-:S04]  /*42fe0*/  SHF.R.U32.HI R212, RZ, 0x6, R8 ;  /* 0x00000006ffd47819 */ /* 0x000fc80000011608 */
[----:B------:R-:W-:-:S04]  /*42ff0*/  SGXT.U32 R212, R212, 0x1 ;  /* 0x00000001d4d4781a */ /* 0x000fc80000000000 */
[----:B------:R-:W-:Y:S02]  /*43000*/  LOP3.LUT R212, R212, 0x18, RZ, 0xfc, !PT ;  /* 0x00000018d4d47812 */ /* 0x000fe400078efcff */
[----:B------:R-:W-:Y:S01]  /*43010*/  PRMT R87, RZ, 0x7610, R87 ;  /* 0x00007610ff577816 */ /* 0x000fe20000000057 */
[----:B---3--:R0:W3:Y:S02]  /*43020*/  @!P2 LDG.E.U8 R84, desc[UR6][R4.64] ;  /* 0x000000060454a981 */ /* 0x0080e4000c1e1100 */
[----:B0-----:R-:W-:Y:S02]  /*43030*/  @!P3 IMAD.MOV.U32 R4, RZ, RZ, R9 ;  /* 0x000000ffff04b224 */ /* 0x001fe400078e0009 */
[----:B------:R-:W-:Y:S01]  /*43040*/  @!P3 IMAD.MOV.U32 R5, RZ, RZ, R10 ;  /* 0x000000ffff05b224 */ /* 0x000fe200078e000a */
[----:B------:R-:W-:Y:S01]  /*43050*/  ISETP.GE.AND P2, PT, R212, UR39, PT ;  /* 0x00000027d4007c0c */ /* 0x000fe2000bf46270 */
[----:B------:R-:W4:Y:S04]  /*43060*/  LDL R9, [R1+0x323c] ;  /* 0x00323c0001097983 */ /* 0x000f280000100800 */
[----:B------:R0:W3:Y:S04]  /*43070*/  @!P3 LDG.E.U8 R85, desc[UR6][R4.64] ;  /* 0x000000060455b981 */ /* 0x0000e8000c1e1100 */
[----:B------:R-:W4:Y:S01]  /*43080*/  LDL R212, [R1+0x3250] ;  /* 0x0032500001d47983 */ /* 0x000f220000100800 */
[----:B0-----:R-:W-:-:S02]  /*43090*/  @!P5 IMAD.MOV.U32 R4, RZ, RZ, R6 ;  /* 0x000000ffff04d224 */ /* 0x001fc400078e0006 */
[----:B------:R-:W-:Y:S01]  /*430a0*/  @!P5 IMAD.MOV.U32 R5, RZ, RZ, R7 ;  /* 0x000000ffff05d224 */ /* 0x000fe200078e0007 */
[----:B------:R-:W3:Y:S04]  /*430b0*/  LDL R6, [R1+0x3248] ;  /* 0x0032480001067983 */ /* 0x000ee80000100800 */
[----:B------:R0:W3:Y:S04]  /*430c0*/  @!P5 LDG.E.U8 R86, desc[UR6][R4.64] ;  /* 0x000000060456d981 */ /* 0x0000e8000c1e1100 */
[----:B------:R-:W3:Y:S01]  /*430d0*/  LDL R7, [R1+0x3244] ;  /* 0x0032440001077983 */ /* 0x000ee20000100800 */
[----:B0-----:R-:W-:-:S02]  /*430e0*/  @!P4 IMAD.MOV.U32 R4, RZ, RZ, R0 ;  /* 0x000000ffff04c224 */ /* 0x001fc400078e0000 */
[----:B--2---:R-:W-:Y:S01]  /*430f0*/  @!P4 IMAD.MOV.U32 R5, RZ, RZ, R2 ;  /* 0x000000ffff05c224 */ /* 0x004fe200078e0002 */
[----:B------:R-:W0:Y:S04]  /*43100*/  S2R R10, SR_TID.X ;  /* 0x00000000000a7919 */ /* 0x000e280000002100 */
[----:B------:R1:W2:Y:S01]  /*43110*/  @!P4 LDG.E.U8 R87, desc[UR6][R4.64] ;  /* 0x000000060457c981 */ /* 0x0002a2000c1e1100 */
[----:B------:R-:W-:Y:S02]  /*43120*/  SHF.R.U32.HI R8, RZ, 0x6, R8 ;  /* 0x00000006ff087819 */ /* 0x000fe40000011608 */
[----:B------:R-:W-:Y:S01]  /*43130*/  PRMT R88, RZ, 0x7610, R88 ;  /* 0x00007610ff587816 */ /* 0x000fe20000000058 */
[----:B------:R-:W2:Y:S04]  /*43140*/  LDL R2, [R1+0x3234] ;  /* 0x0032340001027983 */ /* 0x000ea80000100800 */
[----:B------:R-:W2:Y:S04]  /*43150*/  LDL R0, [R1+0x3238] ;  /* 0x0032380001007983 */ /* 0x000ea80000100800 */
[----:B------:R-:W3:Y:S01]  /*43160*/  LDL R5, [R1+0x324c] ;  /* 0x00324c0001057983 */ /* 0x000ee20000100800 */
[----:B------:R-:W-:-:S04]  /*43170*/  SGXT.U32 R8, R8, 0x1 ;  /* 0x000000010808781a */ /* 0x000fc80000000000 */
[----:B------:R-:W-:-:S04]  /*43180*/  LOP3.LUT R8, R8, 0x1a, RZ, 0xfc, !PT ;  /* 0x0000001a08087812 */ /* 0x000fc800078efcff */
[----:B------:R-:W-:Y:S02]  /*43190*/  ISETP.GE.AND P3, PT, R8, UR39, PT ;  /* 0x0000002708007c0c */ /* 0x000fe4000bf66270 */
[----:B0-----:R-:W-:-:S04]  /*431a0*/  SHF.R.U32.HI R8, RZ, 0x6, R10 ;  /* 0x00000006ff087819 */ /* 0x001fc8000001160a */
[----:B------:R-:W-:Y:S02]  /*431b0*/  SGXT.U32 R8, R8, 0x1 ;  /* 0x000000010808781a */ /* 0x000fe40000000000 */
[----:B-1----:R-:W-:Y:S02]  /*431c0*/  SHF.R.U32.HI R4, RZ, 0x6, R10 ;  /* 0x00000006ff047819 */ /* 0x002fe4000001160a */
[----:B------:R-:W-:-:S03]  /*431d0*/  LOP3.LUT R8, R8, 0x1c, RZ, 0xfc, !PT ;  /* 0x0000001c08087812 */ /* 0x000fc600078efcff */
[----:B------:R-:W-:Y:S01]  /*431e0*/  VIADD R4, R4, 0x1e ;  /* 0x0000001e04047836 */ /* 0x000fe20000000000 */
[----:B------:R-:W-:Y:S02]  /*431f0*/  ISETP.GE.AND P5, PT, R8, UR39, PT ;  /* 0x0000002708007c0c */ /* 0x000fe4000bfa6270 */
[----:B------:R-:W2:Y:S02]  /*43200*/  LDL R8, [R1+0x3240] ;  /* 0x0032400001087983 */ /* 0x000ea40000100800 */
[----:B------:R-:W-:Y:S01]  /*43210*/  ISETP.GE.AND P4, PT, R4, UR39, PT ;  /* 0x0000002704007c0c */ /* 0x000fe2000bf86270 */
[----:B----4-:R-:W-:-:S05]  /*43220*/  @!P2 IMAD.MOV.U32 R4, RZ, RZ, R212 ;  /* 0x000000ffff04a224 */ /* 0x010fca00078e00d4 */
[----:B---3--:R0:W3:Y:S02]  /*43230*/  @!P2 LDG.E.U8 R88, desc[UR6][R4.64] ;  /* 0x000000060458a981 */ /* 0x0080e4000c1e1100 */
[----:B0-----:R-:W-:Y:S02]  /*43240*/  @!P3 IMAD.MOV.U32 R4, RZ, RZ, R6 ;  /* 0x000000ffff04b224 */ /* 0x001fe400078e0006 */
[----:B------:R-:W-:Y:S01]  /*43250*/  @!P3 IMAD.MOV.U32 R5, RZ, RZ, R7 ;  /* 0x000000ffff05b224 */ /* 0x000fe200078e0007 */
[----:B------:R-:W4:Y:S04]  /*43260*/  LDL R6, [R1+0x3230] ;  /* 0x0032300001067983 */ /* 0x000f280000100800 */
[----:B------:R-:W3:Y:S01]  /*43270*/  LDL R7, [R1+0x322c] ;  /* 0x00322c0001077983 */ /* 0x000ee20000100800 */
[----:B------:R-:W-:-:S04]  /*43280*/  SHF.R.U32.HI R10, RZ, 0x6, R10 ;  /* 0x00000006ff0a7819 */ /* 0x000fc8000001160a */
[----:B------:R-:W-:-:S04]  /*43290*/  SGXT.U32 R10, R10, 0x1 ;  /* 0x000000010a0a781a */ /* 0x000fc80000000000 */
[----:B------:R-:W-:-:S04]  /*432a0*/  LOP3.LUT R10, R10, 0x20, RZ, 0xfc, !PT ;  /* 0x000000200a0a7812 */ /* 0x000fc800078efcff */
[----:B------:R-:W-:Y:S02]  /*432b0*/  ISETP.GE.AND P2, PT, R10, UR39, PT ;  /* 0x000000270a007c0c */ /* 0x000fe4000bf46270 */
[----:B------:R-:W0:Y:S01]  /*432c0*/  S2R R10, SR_TID.X ;  /* 0x00000000000a7919 */ /* 0x000e220000002100 */
[----:B------:R-:W-:Y:S02]  /*432d0*/  PRMT R89, RZ, 0x7610, R89 ;  /* 0x00007610ff597816 */ /* 0x000fe40000000059 */
[----:B------:R-:W-:-:S04]  /*432e0*/  PRMT R90, RZ, 0x7610, R90 ;  /* 0x00007610ff5a7816 */ /* 0x000fc8000000005a */
[----:B------:R2:W3:Y:S01]  /*432f0*/  @!P3 LDG.E.U8 R89, desc[UR6][R4.64] ;  /* 0x000000060459b981 */ /* 0x0004e2000c1e1100 */
[----:B------:R-:W-:Y:S01]  /*43300*/  PRMT R91, RZ, 0x7610, R91 ;  /* 0x00007610ff5b7816 */ /* 0x000fe2000000005b */
[----:B--2---:R-:W-:Y:S02]  /*43310*/  @!P5 IMAD.MOV.U32 R4, RZ, RZ, R8 ;  /* 0x000000ffff04d224 */ /* 0x004fe400078e0008 */
[----:B------:R-:W-:Y:S01]  /*43320*/  @!P5 IMAD.MOV.U32 R5, RZ, RZ, R9 ;  /* 0x000000ffff05d224 */ /* 0x000fe200078e0009 */
[----:B------:R-:W-:Y:S01]  /*43330*/  PRMT R99, RZ, 0x7610, R99 ;  /* 0x00007610ff637816 */ /* 0x000fe20000000063 */
[----:B------:R-:W2:Y:S04]  /*43340*/  LDL R9, [R1+0x3220] ;  /* 0x0032200001097983 */ /* 0x000ea80000100800 */
[----:B------:R1:W2:Y:S01]  /*43350*/  @!P5 LDG.E.U8 R90, desc[UR6][R4.64] ;  /* 0x00000006045ad981 */ /* 0x0002a2000c1e1100 */
[----:B0-----:R-:W-:-:S04]  /*43360*/  SHF.R.U32.HI R212, RZ, 0x6, R10 ;  /* 0x00000006ffd47819 */ /* 0x001fc8000001160a */
[----:B------:R-:W-:Y:S01]  /*43370*/  SGXT.U32 R212, R212, 0x1 ;  /* 0x00000001d4d4781a */ /* 0x000fe20000000000 */
[----:B-1----:R-:W-:Y:S02]  /*43380*/  @!P4 IMAD.MOV.U32 R4, RZ, RZ, R0 ;  /* 0x000000ffff04c224 */ /* 0x002fe400078e0000 */
[----:B------:R-:W-:Y:S01]  /*43390*/  @!P4 IMAD.MOV.U32 R5, RZ, RZ, R2 ;  /* 0x000000ffff05c224 */ /* 0x000fe200078e0002 */
[----:B------:R-:W-:Y:S01]  /*433a0*/  LOP3.LUT R212, R212, 0x22, RZ, 0xfc, !PT ;  /* 0x00000022d4d47812 */ /* 0x000fe200078efcff */
[----:B------:R-:W2:Y:S03]  /*433b0*/  LDL R2, [R1+0x3214] ;  /* 0x0032140001027983 */ /* 0x000ea60000100800 */
[----:B------:R-:W-:Y:S01]  /*433c0*/  ISETP.GE.AND P3, PT, R212, UR39, PT ;  /* 0x00000027d4007c0c */ /* 0x000fe2000bf66270 */
[----:B------:R4:W2:Y:S04]  /*433d0*/  @!P4 LDG.E.U8 R91, desc[UR6][R4.64] ;  /* 0x00000006045bc981 */ /* 0x0008a8000c1e1100 */
[----:B------:R-:W2:Y:S01]  /*433e0*/  LDL R212, [R1+0x3228] ;  /* 0x0032280001d47983 */ /* 0x000ea20000100800 */
[----:B------:R-:W-:-:S03]  /*433f0*/  SHF.R.U32.HI R8, RZ, 0x6, R10 ;  /* 0x00000006ff087819 */ /* 0x000fc6000001160a */
[----:B------:R-:W2:Y:S04]  /*43400*/  LDL R10, [R1+0x321c] ;  /* 0x00321c00010a7983 */ /* 0x000ea80000100800 */
[----:B------:R-:W2:Y:S01]  /*43410*/  LDL R0, [R1+0x3218] ;  /* 0x0032180001007983 */ /* 0x000ea20000100800 */
[----:B------:R-:W-:-:S04]  /*43420*/  SGXT.U32 R8, R8, 0x1 ;  /* 0x000000010808781a */ /* 0x000fc80000000000 */
[----:B------:R-:W-:-:S04]  /*43430*/  LOP3.LUT R8, R8, 0x24, RZ, 0xfc, !PT ;  /* 0x0000002408087812 */ /* 0x000fc800078efcff */
[----:B------:R-:W-:Y:S02]  /*43440*/  ISETP.GE.AND P5, PT, R8, UR39, PT ;  /* 0x0000002708007c0c */ /* 0x000fe4000bfa6270 */
[----:B------:R-:W0:Y:S01]  /*43450*/  S2R R8, SR_TID.X ;  /* 0x0000000000087919 */ /* 0x000e220000002100 */
[----:B----4-:R-:W-:Y:S02]  /*43460*/  @!P2 IMAD.MOV.U32 R4, RZ, RZ, R6 ;  /* 0x000000ffff04a224 */ /* 0x010fe400078e0006 */
[----:B------:R-:W4:Y:S01]  /*43470*/  LDL R6, [R1+0x3210] ;  /* 0x0032100001067983 */ /* 0x000f220000100800 */
[----:B---3--:R-:W-:-:S03]  /*43480*/  @!P2 IMAD.MOV.U32 R5, RZ, RZ, R7 ;  /* 0x000000ffff05a224 */ /* 0x008fc600078e0007 */
[----:B------:R-:W3:Y:S04]  /*43490*/  LDL R7, [R1+0x320c] ;  /* 0x00320c0001077983 */ /* 0x000ee80000100800 */
[----:B------:R1:W3:Y:S04]  /*434a0*/  @!P2 LDG.E.U8 R99, desc[UR6][R4.64] ;  /* 0x000000060463a981 */ /* 0x0002e8000c1e1100 */
[----:B------:R-:W4:Y:S01]  /*434b0*/  LDL R5, [R1+0x3224] ;  /* 0x0032240001057983 */ /* 0x000f220000100800 */
        /* <DEDUP_REMOVED lines=12> */
[----:B--2---:R-:W-:Y:S01]  /*43580*/  @!P3 IMAD.MOV.U32 R4, RZ, RZ, R212 ;  /* 0x000000ffff04b224 */ /* 0x004fe200078e00d4 */
[----:B------:R-:W-:-:S04]  /*43590*/  SHF.R.U32.HI R212, RZ, 0x6, R8 ;  /* 0x00000006ffd47819 */ /* 0x000fc80000011608 */
[----:B------:R-:W-:-:S04]  /*435a0*/  SGXT.U32 R212, R212, 0x1 ;  /* 0x00000001d4d4781a */ /* 0x000fc80000000000 */
[----:B------:R-:W-:Y:S02]  /*435b0*/  LOP3.LUT R212, R212, 0x2a, RZ, 0xfc, !PT ;  /* 0x0000002ad4d47812 */ /* 0x000fe400078efcff */
[----:B------:R-:W-:Y:S01]  /*435c0*/  PRMT R103, RZ, 0x7610, R103 ;  /* 0x00007610ff677816 */ /* 0x000fe20000000067 */
[----:B----4-:R0:W2:Y:S02]  /*435d0*/  @!P3 LDG.E.U8 R100, desc[UR6][R4.64] ;  /* 0x000000060464b981 */ /* 0x0100a4000c1e1100 */
[----:B0-----:R-:W-:Y:S02]  /*435e0*/  @!P5 IMAD.MOV.U32 R4, RZ, RZ, R9 ;  /* 0x000000ffff04d224 */ /* 0x001fe400078e0009 */
[----:B------:R-:W-:Y:S01]  /*435f0*/  @!P5 IMAD.MOV.U32 R5, RZ, RZ, R10 ;  /* 0x000000ffff05d224 */ /* 0x000fe200078e000a */
[----:B------:R-:W-:Y:S01]  /*43600*/  ISETP.GE.AND P3, PT, R212, UR39, PT ;  /* 0x00000027d4007c0c */ /* 0x000fe2000bf66270 */
[----:B------:R-:W4:Y:S04]  /*43610*/  LDL R9, [R1+0x31f4] ;  /* 0x0031f40001097983 */ /* 0x000f280000100800 */
[----:B------:R0:W2:Y:S04]  /*43620*/  @!P5 LDG.E.U8 R101, desc[UR6][R4.64] ;  /* 0x000000060465d981 */ /* 0x0000a8000c1e1100 */
[----:B------:R-:W4:Y:S01]  /*43630*/  LDL R212, [R1+0x3208] ;  /* 0x0032080001d47983 */ /* 0x000f220000100800 */
[----:B0-----:R-:W-:-:S02]  /*43640*/  @!P4 IMAD.MOV.U32 R4, RZ, RZ, R0 ;  /* 0x000000ffff04c224 */ /* 0x001fc400078e0000 */
[----:B------:R-:W-:Y:S01]  /*43650*/  @!P4 IMAD.MOV.U32 R5, RZ, RZ, R2 ;  /* 0x000000ffff05c224 */ /* 0x000fe200078e0002 */
[----:B------:R-:W2:Y:S04]  /*43660*/  LDL R0, [R1+0x3200] ;  /* 0x0032000001007983 */ /* 0x000ea80000100800 */
[----:B------:R0:W2:Y:S04]  /*43670*/  @!P4 LDG.E.U8 R102, desc[UR6][R4.64] ;  /* 0x000000060466c981 */ /* 0x0000a8000c1e1100 */
[----:B------:R-:W2:Y:S01]  /*43680*/  LDL R2, [R1+0x31fc] ;  /* 0x0031fc0001027983 */ /* 0x000ea20000100800 */
[----:B0-----:R-:W-:-:S02]  /*43690*/  @!P2 IMAD.MOV.U32 R4, RZ, RZ, R6 ;  /* 0x000000ffff04a224 */ /* 0x001fc400078e0006 */
[----:B---3--:R-:W-:Y:S01]  /*436a0*/  @!P2 IMAD.MOV.U32 R5, RZ, RZ, R7 ;  /* 0x000000ffff05a224 */ /* 0x008fe200078e0007 */
[----:B------:R-:W0:Y:S04]  /*436b0*/  S2R R10, SR_TID.X ;  /* 0x00000000000a7919 */ /* 0x000e280000002100 */
[----:B------:R1:W3:Y:S01]  /*436c0*/  @!P2 LDG.E.U8 R103, desc[UR6][R4.64] ;  /* 0x000000060467a981 */ /* 0x0002e2000c1e1100 */
[----:B------:R-:W-:Y:S02]  /*436d0*/  SHF.R.U32.HI R8, RZ, 0x6, R8 ;  /* 0x00000006ff087819 */ /* 0x000fe40000011608 */
[----:B------:R-:W-:Y:S01]  /*436e0*/  PRMT R104, RZ, 0x7610, R104 ;  /* 0x00007610ff687816 */ /* 0x000fe20000000068 */
[----:B------:R-:W3:Y:S04]  /*436f0*/  LDL R7, [R1+0x31ec] ;  /* 0x0031ec0001077983 */ /* 0x000ee80000100800 */
[----:B------:R-:W3:Y:S04]  /*43700*/  LDL R6, [R1+0x31f0] ;  /* 0x0031f00001067983 */ /* 0x000ee80000100800 */
[----:B------:R-:W2:Y:S01]  /*43710*/  LDL R5, [R1+0x3204] ;  /* 0x0032040001057983 */ /* 0x000ea20000100800 */
[----:B------:R-:W-:-:S04]  /*43720*/  SGXT.U32 R8, R8, 0x1 ;  /* 0x000000010808781a */ /* 0x000fc80000000000 */
[----:B------:R-:W-:-:S04]  /*43730*/  LOP3.LUT R8, R8, 0x2c, RZ, 0xfc, !PT ;  /* 0x0000002c08087812 */ /* 0x000fc800078efcff */
[----:B------:R-:W-:Y:S02]  /*43740*/  ISETP.GE.AND P5, PT, R8, UR39, PT ;  /* 0x0000002708007c0c */ /* 0x000fe4000bfa6270 */
[--C-:B0-----:R-:W-:Y:S02]  /*43750*/  SHF.R.U32.HI R8, RZ, 0x6, R10.reuse ;  /* 0x00000006ff087819 */ /* 0x101fe4000001160a */
[----:B-1----:R-:W-:-:S03]  /*43760*/  SHF.R.U32.HI R4, RZ, 0x6, R10 ;  /* 0x00000006ff047819 */ /* 0x002fc6000001160a */
[----:B------:R-:W-:Y:S01]  /*43770*/  VIADD R8, R8, 0x2e ;  /* 0x0000002e08087836 */ /* 0x000fe20000000000 */
[----:B------:R-:W-:-:S04]  /*43780*/  SGXT.U32 R4, R4, 0x1 ;  /* 0x000000010404781a */ /* 0x000fc80000000000 */
[----:B------:R-:W-:Y:S02]  /*43790*/  ISETP.GE.AND P4, PT, R8, UR39, PT ;  /* 0x0000002708007c0c */ /* 0x000fe4000bf86270 */
[----:B------:R-:W3:Y:S01]  /*437a0*/  LDL R8, [R1+0x31f8] ;  /* 0x0031f80001087983 */ /* 0x000ee20000100800 */
[----:B------:R-:W-:-:S04]  /*437b0*/  LOP3.LUT R4, R4, 0x30, RZ, 0xfc, !PT ;  /* 0x0000003004047812 */ /* 0x000fc800078efcff */
[----:B------:R-:W-:Y:S01]  /*437c0*/  ISETP.GE.AND P2, PT, R4, UR39, PT ;  /* 0x0000002704007c0c */ /* 0x000fe2000bf46270 */
[----:B----4-:R-:W-:-:S05]  /*437d0*/  @!P3 IMAD.MOV.U32 R4, RZ, RZ, R212 ;  /* 0x000000ffff04b224 */ /* 0x010fca00078e00d4 */
[----:B--2---:R0:W2:Y:S02]  /*437e0*/  @!P3 LDG.E.U8 R104, desc[UR6][R4.64] ;  /* 0x000000060468b981 */ /* 0x0040a4000c1e1100 */
[----:B0-----:R-:W-:Y:S02]  /*437f0*/  @!P5 IMAD.MOV.U32 R4, RZ, RZ, R0 ;  /* 0x000000ffff04d224 */ /* 0x001fe400078e0000 */
[----:B------:R-:W-:Y:S01]  /*43800*/  @!P5 IMAD.MOV.U32 R5, RZ, RZ, R2 ;  /* 0x000000ffff05d224 */ /* 0x000fe200078e0002 */
[----:B------:R-:W4:Y:S04]  /*43810*/  LDL R0, [R1+0x31e8] ;  /* 0x0031e80001007983 */ /* 0x000f280000100800 */
[----:B------:R-:W2:Y:S01]  /*43820*/  LDL R2, [R1+0x31e4] ;  /* 0x0031e40001027983 */ /* 0x000ea20000100800 */
[----:B------:R-:W-:-:S04]  /*43830*/  SHF.R.U32.HI R10, RZ, 0x6, R10 ;  /* 0x00000006ff0a7819 */ /* 0x000fc8000001160a */
[----:B------:R-:W-:-:S04]  /*43840*/  SGXT.U32 R10, R10, 0x1 ;  /* 0x000000010a0a781a */ /* 0x000fc80000000000 */
[----:B------:R-:W-:-:S04]  /*43850*/  LOP3.LUT R10, R10, 0x32, RZ, 0xfc, !PT ;  /* 0x000000320a0a7812 */ /* 0x000fc800078efcff */
[----:B------:R-:W-:Y:S02]  /*43860*/  ISETP.GE.AND P3, PT, R10, UR39, PT ;  /* 0x000000270a007c0c */ /* 0x000fe4000bf66270 */
[----:B------:R-:W0:Y:S01]  /*43870*/  S2R R10, SR_TID.X ;  /* 0x00000000000a7919 */ /* 0x000e220000002100 */
[----:B------:R-:W-:Y:S02]  /*43880*/  PRMT R105, RZ, 0x7610, R105 ;  /* 0x00007610ff697816 */ /* 0x000fe40000000069 */
[----:B------:R-:W-:-:S04]  /*43890*/  PRMT R106, RZ, 0x7610, R106 ;  /* 0x00007610ff6a7816 */ /* 0x000fc8000000006a */
[----:B------:R3:W2:Y:S01]  /*438a0*/  @!P5 LDG.E.U8 R105, desc[UR6][R4.64] ;  /* 0x000000060469d981 */ /* 0x0006a2000c1e1100 */
[----:B------:R-:W-:Y:S01]  /*438b0*/  PRMT R114, RZ, 0x7610, R114 ;  /* 0x00007610ff727816 */ /* 0x000fe20000000072 */
[----:B---3--:R-:W-:Y:S02]  /*438c0*/  @!P4 IMAD.MOV.U32 R4, RZ, RZ, R8 ;  /* 0x000000ffff04c224 */ /* 0x008fe400078e0008 */
[----:B------:R-:W-:Y:S01]  /*438d0*/  @!P4 IMAD.MOV.U32 R5, RZ, RZ, R9 ;  /* 0x000000ffff05c224 */ /* 0x000fe200078e0009 */
[----:B------:R-:W-:Y:S01]  /*438e0*/  PRMT R115, RZ, 0x7610, R115 ;  /* 0x00007610ff737816 */ /* 0x000fe20000000073 */
[----:B------:R-:W3:Y:S04]  /*438f0*/  LDL R9, [R1+0x31d8] ;  /* 0x0031d80001097983 */ /* 0x000ee80000100800 */
[----:B------:R1:W3:Y:S01]  /*43900*/  @!P4 LDG.E.U8 R106, desc[UR6][R4.64] ;  /* 0x00000006046ac981 */ /* 0x0002e2000c1e1100 */
[----:B0-----:R-:W-:-:S04]  /*43910*/  SHF.R.U32.HI R212, RZ, 0x6, R10 ;  /* 0x00000006ffd47819 */ /* 0x001fc8000001160a */
[----:B------:R-:W-:Y:S01]  /*43920*/  SGXT.U32 R212, R212, 0x1 ;  /* 0x00000001d4d4781a */ /* 0x000fe20000000000 */
[----:B-1----:R-:W-:Y:S02]  /*43930*/  @!P2 IMAD.MOV.U32 R4, RZ, RZ, R6 ;  /* 0x000000ffff04a224 */ /* 0x002fe400078e0006 */
[----:B------:R-:W-:Y:S01]  /*43940*/  @!P2 IMAD.MOV.U32 R5, RZ, RZ, R7 ;  /* 0x000000ffff05a224 */ /* 0x000fe200078e0007 */
[----:B------:R-:W-:Y:S01]  /*43950*/  LOP3.LUT R212, R212, 0x34, RZ, 0xfc, !PT ;  /* 0x00000034d4d47812 */ /* 0x000fe200078efcff */
[----:B------:R-:W3:Y:S03]  /*43960*/  LDL R7, [R1+0x31cc] ;  /* 0x0031cc0001077983 */ /* 0x000ee60000100800 */
[----:B------:R-:W-:Y:S01]  /*43970*/  ISETP.GE.AND P5, PT, R212, UR39, PT ;  /* 0x00000027d4007c0c */ /* 0x000fe2000bfa6270 */
[----:B------:R4:W3:Y:S04]  /*43980*/  @!P2 LDG.E.U8 R114, desc[UR6][R4.64] ;  /* 0x000000060472a981 */ /* 0x0008e8000c1e1100 */
[----:B------:R-:W3:Y:S01]  /*43990*/  LDL R212, [R1+0x31e0] ;  /* 0x0031e00001d47983 */ /* 0x000ee20000100800 */
[----:B------:R-:W-:-:S03]  /*439a0*/  SHF.R.U32.HI R8, RZ, 0x6, R10 ;  /* 0x00000006ff087819 */ /* 0x000fc6000001160a */
[----:B------:R-:W3:Y:S04]  /*439b0*/  LDL R10, [R1+0x31d4] ;  /* 0x0031d400010a7983 */ /* 0x000ee80000100800 */
[----:B------:R-:W3:Y:S01]  /*439c0*/  LDL R6, [R1+0x31d0] ;  /* 0x0031d00001067983 */ /* 0x000ee20000100800 */
[----:B------:R-:W-:-:S04]  /*439d0*/  SGXT.U32 R8, R8, 0x1 ;  /* 0x000000010808781a */ /* 0x000fc80000000000 */
[----:B------:R-:W-:-:S04]  /*439e0*/  LOP3.LUT R8, R8, 0x36, RZ, 0xfc, !PT ;  /* 0x0000003608087812 */ /* 0x000fc800078efcff */
[----:B------:R-:W-:Y:S02]  /*439f0*/  ISETP.GE.AND P4, PT, R8, UR39, PT ;  /* 0x0000002708007c0c */ /* 0x000fe4000bf86270 */
[----:B------:R-:W0:Y:S01]  /*43a00*/  S2R R8, SR_TID.X ;  /* 0x0000000000087919 */ /* 0x000e220000002100 */
[----:B----4-:R-:W-:Y:S02]  /*43a10*/  @!P3 IMAD.MOV.U32 R4, RZ, RZ, R0 ;  /* 0x000000ffff04b224 */ /* 0x010fe400078e0000 */
[----:B------:R-:W4:Y:S01]  /*43a20*/  LDL R0, [R1+0x31c8] ;  /* 0x0031c80001007983 */ /* 0x000f220000100800 */
[----:B--2---:R-:W-:-:S03]  /*43a30*/  @!P3 IMAD.MOV.U32 R5, RZ, RZ, R2 ;  /* 0x000000ffff05b224 */ /* 0x004fc600078e0002 */
[----:B------:R-:W2:Y:S04]  /*43a40*/  LDL R2, [R1+0x31c4] ;  /* 0x0031c40001027983 */ /* 0x000ea80000100800 */
[----:B------:R1:W2:Y:S04]  /*43a50*/  @!P3 LDG.E.U8 R115, desc[UR6][R4.64] ;  /* 0x000000060473b981 */ /* 0x0002a8000c1e1100 */
        /* <DEDUP_REMOVED lines=13> */
[----:B---3--:R-:W-:Y:S01]  /*43b30*/  @!P5 IMAD.MOV.U32 R4, RZ, RZ, R212 ;  /* 0x000000ffff04d224 */ /* 0x008fe200078e00d4 */
[----:B------:R-:W-:-:S04]  /*43b40*/  SHF.R.U32.HI R212, RZ, 0x6, R8 ;  /* 0x00000006ffd47819 */ /* 0x000fc80000011608 */
[----:B------:R-:W-:-:S04]  /*43b50*/  SGXT.U32 R212, R212, 0x1 ;  /* 0x00000001d4d4781a */ /* 0x000fc80000000000 */
[----:B------:R-:W-:Y:S02]  /*43b60*/  LOP3.LUT R212, R212, 0x3c, RZ, 0xfc, !PT ;  /* 0x0000003cd4d47812 */ /* 0x000fe400078efcff */
[----:B------:R-:W-:Y:S01]  /*43b70*/  PRMT R119, RZ, 0x7610, R119 ;  /* 0x00007610ff777816 */ /* 0x000fe20000000077 */
[----:B----4-:R0:W3:Y:S02]  /*43b80*/  @!P5 LDG.E.U8 R116, desc[UR6][R4.64] ;  /* 0x000000060474d981 */ /* 0x0100e4000c1e1100 */
        /* <DEDUP_REMOVED lines=20> */
[----:B------:R-:W-:-:S05]  /*43cd0*/  VIADD R8, R8, 0x3e ;  /* 0x0000003e08087836 */ /* 0x000fca0000000000 */
[----:B------:R-:W-:Y:S02]  /*43ce0*/  ISETP.GE.AND P4, PT, R8, UR39, PT ;  /* 0x0000002708007c0c */ /* 0x000fe4000bf86270 */
[--C-:B0-----:R-:W-:Y:S02]  /*43cf0*/  SHF.R.U32.HI R8, RZ, 0x6, R10.reuse ;  /* 0x00000006ff087819 */ /* 0x101fe4000001160a */
[----:B-1----:R-:W-:Y:S02]  /*43d00*/  SHF.R.U32.HI R4, RZ, 0x6, R10 ;  /* 0x00000006ff047819 */ /* 0x002fe4000001160a */
[----:B------:R-:W-:Y:S02]  /*43d10*/  SGXT.U32 R8, R8, 0x1 ;  /* 0x000000010808781a */ /* 0x000fe40000000000 */
[----:B------:R-:W-:Y:S02]  /*43d20*/  SGXT.U32 R4, R4, 0x1 ;  /* 0x000000010404781a */ /* 0x000fe40000000000 */
[----:B------:R-:W-:-:S02]  /*43d30*/  LOP3.LUT R8, R8, 0x40, RZ, 0xfc, !PT ;  /* 0x0000004008087812 */ /* 0x000fc400078efcff */
[----:B------:R-:W-:Y:S02]  /*43d40*/  LOP3.LUT R4, R4, 0x42, RZ, 0xfc, !PT ;  /* 0x0000004204047812 */ /* 0x000fe400078efcff */
[----:B------:R-:W-:Y:S02]  /*43d50*/  ISETP.GE.AND P2, PT, R8, UR39, PT ;  /* 0x0000002708007c0c */ /* 0x000fe4000bf46270 */
[----:B------:R-:W2:Y:S01]  /*43d60*/  LDL R8, [R1+0x31b0] ;  /* 0x0031b00001087983 */ /* 0x000ea20000100800 */
        /* <DEDUP_REMOVED lines=56> */
[----:B------:R-:W-:-:S05]  /*440f0*/  SHF.R.U32.HI R212, RZ, 0x6, R8 ;  /* 0x00000006ffd47819 */ /* 0x000fca0000011608 */
[----:B------:R-:W-:Y:S01]  /*44100*/  VIADD R212, R212, 0x4e ;  /* 0x0000004ed4d47836 */ /* 0x000fe20000000000 */
        /* <DEDUP_REMOVED lines=32> */
[----:B------:R-:W3:Y:S01]  /*44310*/  LDL R8, [R1+0x3168] ;  /* 0x0031680001087983 */ /* 0x000ee20000100800 */
        /* <DEDUP_REMOVED lines=51> */
[----:B-1----:R-:W-:-:S05]  /*44650*/  SHF.R.U32.HI R4, RZ, 0x6, R8 ;  /* 0x00000006ff047819 */ /* 0x002fca0000011608 */
[----:B------:R-:W-:-:S05]  /*44660*/  VIADD R4, R4, 0x5e ;  /* 0x0000005e04047836 */ /* 0x000fca0000000000 */
        /* <DEDUP_REMOVED lines=81> */
[----:B0-----:R-:W-:-:S05]  /*44b80*/  SHF.R.U32.HI R8, RZ, 0x6, R8 ;  /* 0x00000006ff087819 */ /* 0x001fca0000011608 */
[----:B------:R-:W-:-:S05]  /*44b90*/  VIADD R8, R8, 0x6e ;  /* 0x0000006e08087836 */ /* 0x000fca0000000000 */
        /* <DEDUP_REMOVED lines=79> */
[----:B------:R-:W-:-:S05]  /*45090*/  VIADD R8, R8, 0x7e ;  /* 0x0000007e08087836 */ /* 0x000fca0000000000 */
        /* <DEDUP_REMOVED lines=44> */
[----:B------:R-:W3:Y:S01]  /*45360*/  LDL R5, [R1+0x309c] ;  /* 0x00309c0001057983 */ /* 0x000ee20000100800 */
[----:B------:R-:W-:-:S04]  /*45370*/  SGXT.U32 R8, R8, 0x1 ;  /* 0x000000010808781a */ /* 0x000fc80000000000 */
[----:B------:R-:W-:-:S04]  /*45380*/  LOP3.LUT R8, R8, 0x86, RZ, 0xfc, !PT ;  /* 0x0000008608087812 */ /* 0x000fc800078efcff */
[----:B------:R-:W-:Y:S02]  /*45390*/  ISETP.GE.AND P4, PT, R8, UR39, PT ;  /* 0x0000002708007c0c */ /* 0x000fe4000bf86270 */
[--C-:B0-----:R-:W-:Y:S02]  /*453a0*/  SHF.R.U32.HI R8, RZ, 0x6, R10.reuse ;  /* 0x00000006ff087819 */ /* 0x101fe4000001160a */
[----:B------:R-:W-:Y:S02]  /*453b0*/  SHF.R.U32.HI R0, RZ, 0x6, R10 ;  /* 0x00000006ff007819 */ /* 0x000fe4000001160a */
[----:B------:R-:W-:Y:S02]  /*453c0*/  SGXT.U32 R8, R8, 0x1 ;  /* 0x000000010808781a */ /* 0x000fe40000000000 */
[----:B------:R-:W-:Y:S02]  /*453d0*/  SGXT.U32 R0, R0, 0x1 ;  /* 0x000000010000781a */ /* 0x000fe40000000000 */
[----:B------:R-:W-:-:S02]  /*453e0*/  LOP3.LUT R8, R8, 0x88, RZ, 0xfc, !PT ;  /* 0x0000008808087812 */ /* 0x000fc400078efcff */
[----:B------:R-:W-:Y:S02]  /*453f0*/  LOP3.LUT R0, R0, 0x8a, RZ, 0xfc, !PT ;  /* 0x0000008a00007812 */ /* 0x000fe400078efcff */
[----:B------:R-:W-:Y:S02]  /*45400*/  ISETP.GE.AND P2, PT, R8, UR39, PT ;  /* 0x0000002708007c0c */ /* 0x000fe4000bf46270 */
[----:B------:R-:W2:Y:S01]  /*45410*/  LDL R8, [R1+0x3090] ;  /* 0x0030900001087983 */ /* 0x000ea20000100800 */
[----:B------:R-:W-:-:S03]  /*45420*/  ISETP.GE.AND P3, PT, R0, UR39, PT ;  /* 0x0000002700007c0c */ /* 0x000fc6000bf66270 */
[----:B------:R-:W2:Y:S01]  /*45430*/  LDL R0, [R1+0x3088] ;  /* 0x0030880001007983 */ /* 0x000ea20000100800 */
        /* <DEDUP_REMOVED lines=8> */
[----:B------:R-:W-:Y:S02]  /*454c0*/  LOP3.LUT R10, R10, 0x8c, RZ, 0xfc, !PT ;  /* 0x0000008c0a0a7812 */ /* 0x000fe400078efcff */
[----:B------:R-:W-:Y:S02]  /*454d0*/  PRMT R79, RZ, 0x7610, R79 ;  /* 0x00007610ff4f7816 */ /* 0x000fe4000000004f */
[----:B------:R-:W-:Y:S02]  /*454e0*/  ISETP.GE.AND P5, PT, R10, UR39, PT ;  /* 0x000000270a007c0c */ /* 0x000fe4000bfa6270 */
[----:B------:R-:W0:Y:S02]  /*454f0*/  S2R R10, SR_TID.X ;  /* 0x00000000000a7919 */ /* 0x000e240000002100 */
[----:B------:R1:W3:Y:S02]  /*45500*/  @!P4 LDG.E.U8 R79, desc[UR6][R4.64] ;  /* 0x00000006044fc981 */ /* 0x0002e4000c1e1100 */
[----:B-1----:R-:W-:-:S02]  /*45510*/  @!P2 IMAD.MOV.U32 R5, RZ, RZ, R9 ;  /* 0x000000ffff05a224 */ /* 0x002fc400078e0009 */
[----:B------:R-:W1:Y:S01]  /*45520*/  S2R R9, SR_TID.X ;  /* 0x0000000000097919 */ /* 0x000e620000002100 */
[----:B------:R-:W-:Y:S01]  /*45530*/  PRMT R80, RZ, 0x7610, R80 ;  /* 0x00007610ff507816 */ /* 0x000fe20000000050 */
[----:B--2---:R-:W-:Y:S01]  /*45540*/  @!P2 IMAD.MOV.U32 R4, RZ, RZ, R8 ;  /* 0x000000ffff04a224 */ /* 0x004fe200078e0008 */
[----:B------:R-:W-:-:S04]  /*45550*/  PRMT R81, RZ, 0x7610, R81 ;  /* 0x00007610ff517816 */ /* 0x000fc80000000051 */
[----:B------:R2:W3:Y:S01]  /*45560*/  @!P2 LDG.E.U8 R80, desc[UR6][R4.64] ;  /* 0x000000060450a981 */ /* 0x0004e2000c1e1100 */
[----:B0-----:R-:W-:Y:S01]  /*45570*/  SHF.R.U32.HI R212, RZ, 0x6, R10 ;  /* 0x00000006ffd47819 */ /* 0x001fe2000001160a */
[----:B--2---:R-:W-:Y:S02]  /*45580*/  @!P3 IMAD.MOV.U32 R4, RZ, RZ, R0 ;  /* 0x000000ffff04b224 */ /* 0x004fe400078e0000 */
[----:B------:R-:W-:Y:S02]  /*45590*/  @!P3 IMAD.MOV.U32 R5, RZ, RZ, R2 ;  /* 0x000000ffff05b224 */ /* 0x000fe400078e0002 */
[----:B------:R-:W-:Y:S01]  /*455a0*/  VIADD R212, R212, 0x8e ;  /* 0x0000008ed4d47836 */ /* 0x000fe20000000000 */
[----:B------:R-:W-:Y:S01]  /*455b0*/  PRMT R82, RZ, 0x7610, R82 ;  /* 0x00007610ff527816 */ /* 0x000fe20000000052 */
[----:B------:R-:W2:Y:S03]  /*455c0*/  LDL R2, [R1+0x3064] ;  /* 0x0030640001027983 */ /* 0x000ea60000100800 */
[----:B------:R-:W-:Y:S01]  /*455d0*/  ISETP.GE.AND P4, PT, R212, UR39, PT ;  /* 0x00000027d4007c0c */ /* 0x000fe2000bf86270 */
[----:B------:R4:W2:Y:S04]  /*455e0*/  @!P3 LDG.E.U8 R81, desc[UR6][R4.64] ;  /* 0x000000060451b981 */ /* 0x0008a8000c1e1100 */
[----:B------:R-:W2:Y:S01]  /*455f0*/  LDL R212, [R1+0x3078] ;  /* 0x0030780001d47983 */ /* 0x000ea20000100800 */
[----:B-1----:R-:W-:-:S02]  /*45600*/  SHF.R.U32.HI R0, RZ, 0x6, R9 ;  /* 0x00000006ff007819 */ /* 0x002fc40000011609 */
[----:B------:R-:W-:Y:S01]  /*45610*/  SHF.R.U32.HI R8, RZ, 0x6, R10 ;  /* 0x00000006ff087819 */ /* 0x000fe2000001160a */
[----:B------:R-:W2:Y:S01]  /*45620*/  LDL R9, [R1+0x3070] ;  /* 0x0030700001097983 */ /* 0x000ea20000100800 */
[----:B------:R-:W-:-:S03]  /*45630*/  SGXT.U32 R0, R0, 0x1 ;  /* 0x000000010000781a */ /* 0x000fc60000000000 */
[----:B------:R-:W2:Y:S01]  /*45640*/  LDL R10, [R1+0x306c] ;  /* 0x00306c00010a7983 */ /* 0x000ea20000100800 */
[----:B------:R-:W-:-:S04]  /*45650*/  LOP3.LUT R0, R0, 0x92, RZ, 0xfc, !PT ;  /* 0x0000009200007812 */ /* 0x000fc800078efcff */
[----:B------:R-:W-:Y:S02]  /*45660*/  ISETP.GE.AND P3, PT, R0, UR39, PT ;  /* 0x0000002700007c0c */ /* 0x000fe4000bf66270 */
[----:B------:R-:W2:Y:S01]  /*45670*/  LDL R0, [R1+0x3068] ;  /* 0x0030680001007983 */ /* 0x000ea20000100800 */
[----:B----4-:R-:W-:-:S03]  /*45680*/  @!P5 IMAD.MOV.U32 R4, RZ, RZ, R6 ;  /* 0x000000ffff04d224 */ /* 0x010fc600078e0006 */
[----:B------:R-:W4:Y:S01]  /*45690*/  LDL R6, [R1+0x3060] ;  /* 0x0030600001067983 */ /* 0x000f220000100800 */
[----:B---3--:R-:W-:-:S03]  /*456a0*/  @!P5 IMAD.MOV.U32 R5, RZ, RZ, R7 ;  /* 0x000000ffff05d224 */ /* 0x008fc600078e0007 */
[----:B------:R-:W3:Y:S04]  /*456b0*/  LDL R7, [R1+0x305c] ;  /* 0x00305c0001077983 */ /* 0x000ee80000100800 */
[----:B------:R0:W3:Y:S04]  /*456c0*/  @!P5 LDG.E.U8 R82, desc[UR6][R4.64] ;  /* 0x000000060452d981 */ /* 0x0000e8000c1e1100 */
[----:B------:R-:W4:Y:S01]  /*456d0*/  LDL R5, [R1+0x3074] ;  /* 0x0030740001057983 */ /* 0x000f220000100800 */
[----:B------:R-:W-:-:S04]  /*456e0*/  SGXT.U32 R8, R8, 0x1 ;  /* 0x000000010808781a */ /* 0x000fc80000000000 */
[----:B------:R-:W-:-:S04]  /*456f0*/  LOP3.LUT R8, R8, 0x90, RZ, 0xfc, !PT ;  /* 0x0000009008087812 */ /* 0x000fc800078efcff */
[----:B------:R-:W-:Y:S02]  /*45700*/  ISETP.GE.AND P2, PT, R8, UR39, PT ;  /* 0x0000002708007c0c */ /* 0x000fe4000bf46270 */
[----:B------:R-:W0:Y:S01]  /*45710*/  S2R R8, SR_TID.X ;  /* 0x0000000000087919 */ /* 0x000e220000002100 */
[----:B------:R-:W-:Y:S02]  /*45720*/  PRMT R83, RZ, 0x7610, R83 ;  /* 0x00007610ff537816 */ /* 0x000fe40000000053 */
[----:B------:R-:W-:Y:S02]  /*45730*/  PRMT R92, RZ, 0x7610, R92 ;  /* 0x00007610ff5c7816 */ /* 0x000fe4000000005c */
[----:B------:R-:W-:Y:S02]  /*45740*/  PRMT R93, RZ, 0x7610, R93 ;  /* 0x00007610ff5d7816 */ /* 0x000fe4000000005d */
[----:B0-----:R-:W-:-:S04]  /*45750*/  SHF.R.U32.HI R4, RZ, 0x6, R8 ;  /* 0x00000006ff047819 */ /* 0x001fc80000011608 */
        /* <DEDUP_REMOVED lines=209> */
[----:B------:R-:W2:Y:S01]  /*46470*/  LDL R5, [R1+0x2fc4] ;  /* 0x002fc40001057983 */ /* 0x000ea20000100800 */
[----:B------:R-:W-:-:S04]  /*46480*/  SGXT.U32 R8, R8, 0x1 ;  /* 0x000000010808781a */ /* 0x000fc80000000000 */
[----:B------:R-:W-:-:S04]  /*46490*/  LOP3.LUT R8, R8, 0xbc, RZ, 0xfc, !PT ;  /* 0x000000bc08087812 */ /* 0x000fc800078efcff */
[----:B------:R-:W-:Y:S02]  /*464a0*/  ISETP.GE.AND P5, PT, R8, UR39, PT ;  /* 0x0000002708007c0c */ /* 0x000fe4000bfa6270 */
[--C-:B0-----:R-:W-:Y:S02]  /*464b0*/  SHF.R.U32.HI R8, RZ, 0x6, R10.reuse ;  /* 0x00000006ff087819 */ /* 0x101fe4000001160a */
[----:B------:R-:W-:-:S03]  /*464c0*/  SHF.R.U32.HI R6, RZ, 0x6, R10 ;  /* 0x00000006ff067819 */ /* 0x000fc6000001160a */
[----:B------:R-:W-:Y:S01]  /*464d0*/  VIADD R8, R8, 0xbe ;  /* 0x000000be08087836 */ /* 0x000fe20000000000 */
[----:B------:R-:W-:-:S04]  /*464e0*/  SGXT.U32 R6, R6, 0x1 ;  /* 0x000000010606781a */ /* 0x000fc80000000000 */
[----:B------:R-:W-:Y:S02]  /*464f0*/  ISETP.GE.AND P4, PT, R8, UR39, PT ;  /* 0x0000002708007c0c */ /* 0x000fe4000bf86270 */
[----:B------:R-:W3:Y:S01]  /*46500*/  LDL R8, [R1+0x2fb8] ;  /* 0x002fb80001087983 */ /* 0x000ee20000100800 */
[----:B------:R-:W-:-:S04]  /*46510*/  LOP3.LUT R6, R6, 0xc0, RZ, 0xfc, !PT ;  /* 0x000000c006067812 */ /* 0x000fc800078efcff */
[----:B------:R-:W-:Y:S02]  /*46520*/  ISETP.GE.AND P2, PT, R6, UR39, PT ;  /* 0x0000002706007c0c */ /* 0x000fe4000bf46270 */
[----:B------:R-:W3:Y:S01]  /*46530*/  LDL R6, [R1+0x2fb0] ;  /* 0x002fb00001067983 */ /* 0x000ee20000100800 */
        /* <DEDUP_REMOVED lines=20> */
[----:B0-----:R-:W-:-:S02]  /*46680*/  SHF.R.U32.HI R212, RZ, 0x6, R10 ;  /* 0x00000006ffd47819 */ /* 0x001fc4000001160a */
[----:B------:R-:W-:Y:S02]  /*46690*/  SHF.R.U32.HI R8, RZ, 0x6, R10 ;  /* 0x00000006ff087819 */ /* 0x000fe4000001160a */
[----:B------:R-:W-:Y:S01]  /*466a0*/  SGXT.U32 R212, R212, 0x1 ;  /* 0x00000001d4d4781a */ /* 0x000fe20000000000 */
[----:B-1----:R-:W-:Y:S02]  /*466b0*/  @!P2 IMAD.MOV.U32 R4, RZ, RZ, R6 ;  /* 0x000000ffff04a224 */ /* 0x002fe400078e0006 */
[----:B------:R-:W-:Y:S01]  /*466c0*/  @!P2 IMAD.MOV.U32 R5, RZ, RZ, R7 ;  /* 0x000000ffff05a224 */ /* 0x000fe200078e0007 */
[----:B------:R-:W-:Y:S01]  /*466d0*/  LOP3.LUT R212, R212, 0xc4, RZ, 0xfc, !PT ;  /* 0x000000c4d4d47812 */ /* 0x000fe200078efcff */
[----:B------:R-:W3:Y:S01]  /*466e0*/  LDL R7, [R1+0x2f8c] ;  /* 0x002f8c0001077983 */ /* 0x000ee20000100800 */
[----:B------:R-:W-:Y:S02]  /*466f0*/  SGXT.U32 R8, R8, 0x1 ;  /* 0x000000010808781a */ /* 0x000fe40000000000 */
[----:B------:R-:W-:Y:S01]  /*46700*/  SHF.R.U32.HI R6, RZ, 0x6, R10 ;  /* 0x00000006ff067819 */ /* 0x000fe2000001160a */
[----:B------:R4:W3:Y:S01]  /*46710*/  @!P2 LDG.E.U8 R245, desc[UR6][R4.64] ;  /* 0x0000000604f5a981 */ /* 0x0008e2000c1e1100 */
[----:B------:R-:W-:-:S02]  /*46720*/  ISETP.GE.AND P5, PT, R212, UR39, PT ;  /* 0x00000027d4007c0c */ /* 0x000fc4000bfa6270 */
[----:B------:R-:W-:Y:S01]  /*46730*/  LOP3.LUT R8, R8, 0xc6, RZ, 0xfc, !PT ;  /* 0x000000c608087812 */ /* 0x000fe200078efcff */
[----:B------:R-:W3:Y:S01]  /*46740*/  LDL R212, [R1+0x2fa0] ;  /* 0x002fa00001d47983 */ /* 0x000ee20000100800 */
[----:B------:R-:W-:Y:S02]  /*46750*/  SGXT.U32 R6, R6, 0x1 ;  /* 0x000000010606781a */ /* 0x000fe40000000000 */
[----:B------:R-:W-:Y:S02]  /*46760*/  ISETP.GE.AND P4, PT, R8, UR39, PT ;  /* 0x0000002708007c0c */ /* 0x000fe4000bf86270 */
[----:B------:R-:W-:Y:S01]  /*46770*/  LOP3.LUT R6, R6, 0xc8, RZ, 0xfc, !PT ;  /* 0x000000c806067812 */ /* 0x000fe200078efcff */
[----:B------:R-:W3:Y:S03]  /*46780*/  LDL R8, [R1+0x2f98] ;  /* 0x002f980001087983 */ /* 0x000ee60000100800 */
[----:B------:R-:W-:-:S02]  /*46790*/  ISETP.GE.AND P2, PT, R6, UR39, PT ;  /* 0x0000002706007c0c */ /* 0x000fc4000bf46270 */
[----:B------:R-:W3:Y:S01]  /*467a0*/  LDL R6, [R1+0x2f90] ;  /* 0x002f900001067983 */ /* 0x000ee20000100800 */
[----:B----4-:R-:W-:-:S03]  /*467b0*/  @!P3 IMAD.MOV.U32 R4, RZ, RZ, R0 ;  /* 0x000000ffff04b224 */ /* 0x010fc600078e0000 */
[----:B------:R-:W4:Y:S01]  /*467c0*/  LDL R0, [R1+0x2f88] ;  /* 0x002f880001007983 */ /* 0x000f220000100800 */
[----:B--2---:R-:W-:-:S03]  /*467d0*/  @!P3 IMAD.MOV.U32 R5, RZ, RZ, R2 ;  /* 0x000000ffff05b224 */ /* 0x004fc600078e0002 */
[----:B------:R-:W2:Y:S04]  /*467e0*/  LDL R2, [R1+0x2f84] ;  /* 0x002f840001027983 */ /* 0x000ea80000100800 */
[----:B------:R0:W2:Y:S04]  /*467f0*/  @!P3 LDG.E.U8 R244, desc[UR6][R4.64] ;  /* 0x0000000604f4b981 */ /* 0x0000a8000c1e1100 */
[----:B------:R-:W4:Y:S01]  /*46800*/  LDL R5, [R1+0x2f9c] ;  /* 0x002f9c0001057983 */ /* 0x000f220000100800 */
[----:B0-----:R-:W-:-:S04]  /*46810*/  SHF.R.U32.HI R4, RZ, 0x6, R10 ;  /* 0x00000006ff047819 */ /* 0x001fc8000001160a */
[----:B------:R-:W-:-:S04]  /*46820*/  SGXT.U32 R4, R4, 0x1 ;  /* 0x000000010404781a */ /* 0x000fc80000000000 */
[----:B------:R-:W-:Y:S02]  /*46830*/  LOP3.LUT R4, R4, 0xca, RZ, 0xfc, !PT ;  /* 0x000000ca04047812 */ /* 0x000fe400078efcff */
[----:B------:R-:W-:Y:S02]  /*46840*/  PRMT R243, RZ, 0x7610, R243 ;  /* 0x00007610fff37816 */ /* 0x000fe400000000f3 */
[----:B------:R-:W-:Y:S02]  /*46850*/  ISETP.GE.AND P3, PT, R4, UR39, PT ;  /* 0x0000002704007c0c */ /* 0x000fe4000bf66270 */
[----:B------:R-:W-:Y:S02]  /*46860*/  PRMT R242, RZ, 0x7610, R242 ;  /* 0x00007610fff27816 */ /* 0x000fe400000000f2 */
[----:B------:R-:W-:Y:S02]  /*46870*/  PRMT R241, RZ, 0x7610, R241 ;  /* 0x00007610fff17816 */ /* 0x000fe400000000f1 */
[----:B------:R-:W-:Y:S01]  /*46880*/  PRMT R240, RZ, 0x7610, R240 ;  /* 0x00007610fff07816 */ /* 0x000fe200000000f0 */
[----:B---3--:R-:W-:Y:S01]  /*46890*/  @!P5 IMAD.MOV.U32 R4, RZ, RZ, R212 ;  /* 0x000000ffff04d224 */ /* 0x008fe200078e00d4 */
[----:B------:R-:W-:-:S04]  /*468a0*/  SHF.R.U32.HI R212, RZ, 0x6, R10 ;  /* 0x00000006ffd47819 */ /* 0x000fc8000001160a */
[----:B------:R-:W-:-:S04]  /*468b0*/  SGXT.U32 R212, R212, 0x1 ;  /* 0x00000001d4d4781a */ /* 0x000fc80000000000 */
[----:B------:R-:W-:Y:S01]  /*468c0*/  LOP3.LUT R212, R212, 0xcc, RZ, 0xfc, !PT ;  /* 0x000000ccd4d47812 */ /* 0x000fe200078efcff */
[----:B----4-:R0:W3:Y:S02]  /*468d0*/  @!P5 LDG.E.U8 R243, desc[UR6][R4.64] ;  /* 0x0000000604f3d981 */ /* 0x0100e4000c1e1100 */
[----:B0-----:R-:W-:Y:S02]  /*468e0*/  @!P4 IMAD.MOV.U32 R4, RZ, RZ, R8 ;  /* 0x000000ffff04c224 */ /* 0x001fe400078e0008 */
[----:B------:R-:W-:Y:S01]  /*468f0*/  @!P4 IMAD.MOV.U32 R5, RZ, RZ, R9 ;  /* 0x000000ffff05c224 */ /* 0x000fe200078e0009 */
[----:B------:R-:W-:Y:S01]  /*46900*/  ISETP.GE.AND P5, PT, R212, UR39, PT ;  /* 0x00000027d4007c0c */ /* 0x000fe2000bfa6270 */
[----:B------:R-:W4:Y:S04]  /*46910*/  LDL R9, [R1+0x3290] ;  /* 0x0032900001097983 */ /* 0x000f280000100800 */
[----:B------:R0:W3:Y:S01]  /*46920*/  @!P4 LDG.E.U8 R242, desc[UR6][R4.64] ;  /* 0x0000000604f2c981 */ /* 0x0000e2000c1e1100 */
[----:B------:R-:W-:-:S03]  /*46930*/  SHF.R.U32.HI R8, RZ, 0x6, R10 ;  /* 0x00000006ff087819 */ /* 0x000fc6000001160a */
[----:B------:R-:W4:Y:S01]  /*46940*/  LDL R212, [R1+0x2f80] ;  /* 0x002f800001d47983 */ /* 0x000f220000100800 */
[----:B0-----:R-:W-:Y:S02]  /*46950*/  @!P2 IMAD.MOV.U32 R4, RZ, RZ, R6 ;  /* 0x000000ffff04a224 */ /* 0x001fe400078e0006 */
[----:B------:R-:W-:Y:S01]  /*46960*/  @!P2 IMAD.MOV.U32 R5, RZ, RZ, R7 ;  /* 0x000000ffff05a224 */ /* 0x000fe200078e0007 */
[----:B------:R-:W3:Y:S04]  /*46970*/  LDL R6, [R1+0x32a0] ;  /* 0x0032a00001067983 */ /* 0x000ee80000100800 */
[----:B------:R0:W3:Y:S01]  /*46980*/  @!P2 LDG.E.U8 R241, desc[UR6][R4.64] ;  /* 0x0000000604f1a981 */ /* 0x0000e2000c1e1100 */
[----:B------:R-:W-:-:S03]  /*46990*/  VIADD R8, R8, 0xce ;  /* 0x000000ce08087836 */ /* 0x000fc60000000000 */
[----:B------:R-:W3:Y:S01]  /*469a0*/  LDL R7, [R1+0x2f78] ;  /* 0x002f780001077983 */ /* 0x000ee20000100800 */
[----:B0-----:R-:W-:Y:S02]  /*469b0*/  @!P3 IMAD.MOV.U32 R4, RZ, RZ, R0 ;  /* 0x000000ffff04b224 */ /* 0x001fe400078e0000 */
[----:B--2---:R-:W-:Y:S01]  /*469c0*/  @!P3 IMAD.MOV.U32 R5, RZ, RZ, R2 ;  /* 0x000000ffff05b224 */ /* 0x004fe200078e0002 */
[----:B------:R-:W-:Y:S01]  /*469d0*/  ISETP.GE.AND P4, PT, R8, UR39, PT ;  /* 0x0000002708007c0c */ /* 0x000fe2000bf86270 */
[----:B------:R-:W2:Y:S04]  /*469e0*/  LDL R2, [R1+0x2f70] ;  /* 0x002f700001027983 */ /* 0x000ea80000100800 */
[----:B------:R0:W2:Y:S01]  /*469f0*/  @!P3 LDG.E.U8 R240, desc[UR6][R4.64] ;  /* 0x0000000604f0b981 */ /* 0x0000a2000c1e1100 */
[----:B------:R-:W-:-:S03]  /*46a00*/  SHF.R.U32.HI R8, RZ, 0x6, R10 ;  /* 0x00000006ff087819 */ /* 0x000fc6000001160a */
[----:B------:R-:W2:Y:S04]  /*46a10*/  LDL R10, [R1+0x2f74] ;  /* 0x002f7400010a7983 */ /* 0x000ea80000100800 */
[----:B------:R-:W2:Y:S04]  /*46a20*/  LDL R0, [R1+0x3298] ;  /* 0x0032980001007983 */ /* 0x000ea80000100800 */
[----:B------:R-:W3:Y:S01]  /*46a30*/  LDL R5, [R1+0x2f7c] ;  /* 0x002f7c0001057983 */ /* 0x000ee20000100800 */
        /* <DEDUP_REMOVED lines=10> */
[----:B------:R-:W-:Y:S02]  /*46ae0*/  ISETP.GE.AND P3, PT, R4, UR39, PT ;  /* 0x0000002704007c0c */ /* 0x000fe4000bf66270 */
[----:B------:R-:W-:Y:S01]  /*46af0*/  PRMT R236, RZ, 0x7610, R236 ;  /* 0x00007610ffec7816 */ /* 0x000fe200000000ec */
[----:B----4-:R-:W-:-:S05]  /*46b00*/  @!P5 IMAD.MOV.U32 R4, RZ, RZ, R212 ;  /* 0x000000ffff04d224 */ /* 0x010fca00078e00d4 */
[----:B---3--:R0:W3:Y:S02]  /*46b10*/  @!P5 LDG.E.U8 R239, desc[UR6][R4.64] ;  /* 0x0000000604efd981 */ /* 0x0080e4000c1e1100 */
[----:B0-----:R-:W-:Y:S02]  /*46b20*/  @!P4 IMAD.MOV.U32 R4, RZ, RZ, R6 ;  /* 0x000000ffff04c224 */ /* 0x001fe400078e0006 */
[----:B------:R-:W-:Y:S01]  /*46b30*/  @!P4 IMAD.MOV.U32 R5, RZ, RZ, R7 ;  /* 0x000000ffff05c224 */ /* 0x000fe200078e0007 */
[----:B------:R-:W-:Y:S01]  /*46b40*/  SHF.R.U32.HI R6, RZ, 0x6, R8 ;  /* 0x00000006ff067819 */ /* 0x000fe20000011608 */
[----:B------:R-:W4:Y:S04]  /*46b50*/  LDL R7, [R1+0x2f68] ;  /* 0x002f680001077983 */ /* 0x000f280000100800 */
[----:B------:R0:W3:Y:S02]  /*46b60*/  @!P4 LDG.E.U8 R238, desc[UR6][R4.64] ;  /* 0x0000000604eec981 */ /* 0x0000e4000c1e1100 */
[----:B0-----:R-:W-:-:S02]  /*46b70*/  @!P2 IMAD.MOV.U32 R4, RZ, RZ, R9 ;  /* 0x000000ffff04a224 */ /* 0x001fc400078e0009 */
[----:B--2---:R-:W-:Y:S01]  /*46b80*/  @!P2 IMAD.MOV.U32 R5, RZ, RZ, R10 ;  /* 0x000000ffff05a224 */ /* 0x004fe200078e000a */
[----:B------:R-:W-:Y:S01]  /*46b90*/  SGXT.U32 R6, R6, 0x1 ;  /* 0x000000010606781a */ /* 0x000fe20000000000 */
[----:B------:R-:W2:Y:S04]  /*46ba0*/  LDL R9, [R1+0x32c0] ;  /* 0x0032c00001097983 */ /* 0x000ea80000100800 */
[----:B------:R0:W3:Y:S02]  /*46bb0*/  @!P2 LDG.E.U8 R237, desc[UR6][R4.64] ;  /* 0x0000000604eda981 */ /* 0x0000e4000c1e1100 */
[----:B0-----:R-:W-:Y:S02]  /*46bc0*/  @!P3 IMAD.MOV.U32 R4, RZ, RZ, R0 ;  /* 0x000000ffff04b224 */ /* 0x001fe400078e0000 */
[----:B------:R-:W-:Y:S01]  /*46bd0*/  @!P3 IMAD.MOV.U32 R5, RZ, RZ, R2 ;  /* 0x000000ffff05b224 */ /* 0x000fe200078e0002 */
[----:B------:R-:W-:Y:S01]  /*46be0*/  LOP3.LUT R6, R6, 0xd6, RZ, 0xfc, !PT ;  /* 0x000000d606067812 */ /* 0x000fe200078efcff */
[----:B------:R-:W3:Y:S04]  /*46bf0*/  LDL R2, [R1+0x3294] ;  /* 0x0032940001027983 */ /* 0x000ee80000100800 */
[----:B------:R0:W3:Y:S01]  /*46c00*/  @!P3 LDG.E.U8 R236, desc[UR6][R4.64] ;  /* 0x0000000604ecb981 */ /* 0x0000e2000c1e1100 */
[----:B------:R-:W-:-:S03]  /*46c10*/  SHF.R.U32.HI R212, RZ, 0x6, R8 ;  /* 0x00000006ffd47819 */ /* 0x000fc60000011608 */
[----:B------:R-:W3:Y:S04]  /*46c20*/  LDL R0, [R1+0x32bc] ;  /* 0x0032bc0001007983 */ /* 0x000ee80000100800 */
[----:B------:R-:W0:Y:S04]  /*46c30*/  LDL R4, [R1+0x2f6c] ;  /* 0x002f6c0001047983 */ /* 0x000e280000100800 */
[----:B------:R-:W0:Y:S01]  /*46c40*/  LDL R5, [R1+0x32a8] ;  /* 0x0032a80001057983 */ /* 0x000e220000100800 */
[----:B------:R-:W-:-:S03]  /*46c50*/  ISETP.GE.AND P4, PT, R6, UR39, PT ;  /* 0x0000002706007c0c */ /* 0x000fc6000bf86270 */
[----:B------:R-:W4:Y:S01]  /*46c60*/  LDL R6, [R1+0x32b0] ;  /* 0x0032b00001067983 */ /* 0x000f220000100800 */
[----:B------:R-:W-:-:S04]  /*46c70*/  SGXT.U32 R212, R212, 0x1 ;  /* 0x00000001d4d4781a */ /* 0x000fc80000000000 */
[----:B------:R-:W-:-:S04]  /*46c80*/  LOP3.LUT R212, R212, 0xd4, RZ, 0xfc, !PT ;  /* 0x000000d4d4d47812 */ /* 0x000fc800078efcff */
[----:B------:R-:W-:Y:S02]  /*46c90*/  ISETP.GE.AND P5, PT, R212, UR39, PT ;  /* 0x00000027d4007c0c */ /* 0x000fe4000bfa6270 */
[----:B------:R-:W3:Y:S01]  /*46ca0*/  LDL R212, [R1+0x328c] ;  /* 0x00328c0001d47983 */ /* 0x000ee20000100800 */
[----:B------:R-:W-:Y:S02]  /*46cb0*/  PRMT R235, RZ, 0x7610, R235 ;  /* 0x00007610ffeb7816 */ /* 0x000fe400000000eb */
[----:B------:R-:W-:Y:S01]  /*46cc0*/  PRMT R234, RZ, 0x7610, R234 ;  /* 0x00007610ffea7816 */ /* 0x000fe200000000ea */
[----:B------:R-:W1:Y:S01]  /*46cd0*/  S2R R10, SR_TID.X ;  /* 0x00000000000a7919 */ /* 0x000e620000002100 */
[----:B------:R-:W-:-:S04]  /*46ce0*/  SHF.R.U32.HI R8, RZ, 0x6, R8 ;  /* 0x00000006ff087819 */ /* 0x000fc80000011608 */
[----:B------:R-:W-:-:S04]  /*46cf0*/  SGXT.U32 R8, R8, 0x1 ;  /* 0x000000010808781a */ /* 0x000fc80000000000 */
[----:B------:R-:W-:-:S04]  /*46d00*/  LOP3.LUT R8, R8, 0xd8, RZ, 0xfc, !PT ;  /* 0x000000d808087812 */ /* 0x000fc800078efcff */
[----:B------:R-:W-:Y:S02]  /*46d10*/  ISETP.GE.AND P2, PT, R8, UR39, PT ;  /* 0x0000002708007c0c */ /* 0x000fe4000bf46270 */
[----:B-1----:R-:W-:-:S04]  /*46d20*/  SHF.R.U32.HI R10, RZ, 0x6, R10 ;  /* 0x00000006ff0a7819 */ /* 0x002fc8000001160a */
[----:B------:R-:W-:-:S04]  /*46d30*/  SGXT.U32 R10, R10, 0x1 ;  /* 0x000000010a0a781a */ /* 0x000fc80000000000 */
[----:B------:R-:W-:-:S04]  /*46d40*/  LOP3.LUT R10, R10, 0xda, RZ, 0xfc, !PT ;  /* 0x000000da0a0a7812 */ /* 0x000fc800078efcff */
[----:B------:R-:W-:Y:S02]  /*46d50*/  ISETP.GE.AND P3, PT, R10, UR39, PT ;  /* 0x000000270a007c0c */ /* 0x000fe4000bf66270 */
[----:B------:R-:W-:Y:S01]  /*46d60*/  PRMT R233, RZ, 0x7610, R233 ;  /* 0x00007610ffe97816 */ /* 0x000fe200000000e9 */
[----:B------:R-:W3:Y:S01]  /*46d70*/  LDL.LU R10, [R1+0x4414] ;  /* 0x00441400010a7983 */ /* 0x000ee20000300800 */
[----:B------:R-:W-:Y:S02]  /*46d80*/  PRMT R232, RZ, 0x7610, R232 ;  /* 0x00007610ffe87816 */ /* 0x000fe400000000e8 */
[----:B0-----:R-:W-:-:S04]  /*46d90*/  @!P5 LOP3.LUT R5, R5, R4, RZ, 0x3c, !PT ;  /* 0x000000040505d212 */ /* 0x001fc800078e3cff */
[----:B------:R-:W-:-:S04]  /*46da0*/  @!P5 LOP3.LUT R4, R5, R4, RZ, 0x3c, !PT ;  /* 0x000000040504d212 */ /* 0x000fc800078e3cff */
[----:B------:R-:W-:-:S05]  /*46db0*/  @!P5 LOP3.LUT R5, R5, R4, RZ, 0x3c, !PT ;  /* 0x000000040505d212 */ /* 0x000fca00078e3cff */
[----:B------:R4:W3:Y:S02]  /*46dc0*/  @!P5 LDG.E.U8 R235, desc[UR6][R4.64] ;  /* 0x0000000604ebd981 */ /* 0x0008e4000c1e1100 */
[----:B----4-:R-:W-:Y:S02]  /*46dd0*/  @!P4 IMAD.MOV.U32 R4, RZ, RZ, R6 ;  /* 0x000000ffff04c224 */ /* 0x010fe400078e0006 */
[----:B------:R-:W-:Y:S01]  /*46de0*/  @!P4 IMAD.MOV.U32 R5, RZ, RZ, R7 ;  /* 0x000000ffff05c224 */ /* 0x000fe200078e0007 */
[----:B------:R-:W4:Y:S04]  /*46df0*/  LDL R6, [R1+0x32e0] ;  /* 0x0032e00001067983 */ /* 0x000f280000100800 */
[----:B------:R0:W4:Y:S04]  /*46e00*/  @!P4 LDG.E.U8 R234, desc[UR6][R4.64] ;  /* 0x0000000604eac981 */ /* 0x000128000c1e1100 */
[----:B------:R-:W4:Y:S01]  /*46e10*/  LDL R7, [R1+0x32b8] ;  /* 0x0032b80001077983 */ /* 0x000f220000100800 */
[----:B0-----:R-:W0:Y:S01]  /*46e20*/  S2R R5, SR_TID.X ;  /* 0x0000000000057919 */ /* 0x001e220000002100 */
[----:B--2---:R-:W-:Y:S01]  /*46e30*/  @!P2 IMAD.MOV.U32 R4, RZ, RZ, R9 ;  /* 0x000000ffff04a224 */ /* 0x004fe200078e0009 */
[----:B0-----:R-:W-:-:S05]  /*46e40*/  SHF.R.U32.HI R5, RZ, 0x6, R5 ;  /* 0x00000006ff057819 */ /* 0x001fca0000011605 */
[----:B------:R-:W-:-:S05]  /*46e50*/  VIADD R5, R5, 0xde ;  /* 0x000000de05057836 */ /* 0x000fca0000000000 */
[----:B------:R-:W-:Y:S01]  /*46e60*/  ISETP.GE.AND P4, PT, R5, UR39, PT ;  /* 0x0000002705007c0c */ /* 0x000fe2000bf86270 */
[----:B---3--:R-:W-:Y:S01]  /*46e70*/  @!P2 IMAD.MOV.U32 R5, RZ, RZ, R212 ;  /* 0x000000ffff05a224 */ /* 0x008fe200078e00d4 */
[----:B------:R-:W0:Y:S04]  /*46e80*/  S2R R8, SR_TID.X ;  /* 0x0000000000087919 */ /* 0x000e280000002100 */
[----:B------:R1:W2:Y:S01]  /*46e90*/  @!P2 LDG.E.U8 R233, desc[UR6][R4.64] ;  /* 0x0000000604e9a981 */ /* 0x0002a2000c1e1100 */
[----:B------:R-:W3:Y:S01]  /*46ea0*/  S2R R9, SR_TID.X ;  /* 0x0000000000097919 */ /* 0x000ee20000002100 */
[----:B------:R-:W-:Y:S02]  /*46eb0*/  PRMT R231, RZ, 0x7610, R231 ;  /* 0x00007610ffe77816 */ /* 0x000fe400000000e7 */
[----:B------:R-:W-:Y:S01]  /*46ec0*/  PRMT R230, RZ, 0x7610, R230 ;  /* 0x00007610ffe67816 */ /* 0x000fe200000000e6 */
[----:B------:R-:W2:Y:S01]  /*46ed0*/  LDL R212, [R1+0x32d0] ;  /* 0x0032d00001d47983 */ /* 0x000ea20000100800 */
[----:B-1----:R-:W-:-:S02]  /*46ee0*/  @!P3 IMAD.MOV.U32 R4, RZ, RZ, R0 ;  /* 0x000000ffff04b224 */ /* 0x002fc400078e0000 */
[----:B------:R-:W-:Y:S01]  /*46ef0*/  @!P3 IMAD.MOV.U32 R5, RZ, RZ, R2 ;  /* 0x000000ffff05b224 */ /* 0x000fe200078e0002 */
[----:B------:R-:W2:Y:S04]  /*46f00*/  LDL R0, [R1+0x32d8] ;  /* 0x0032d80001007983 */ /* 0x000ea80000100800 */
[----:B------:R1:W2:Y:S04]  /*46f10*/  @!P3 LDG.E.U8 R232, desc[UR6][R4.64] ;  /* 0x0000000604e8b981 */ /* 0x0002a8000c1e1100 */
[----:B------:R-:W2:Y:S04]  /*46f20*/  LDL R2, [R1+0x32ac] ;  /* 0x0032ac0001027983 */ /* 0x000ea80000100800 */
[----:B------:R-:W1:Y:S04]  /*46f30*/  LDL R4, [R1+0x329c] ;  /* 0x00329c0001047983 */ /* 0x000e680000100800 */
[----:B------:R-:W1:Y:S01]  /*46f40*/  LDL R5, [R1+0x32c8] ;  /* 0x0032c80001057983 */ /* 0x000e620000100800 */
[----:B0-----:R-:W-:-:S04]  /*46f50*/  SHF.R.U32.HI R8, RZ, 0x6, R8 ;  /* 0x00000006ff087819 */ /* 0x001fc80000011608 */
[----:B------:R-:W-:-:S04]  /*46f60*/  SGXT.U32 R8, R8, 0x1 ;  /* 0x000000010808781a */ /* 0x000fc80000000000 */
[----:B------:R-:W-:-:S04]  /*46f70*/  LOP3.LUT R8, R8, 0xdc, RZ, 0xfc, !PT ;  /* 0x000000dc08087812 */ /* 0x000fc800078efcff */
[----:B------:R-:W-:Y:S02]  /*46f80*/  ISETP.GE.AND P5, PT, R8, UR39, PT ;  /* 0x0000002708007c0c */ /* 0x000fe4000bfa6270 */
[----:B---3--:R-:W-:-:S04]  /*46f90*/  SHF.R.U32.HI R9, RZ, 0x6, R9 ;  /* 0x00000006ff097819 */ /* 0x008fc80000011609 */
[----:B------:R-:W-:-:S04]  /*46fa0*/  SGXT.U32 R9, R9, 0x1 ;  /* 0x000000010909781a */ /* 0x000fc80000000000 */
[----:B------:R-:W-:-:S04]  /*46fb0*/  LOP3.LUT R9, R9, 0xe2, RZ, 0xfc, !PT ;  /* 0x000000e209097812 */ /* 0x000fc800078efcff */
[----:B------:R-:W-:Y:S02]  /*46fc0*/  ISETP.GE.AND P3, PT, R9, UR39, PT ;  /* 0x0000002709007c0c */ /* 0x000fe4000bf66270 */
[----:B------:R-:W3:Y:S01]  /*46fd0*/  LDL.LU R9, [R1+0x4410] ;  /* 0x0044100001097983 */ /* 0x000ee20000300800 */
[----:B------:R-:W0:Y:S02]  /*46fe0*/  S2R R8, SR_TID.X ;  /* 0x0000000000087919 */ /* 0x000e240000002100 */
[----:B0-----:R-:W-:-:S04]  /*46ff0*/  SHF.R.U32.HI R8, RZ, 0x6, R8 ;  /* 0x00000006ff087819 */ /* 0x001fc80000011608 */
[----:B------:R-:W-:-:S04]  /*47000*/  SGXT.U32 R8, R8, 0x1 ;  /* 0x000000010808781a */ /* 0x000fc80000000000 */
[----:B------:R-:W-:-:S04]  /*47010*/  LOP3.LUT R8, R8, 0xe0, RZ, 0xfc, !PT ;  /* 0x000000e008087812 */ /* 0x000fc800078efcff */
[----:B------:R-:W-:Y:S02]  /*47020*/  ISETP.GE.AND P2, PT, R8, UR39, PT ;  /* 0x0000002708007c0c */ /* 0x000fe4000bf46270 */
[----:B-1----:R-:W-:-:S04]  /*47030*/  @!P5 LOP3.LUT R5, R5, R4, RZ, 0x3c, !PT ;  /* 0x000000040505d212 */ /* 0x002fc800078e3cff */
[----:B------:R-:W-:-:S04]  /*47040*/  @!P5 LOP3.LUT R4, R5, R4, RZ, 0x3c, !PT ;  /* 0x000000040504d212 */ /* 0x000fc800078e3cff */
[----:B------:R-:W-:-:S05]  /*47050*/  @!P5 LOP3.LUT R5, R5, R4, RZ, 0x3c, !PT ;  /* 0x000000040505d212 */ /* 0x000fca00078e3cff */
[----:B------:R4:W3:Y:S02]  /*47060*/  @!P5 LDG.E.U8 R231, desc[UR6][R4.64] ;  /* 0x0000000604e7d981 */ /* 0x0008e4000c1e1100 */
[----:B----4-:R-:W-:Y:S02]  /*47070*/  @!P4 IMAD.MOV.U32 R4, RZ, RZ, R6 ;  /* 0x000000ffff04c224 */ /* 0x010fe400078e0006 */
[----:B------:R-:W-:Y:S01]  /*47080*/  @!P4 IMAD.MOV.U32 R5, RZ, RZ, R7 ;  /* 0x000000ffff05c224 */ /* 0x000fe200078e0007 */
[----:B------:R-:W0:Y:S04]  /*47090*/  S2R R8, SR_TID.X ;  /* 0x0000000000087919 */ /* 0x000e280000002100 */
[----:B------:R1:W4:Y:S01]  /*470a0*/  @!P4 LDG.E.U8 R230, desc[UR6][R4.64] ;  /* 0x0000000604e6c981 */ /* 0x000322000c1e1100 */
[----:B------:R-:W-:-:S02]  /*470b0*/  PRMT R229, RZ, 0x7610, R229 ;  /* 0x00007610ffe57816 */ /* 0x000fc400000000e5 */
[----:B------:R-:W-:Y:S01]  /*470c0*/  PRMT R228, RZ, 0x7610, R228 ;  /* 0x00007610ffe47816 */ /* 0x000fe200000000e4 */
[----:B------:R-:W3:Y:S04]  /*470d0*/  LDL R7, [R1+0x32c4] ;  /* 0x0032c40001077983 */ /* 0x000ee80000100800 */
[----:B------:R-:W4:Y:S04]  /*470e0*/  LDL R6, [R1+0x32f0] ;  /* 0x0032f00001067983 */ /* 0x000f280000100800 */
[----:B------:R-:W3:Y:S01]  /*470f0*/  LDL R5, [R1+0x32a4] ;  /* 0x0032a40001057983 */ /* 0x000ee20000100800 */
[----:B0-----:R-:W-:-:S04]  /*47100*/  SHF.R.U32.HI R8, RZ, 0x6, R8 ;  /* 0x00000006ff087819 */ /* 0x001fc80000011608 */
[----:B------:R-:W-:-:S04]  /*47110*/  SGXT.U32 R8, R8, 0x1 ;  /* 0x000000010808781a */ /* 0x000fc80000000000 */
[----:B------:R-:W-:-:S04]  /*47120*/  LOP3.LUT R8, R8, 0xe4, RZ, 0xfc, !PT ;  /* 0x000000e408087812 */ /* 0x000fc800078efcff */
[----:B------:R-:W-:Y:S02]  /*47130*/  ISETP.GE.AND P5, PT, R8, UR39, PT ;  /* 0x0000002708007c0c */ /* 0x000fe4000bfa6270 */
[----:B------:R-:W1:Y:S02]  /*47140*/  S2R R8, SR_TID.X ;  /* 0x0000000000087919 */ /* 0x000e640000002100 */
[----:B-1----:R-:W-:-:S04]  /*47150*/  SHF.R.U32.HI R4, RZ, 0x6, R8 ;  /* 0x00000006ff047819 */ /* 0x002fc80000011608 */
[----:B------:R-:W-:-:S04]  /*47160*/  SGXT.U32 R4, R4, 0x1 ;  /* 0x000000010404781a */ /* 0x000fc80000000000 */
[----:B------:R-:W-:-:S04]  /*47170*/  LOP3.LUT R4, R4, 0xe6, RZ, 0xfc, !PT ;  /* 0x000000e604047812 */ /* 0x000fc800078efcff */
[----:B------:R-:W-:Y:S01]  /*47180*/  ISETP.GE.AND P4, PT, R4, UR39, PT ;  /* 0x0000002704007c0c */ /* 0x000fe2000bf86270 */
[----:B--2---:R-:W-:-:S05]  /*47190*/  @!P2 IMAD.MOV.U32 R4, RZ, RZ, R212 ;  /* 0x000000ffff04a224 */ /* 0x004fca00078e00d4 */
[----:B---3--:R0:W2:Y:S02]  /*471a0*/  @!P2 LDG.E.U8 R229, desc[UR6][R4.64] ;  /* 0x0000000604e5a981 */ /* 0x0080a4000c1e1100 */
[----:B0-----:R-:W-:Y:S02]  /*471b0*/  @!P3 IMAD.MOV.U32 R4, RZ, RZ, R0 ;  /* 0x000000ffff04b224 */ /* 0x001fe400078e0000 */
[----:B------:R-:W-:Y:S01]  /*471c0*/  @!P3 IMAD.MOV.U32 R5, RZ, RZ, R2 ;  /* 0x000000ffff05b224 */ /* 0x000fe200078e0002 */
[----:B------:R-:W-:Y:S01]  /*471d0*/  SHF.R.U32.HI R8, RZ, 0x6, R8 ;  /* 0x00000006ff087819 */ /* 0x000fe20000011608 */
[----:B------:R-:W3:Y:S04]  /*471e0*/  LDL R2, [R1+0x32d4] ;  /* 0x0032d40001027983 */ /* 0x000ee80000100800 */
[----:B------:R0:W2:Y:S01]  /*471f0*/  @!P3 LDG.E.U8 R228, desc[UR6][R4.64] ;  /* 0x0000000604e4b981 */ /* 0x0000a2000c1e1100 */
[----:B------:R-:W-:-:S02]  /*47200*/  PRMT R227, RZ, 0x7610, R227 ;  /* 0x00007610ffe37816 */ /* 0x000fc400000000e3 */
[----:B------:R-:W-:Y:S01]  /*47210*/  PRMT R226, RZ, 0x7610, R226 ;  /* 0x00007610ffe27816 */ /* 0x000fe200000000e2 */
[----:B------:R-:W3:Y:S04]  /*47220*/  LDL R0, [R1+0x32fc] ;  /* 0x0032fc0001007983 */ /* 0x000ee80000100800 */
[----:B------:R-:W0:Y:S04]  /*47230*/  LDL R4, [R1+0x32b4] ;  /* 0x0032b40001047983 */ /* 0x000e280000100800 */
[----:B------:R-:W0:Y:S01]  /*47240*/  LDL R5, [R1+0x32e8] ;  /* 0x0032e80001057983 */ /* 0x000e220000100800 */
[----:B------:R-:W-:-:S04]  /*47250*/  SGXT.U32 R8, R8, 0x1 ;  /* 0x000000010808781a */ /* 0x000fc80000000000 */
[----:B------:R-:W-:-:S04]  /*47260*/  LOP3.LUT R8, R8, 0xe8, RZ, 0xfc, !PT ;  /* 0x000000e808087812 */ /* 0x000fc800078efcff */
[----:B------:R-:W-:Y:S02]  /*47270*/  ISETP.GE.AND P2, PT, R8, UR39, PT ;  /* 0x0000002708007c0c */ /* 0x000fe4000bf46270 */
[----:B------:R-:W1:Y:S02]  /*47280*/  S2R R8, SR_TID.X ;  /* 0x0000000000087919 */ /* 0x000e640000002100 */
[----:B-1----:R-:W-:-:S04]  /*47290*/  SHF.R.U32.HI R8, RZ, 0x6, R8 ;  /* 0x00000006ff087819 */ /* 0x002fc80000011608 */
[----:B------:R-:W-:-:S04]  /*472a0*/  SGXT.U32 R8, R8, 0x1 ;  /* 0x000000010808781a */ /* 0x000fc80000000000 */
[----:B------:R-:W-:-:S04]  /*472b0*/  LOP3.LUT R8, R8, 0xea, RZ, 0xfc, !PT ;  /* 0x000000ea08087812 */ /* 0x000fc800078efcff */
[----:B------:R-:W-:Y:S02]  /*472c0*/  ISETP.GE.AND P3, PT, R8, UR39, PT ;  /* 0x0000002708007c0c */ /* 0x000fe4000bf66270 */
[----:B------:R-:W2:Y:S01]  /*472d0*/  LDL.LU R8, [R1+0x440c] ;  /* 0x00440c0001087983 */ /* 0x000ea20000300800 */
[----:B0-----:R-:W-:-:S04]  /*472e0*/  @!P5 LOP3.LUT R5, R5, R4, RZ, 0x3c, !PT ;  /* 0x000000040505d212 */ /* 0x001fc800078e3cff */
[----:B------:R-:W-:-:S04]  /*472f0*/  @!P5 LOP3.LUT R4, R5, R4, RZ, 0x3c, !PT ;  /* 0x000000040504d212 */ /* 0x000fc800078e3cff */
[----:B------:R-:W-:-:S05]  /*47300*/  @!P5 LOP3.LUT R5, R5, R4, RZ, 0x3c, !PT ;  /* 0x000000040505d212 */ /* 0x000fca00078e3cff */
[----:B------:R4:W2:Y:S02]  /*47310*/  @!P5 LDG.E.U8 R227, desc[UR6][R4.64] ;  /* 0x0000000604e3d981 */ /* 0x0008a4000c1e1100 */
[----:B----4-:R-:W-:Y:S02]  /*47320*/  @!P4 IMAD.MOV.U32 R4, RZ, RZ, R6 ;  /* 0x000000ffff04c224 */ /* 0x010fe400078e0006 */
[----:B------:R-:W-:-:S05]  /*47330*/  @!P4 IMAD.MOV.U32 R5, RZ, RZ, R7 ;  /* 0x000000ffff05c224 */ /* 0x000fca00078e0007 */
[----:B------:R0:W4:Y:S04]  /*47340*/  @!P4 LDG.E.U8 R226, desc[UR6][R4.64] ;  /* 0x0000000604e2c981 */ /* 0x000128000c1e1100 */
[----:B------:R-:W0:Y:S04]  /*47350*/  LDL R4, [R1+0x32cc] ;  /* 0x0032cc0001047983 */ /* 0x000e280000100800 */
[----:B------:R-:W0:Y:S01]  /*47360*/  LDL R5, [R1+0x3300] ;  /* 0x0033000001057983 */ /* 0x000e220000100800 */
[----:B------:R-:W1:Y:S01]  /*47370*/  S2R R212, SR_TID.X ;  /* 0x0000000000d47919 */ /* 0x000e620000002100 */
[----:B------:R-:W3:Y:S01]  /*47380*/  S2R R7, SR_TID.X ;  /* 0x0000000000077919 */ /* 0x000ee20000002100 */
[----:B------:R-:W-:-:S02]  /*47390*/  PRMT R225, RZ, 0x7610, R225 ;  /* 0x00007610ffe17816 */ /* 0x000fc400000000e1 */
[----:B------:R-:W-:Y:S02]  /*473a0*/  PRMT R224, RZ, 0x7610, R224 ;  /* 0x00007610ffe07816 */ /* 0x000fe400000000e0 */
[----:B-1----:R-:W-:-:S04]  /*473b0*/  SHF.R.U32.HI R212, RZ, 0x6, R212 ;  /* 0x00000006ffd47819 */ /* 0x002fc800000116d4 */
[----:B------:R-:W-:Y:S02]  /*473c0*/  SGXT.U32 R212, R212, 0x1 ;  /* 0x00000001d4d4781a */ /* 0x000fe40000000000 */
[----:B---3--:R-:W-:Y:S02]  /*473d0*/  SHF.R.U32.HI R7, RZ, 0x6, R7 ;  /* 0x00000006ff077819 */ /* 0x008fe40000011607 */
[----:B------:R-:W-:-:S03]  /*473e0*/  LOP3.LUT R212, R212, 0xec, RZ, 0xfc, !PT ;  /* 0x000000ecd4d47812 */ /* 0x000fc600078efcff */
[----:B------:R-:W-:Y:S01]  /*473f0*/  VIADD R7, R7, 0xee ;  /* 0x000000ee07077836 */ /* 0x000fe20000000000 */
[----:B------:R-:W-:Y:S02]  /*47400*/  ISETP.GE.AND P5, PT, R212, UR39, PT ;  /* 0x00000027d4007c0c */ /* 0x000fe4000bfa6270 */
[----:B------:R-:W3:Y:S02]  /*47410*/  LDL R212, [R1+0x333c] ;  /* 0x00333c0001d47983 */ /* 0x000ee40000100800 */
[----:B------:R-:W-:Y:S02]  /*47420*/  ISETP.GE.AND P4, PT, R7, UR39, PT ;  /* 0x0000002707007c0c */ /* 0x000fe4000bf86270 */
[----:B------:R-:W4:Y:S01]  /*47430*/  LDL.LU R7, [R1+0x4408] ;  /* 0x0044080001077983 */ /* 0x000f220000300800 */
[----:B0-----:R-:W-:-:S04]  /*47440*/  @!P2 LOP3.LUT R5, R5, R4, RZ, 0x3c, !PT ;  /* 0x000000040505a212 */ /* 0x001fc800078e3cff */
[----:B------:R-:W-:-:S04]  /*47450*/  @!P2 LOP3.LUT R4, R5, R4, RZ, 0x3c, !PT ;  /* 0x000000040504a212 */ /* 0x000fc800078e3cff */
[----:B------:R-:W-:-:S05]  /*47460*/  @!P2 LOP3.LUT R5, R5, R4, RZ, 0x3c, !PT ;  /* 0x000000040505a212 */ /* 0x000fca00078e3cff */
[----:B------:R0:W4:Y:S02]  /*47470*/  @!P2 LDG.E.U8 R225, desc[UR6][R4.64] ;  /* 0x0000000604e1a981 */ /* 0x000124000c1e1100 */
[----:B0-----:R-:W-:Y:S02]  /*47480*/  @!P3 IMAD.MOV.U32 R4, RZ, RZ, R0 ;  /* 0x000000ffff04b224 */ /* 0x001fe400078e0000 */
[----:B------:R-:W-:Y:S01]  /*47490*/  @!P3 IMAD.MOV.U32 R5, RZ, RZ, R2 ;  /* 0x000000ffff05b224 */ /* 0x000fe200078e0002 */
[----:B------:R-:W-:Y:S02]  /*474a0*/  PRMT R223, RZ, 0x7610, R223 ;  /* 0x00007610ffdf7816 */ /* 0x000fe400000000df */
[----:B------:R-:W-:Y:S01]  /*474b0*/  PRMT R215, RZ, 0x7610, R215 ;  /* 0x00007610ffd77816 */ /* 0x000fe200000000d7 */
[----:B------:R-:W0:Y:S01]  /*474c0*/  S2R R6, SR_TID.X ;  /* 0x0000000000067919 */ /* 0x000e220000002100 */
[----:B------:R1:W4:Y:S01]  /*474d0*/  @!P3 LDG.E.U8 R224, desc[UR6][R4.64] ;  /* 0x0000000604e0b981 */ /* 0x000322000c1e1100 */
[----:B------:R-:W-:-:S03]  /*474e0*/  PRMT R214, RZ, 0x7610, R214 ;  /* 0x00007610ffd67816 */ /* 0x000fc600000000d6 */
[----:B------:R-:W2:Y:S04]  /*474f0*/  LDL R2, [R1+0x32f4] ;  /* 0x0032f40001027983 */ /* 0x000ea80000100800 */
[----:B------:R-:W1:Y:S04]  /*47500*/  LDL R4, [R1+0x32dc] ;  /* 0x0032dc0001047983 */ /* 0x000e680000100800 */
[----:B------:R-:W1:Y:S02]  /*47510*/  LDL R5, [R1+0x3308] ;  /* 0x0033080001057983 */ /* 0x000e640000100800 */
[----:B-1----:R-:W-:-:S04]  /*47520*/  @!P5 LOP3.LUT R5, R5, R4, RZ, 0x3c, !PT ;  /* 0x000000040505d212 */ /* 0x002fc800078e3cff */
[----:B------:R-:W-:-:S04]  /*47530*/  @!P5 LOP3.LUT R4, R5, R4, RZ, 0x3c, !PT ;  /* 0x000000040504d212 */ /* 0x000fc800078e3cff */
[----:B------:R-:W-:-:S05]  /*47540*/  @!P5 LOP3.LUT R5, R5, R4, RZ, 0x3c, !PT ;  /* 0x000000040505d212 */ /* 0x000fca00078e3cff */
[----:B------:R3:W4:Y:S04]  /*47550*/  @!P5 LDG.E.U8 R223, desc[UR6][R4.64] ;  /* 0x0000000604dfd981 */ /* 0x000728000c1e1100 */
[----:B------:R-:W2:Y:S01]  /*47560*/  LDL R5, [R1+0x32f8] ;  /* 0x0032f80001057983 */ /* 0x000ea20000100800 */
[----:B---3--:R-:W-:Y:S01]  /*47570*/  @!P4 IMAD.MOV.U32 R4, RZ, RZ, R212 ;  /* 0x000000ffff04c224 */ /* 0x008fe200078e00d4 */
[----:B0-----:R-:W-:Y:S02]  /*47580*/  SHF.R.U32.HI R6, RZ, 0x6, R6 ;  /* 0x00000006ff067819 */ /* 0x001fe40000011606 */
[----:B------:R-:W-:Y:S01]  /*47590*/  PRMT R213, RZ, 0x7610, R213 ;  /* 0x00007610ffd57816 */ /* 0x000fe200000000d5 */
[----:B------:R-:W3:Y:S01]  /*475a0*/  LDL R212, [R1+0x3328] ;  /* 0x0033280001d47983 */ /* 0x000ee20000100800 */
[----:B------:R-:W-:-:S04]  /*475b0*/  SGXT.U32 R6, R6, 0x1 ;  /* 0x000000010606781a */ /* 0x000fc80000000000 */
[----:B------:R-:W-:Y:S01]  /*475c0*/  LOP3.LUT R6, R6, 0xf0, RZ, 0xfc, !PT ;  /* 0x000000f006067812 */ /* 0x000fe200078efcff */
[----:B--2---:R0:W2:Y:S04]  /*475d0*/  @!P4 LDG.E.U8 R215, desc[UR6][R4.64] ;  /* 0x0000000604d7c981 */ /* 0x0040a8000c1e1100 */
[----:B------:R-:W0:Y:S04]  /*475e0*/  LDL R4, [R1+0x32e4] ;  /* 0x0032e40001047983 */ /* 0x000e280000100800 */
[----:B------:R-:W0:Y:S01]  /*475f0*/  LDL R5, [R1+0x3338] ;  /* 0x0033380001057983 */ /* 0x000e220000100800 */
[----:B------:R-:W-:-:S02]  /*47600*/  ISETP.GE.AND P2, PT, R6, UR39, PT ;  /* 0x0000002706007c0c */ /* 0x000fc4000bf46270 */
[----:B------:R-:W1:Y:S02]  /*47610*/  S2R R6, SR_TID.X ;  /* 0x0000000000067919 */ /* 0x000e640000002100 */
[----:B-1----:R-:W-:-:S04]  /*47620*/  SHF.R.U32.HI R0, RZ, 0x6, R6 ;  /* 0x00000006ff007819 */ /* 0x002fc80000011606 */
[----:B------:R-:W-:-:S04]  /*47630*/  SGXT.U32 R0, R0, 0x1 ;  /* 0x000000010000781a */ /* 0x000fc80000000000 */
[----:B------:R-:W-:-:S04]  /*47640*/  LOP3.LUT R0, R0, 0xf2, RZ, 0xfc, !PT ;  /* 0x000000f200007812 */ /* 0x000fc800078efcff */
[----:B------:R-:W-:Y:S02]  /*47650*/  ISETP.GE.AND P3, PT, R0, UR39, PT ;  /* 0x0000002700007c0c */ /* 0x000fe4000bf66270 */
[----:B------:R-:W4:Y:S01]  /*47660*/  LDL R0, [R1+0x3330] ;  /* 0x0033300001007983 */ /* 0x000f220000100800 */
[----:B0-----:R-:W-:-:S04]  /*47670*/  @!P2 LOP3.LUT R5, R5, R4, RZ, 0x3c, !PT ;  /* 0x000000040505a212 */ /* 0x001fc800078e3cff */
[----:B------:R-:W-:-:S04]  /*47680*/  @!P2 LOP3.LUT R4, R5, R4, RZ, 0x3c, !PT ;  /* 0x000000040504a212 */ /* 0x000fc800078e3cff */
[----:B------:R-:W-:-:S05]  /*47690*/  @!P2 LOP3.LUT R5, R5, R4, RZ, 0x3c, !PT ;  /* 0x000000040505a212 */ /* 0x000fca00078e3cff */
[----:B------:R0:W2:Y:S04]  /*476a0*/  @!P2 LDG.E.U8 R214, desc[UR6][R4.64] ;  /* 0x0000000604d6a981 */ /* 0x0000a8000c1e1100 */
[----:B------:R-:W0:Y:S04]  /*476b0*/  LDL R4, [R1+0x32ec] ;  /* 0x0032ec0001047983 */ /* 0x000e280000100800 */
[----:B------:R-:W0:Y:S01]  /*476c0*/  LDL R5, [R1+0x3334] ;  /* 0x0033340001057983 */ /* 0x000e220000100800 */
[----:B------:R-:W-:-:S04]  /*476d0*/  SHF.R.U32.HI R6, RZ, 0x6, R6 ;  /* 0x00000006ff067819 */ /* 0x000fc80000011606 */
        /* <DEDUP_REMOVED lines=8> */
[----:B------:R-:W1:Y:S01]  /*47760*/  S2R R6, SR_TID.X ;  /* 0x0000000000067919 */ /* 0x000e620000002100 */
[----:B------:R-:W-:Y:S02]  /*47770*/  PRMT R211, RZ, 0x7610, R211 ;  /* 0x00007610ffd37816 */ /* 0x000fe400000000d3 */
        /* <DEDUP_REMOVED lines=9> */
[----:B0-----:R-:W0:Y:S01]  /*47810*/  S2R R5, SR_TID.X ;  /* 0x0000000000057919 */ /* 0x001e220000002100 */
[----:B----4-:R-:W-:Y:S01]  /*47820*/  @!P5 IMAD.MOV.U32 R4, RZ, RZ, R0 ;  /* 0x000000ffff04d224 */ /* 0x010fe200078e0000 */
[----:B0-----:R-:W-:-:S04]  /*47830*/  SHF.R.U32.HI R5, RZ, 0x6, R5 ;  /* 0x00000006ff057819 */ /* 0x001fc80000011605 */
[----:B------:R-:W-:-:S04]  /*47840*/  SGXT.U32 R5, R5, 0x1 ;  /* 0x000000010505781a */ /* 0x000fc80000000000 */
[----:B------:R-:W-:-:S04]  /*47850*/  LOP3.LUT R5, R5, 0xfa, RZ, 0xfc, !PT ;  /* 0x000000fa05057812 */ /* 0x000fc800078efcff */
[----:B------:R-:W-:Y:S01]  /*47860*/  ISETP.GE.AND P3, PT, R5, UR39, PT ;  /* 0x0000002705007c0c */ /* 0x000fe2000bf66270 */
[----:B------:R-:W-:-:S05]  /*47870*/  @!P5 IMAD.MOV.U32 R5, RZ, RZ, R2 ;  /* 0x000000ffff05d224 */ /* 0x000fca00078e0002 */
[----:B------:R0:W4:Y:S04]  /*47880*/  @!P5 LDG.E.U8 R211, desc[UR6][R4.64] ;  /* 0x0000000604d3d981 */ /* 0x000128000c1e1100 */
[----:B------:R-:W0:Y:S04]  /*47890*/  LDL R4, [R1+0x3304] ;  /* 0x0033040001047983 */ /* 0x000e280000100800 */
[----:B------:R-:W0:Y:S01]  /*478a0*/  LDL R5, [R1+0x332c] ;  /* 0x00332c0001057983 */ /* 0x000e220000100800 */
[----:B------:R-:W1:Y:S01]  /*478b0*/  S2R R0, SR_TID.X ;  /* 0x0000000000007919 */ /* 0x000e620000002100 */
[----:B------:R-:W-:-:S02]  /*478c0*/  PRMT R210, RZ, 0x7610, R210 ;  /* 0x00007610ffd27816 */ /* 0x000fc400000000d2 */
[--C-:B-1----:R-:W-:Y:S02]  /*478d0*/  SHF.R.U32.HI R2, RZ, 0x6, R0.reuse ;  /* 0x00000006ff027819 */ /* 0x102fe40000011600 */
[----:B------:R-:W-:Y:S02]  /*478e0*/  SHF.R.U32.HI R0, RZ, 0x6, R0 ;  /* 0x00000006ff007819 */ /* 0x000fe40000011600 */
[----:B------:R-:W-:-:S03]  /*478f0*/  SGXT.U32 R2, R2, 0x1 ;  /* 0x000000010202781a */ /* 0x000fc60000000000 */
[----:B------:R-:W-:Y:S01]  /*47900*/  VIADD R0, R0, 0xfe ;  /* 0x000000fe00007836 */ /* 0x000fe20000000000 */
[----:B------:R-:W-:-:S04]  /*47910*/  LOP3.LUT R2, R2, 0xfc, RZ, 0xfc, !PT ;  /* 0x000000fc02027812 */ /* 0x000fc800078efcff */
[----:B------:R-:W-:Y:S02]  /*47920*/  ISETP.GE.AND P6, PT, R2, UR39, PT ;  /* 0x0000002702007c0c */ /* 0x000fe4000bfc6270 */
[----:B------:R-:W4:Y:S01]  /*47930*/  LDL.LU R2, [R1+0x4400] ;  /* 0x0044000001027983 */ /* 0x000f220000300800 */
[----:B------:R-:W-:-:S03]  /*47940*/  ISETP.GE.AND P5, PT, R0, UR39, PT ;  /* 0x0000002700007c0c */ /* 0x000fc6000bfa6270 */
[----:B------:R-:W4:Y:S01]  /*47950*/  LDL.LU R0, [R1+0x43fc] ;  /* 0x0043fc0001007983 */ /* 0x000f220000300800 */
[----:B0-----:R-:W-:-:S04]  /*47960*/  @!P4 LOP3.LUT R5, R5, R4, RZ, 0x3c, !PT ;  /* 0x000000040505c212 */ /* 0x001fc800078e3cff */
[----:B------:R-:W-:-:S04]  /*47970*/  @!P4 LOP3.LUT R4, R5, R4, RZ, 0x3c, !PT ;  /* 0x000000040504c212 */ /* 0x000fc800078e3cff */
[----:B------:R-:W-:-:S05]  /*47980*/  @!P4 LOP3.LUT R5, R5, R4, RZ, 0x3c, !PT ;  /* 0x000000040505c212 */ /* 0x000fca00078e3cff */
[----:B------:R3:W4:Y:S04]  /*47990*/  @!P4 LDG.E.U8 R210, desc[UR6][R4.64] ;  /* 0x0000000604d2c981 */ /* 0x000728000c1e1100 */
[----:B------:R-:W2:Y:S01]  /*479a0*/  LDL R5, [R1+0x3324] ;  /* 0x0033240001057983 */ /* 0x000ea20000100800 */
[----:B------:R-:W-:Y:S01]  /*479b0*/  PRMT R209, RZ, 0x7610, R209 ;  /* 0x00007610ffd17816 */ /* 0x000fe200000000d1 */
[----:B---3--:R-:W-:-:S05]  /*479c0*/  @!P2 IMAD.MOV.U32 R4, RZ, RZ, R212 ;  /* 0x000000ffff04a224 */ /* 0x008fca00078e00d4 */
[----:B--2---:R0:W2:Y:S04]  /*479d0*/  @!P2 LDG.E.U8 R209, desc[UR6][R4.64] ;  /* 0x0000000604d1a981 */ /* 0x0040a8000c1e1100 */
[----:B------:R-:W0:Y:S04]  /*479e0*/  LDL R4, [R1+0x331c] ;  /* 0x00331c0001047983 */ /* 0x000e280000100800 */
[----:B------:R-:W0:Y:S01]  /*479f0*/  LDL R5, [R1+0x3320] ;  /* 0x0033200001057983 */ /* 0x000e220000100800 */
[----:B------:R-:W-:Y:S01]  /*47a00*/  PRMT R208, RZ, 0x7610, R208 ;  /* 0x00007610ffd07816 */ /* 0x000fe200000000d0 */
[----:B------:R-:W1:Y:S01]  /*47a10*/  S2R R212, SR_TID.X ;  /* 0x0000000000d47919 */ /* 0x000e620000002100 */
[----:B0-----:R-:W-:-:S04]  /*47a20*/  @!P3 LOP3.LUT R5, R5, R4, RZ, 0x3c, !PT ;  /* 0x000000040505b212 */ /* 0x001fc800078e3cff */
[----:B------:R-:W-:-:S04]  /*47a30*/  @!P3 LOP3.LUT R4, R5, R4, RZ, 0x3c, !PT ;  /* 0x000000040504b212 */ /* 0x000fc800078e3cff */
[----:B------:R-:W-:-:S05]  /*47a40*/  @!P3 LOP3.LUT R5, R5, R4, RZ, 0x3c, !PT ;  /* 0x000000040505b212 */ /* 0x000fca00078e3cff */
[----:B------:R0:W3:Y:S04]  /*47a50*/  @!P3 LDG.E.U8 R208, desc[UR6][R4.64] ;  /* 0x0000000604d0b981 */ /* 0x0000e8000c1e1100 */
[----:B------:R-:W0:Y:S04]  /*47a60*/  LDL R4, [R1+0x3314] ;  /* 0x0033140001047983 */ /* 0x000e280000100800 */
[----:B------:R-:W0:Y:S01]  /*47a70*/  LDL R5, [R1+0x3318] ;  /* 0x0033180001057983 */ /* 0x000e220000100800 */
[----:B-1----:R-:W-:Y:S02]  /*47a80*/  LOP3.LUT R212, R212, 0x7f, RZ, 0xc0, !PT ;  /* 0x0000007fd4d47812 */ /* 0x002fe400078ec0ff */
[----:B------:R-:W-:-:S02]  /*47a90*/  PRMT R207, RZ, 0x7610, R207 ;  /* 0x00007610ffcf7816 */ /* 0x000fc400000000cf */
[----:B------:R-:W-:-:S04]  /*47aa0*/  LOP3.LUT R212, R212, 0x80, RZ, 0xfc, !PT ;  /* 0x00000080d4d47812 */ /* 0x000fc800078efcff */
[----:B------:R-:W-:Y:S02]  /*47ab0*/  ISETP.GE.AND P2, PT, R212, UR39, PT ;  /* 0x00000027d4007c0c */ /* 0x000fe4000bf46270 */
[----:B------:R-:W2:Y:S01]  /*47ac0*/  LDL.LU R212, [R1+0x43f8] ;  /* 0x0043f80001d47983 */ /* 0x000ea20000300800 */
[----:B0-----:R-:W-:-:S04]  /*47ad0*/  @!P6 LOP3.LUT R5, R5, R4, RZ, 0x3c, !PT ;  /* 0x000000040505e212 */ /* 0x001fc800078e3cff */
[----:B------:R-:W-:-:S04]  /*47ae0*/  @!P6 LOP3.LUT R4, R5, R4, RZ, 0x3c, !PT ;  /* 0x000000040504e212 */ /* 0x000fc800078e3cff */
[----:B------:R-:W-:-:S05]  /*47af0*/  @!P6 LOP3.LUT R5, R5, R4, RZ, 0x3c, !PT ;  /* 0x000000040505e212 */ /* 0x000fca00078e3cff */
[----:B------:R0:W3:Y:S04]  /*47b00*/  @!P6 LDG.E.U8 R207, desc[UR6][R4.64] ;  /* 0x0000000604cfe981 */ /* 0x0000e8000c1e1100 */
[----:B------:R-:W0:Y:S04]  /*47b10*/  LDL R4, [R1+0x330c] ;  /* 0x00330c0001047983 */ /* 0x000e280000100800 */
[----:B------:R-:W0:Y:S01]  /*47b20*/  LDL R5, [R1+0x3310] ;  /* 0x0033100001057983 */ /* 0x000e220000100800 */
[----:B------:R-:W-:Y:S02]  /*47b30*/  PRMT R206, RZ, 0x7610, R206 ;  /* 0x00007610ffce7816 */ /* 0x000fe400000000ce */
        /* <DEDUP_REMOVED lines=10> */
[----:B------:R0:W3:Y:S01]  /*47be0*/  @!P1 LDG.E.U8 R205, desc[UR6][R4.64] ;  /* 0x0000000604cd9981 */ /* 0x0000e2000c1e1100 */
[----:B------:R-:W-:Y:S06]  /*47bf0*/  BAR.SYNC.DEFER_BLOCKING 0x0 ;  /* 0x0000000000007b1d */ /* 0x000fec0000010000 */
[----:B------:R-:W0:Y:S04]  /*47c00*/  LDL R4, [R1+0x12f0] ;  /* 0x0012f00001047983 */ /* 0x000e280000100800 */
[----:B------:R-:W0:Y:S01]  /*47c10*/  LDL R5, [R1+0x2f34] ;  /* 0x002f340001057983 */ /* 0x000e220000100800 */
[----:B------:R-:W-:-:S02]  /*47c20*/  PRMT R204, RZ, 0x7610, R204 ;  /* 0x00007610ffcc7816 */ /* 0x000fc400000000cc */
        /* <DEDUP_REMOVED lines=496> */
[----:B----4-:R-:W-:Y:S02]  /*49b30*/  PRMT R2, RZ, 0x7610, R2 ;  /* 0x00007610ff027816 */ /* 0x010fe40000000002 */
[----:B0-----:R-:W-:-:S04]  /*49b40*/  @!P0 LOP3.LUT R5, R5, R4, RZ, 0x3c, !PT ;  /* 0x0000000405058212 */ /* 0x001fc800078e3cff */
[----:B------:R-:W-:-:S04]  /*49b50*/  @!P0 LOP3.LUT R4, R5, R4, RZ, 0x3c, !PT ;  /* 0x0000000405048212 */ /* 0x000fc800078e3cff */
[----:B------:R-:W-:-:S05]  /*49b60*/  @!P0 LOP3.LUT R5, R5, R4, RZ, 0x3c, !PT ;  /* 0x0000000405058212 */ /* 0x000fca00078e3cff */
[----:B------:R0:W4:Y:S04]  /*49b70*/  @!P0 LDG.E.U8 R2, desc[UR6][R4.64] ;  /* 0x0000000604028981 */ /* 0x000128000c1e1100 */
[----:B------:R-:W0:Y:S04]  /*49b80*/  LDL R4, [R1+0xf48] ;  /* 0x000f480001047983 */ /* 0x000e280000100800 */
[----:B------:R-:W0:Y:S01]  /*49b90*/  LDL R5, [R1+0xf4c] ;  /* 0x000f4c0001057983 */ /* 0x000e220000100800 */
[----:B------:R-:W-:Y:S02]  /*49ba0*/  PRMT R0, RZ, 0x7610, R0 ;  /* 0x00007610ff007816 */ /* 0x000fe40000000000 */
[----:B0-----:R-:W-:-:S04]  /*49bb0*/  @!P2 LOP3.LUT R5, R5, R4, RZ, 0x3c, !PT ;  /* 0x000000040505a212 */ /* 0x001fc800078e3cff */
[----:B------:R-:W-:-:S04]  /*49bc0*/  @!P2 LOP3.LUT R4, R5, R4, RZ, 0x3c, !PT ;  /* 0x000000040504a212 */ /* 0x000fc800078e3cff */
[----:B------:R-:W-:-:S05]  /*49bd0*/  @!P2 LOP3.LUT R5, R5, R4, RZ, 0x3c, !PT ;  /* 0x000000040505a212 */ /* 0x000fca00078e3cff */
[----:B------:R-:W3:Y:S04]  /*49be0*/  @!P2 LDG.E.U8 R0, desc[UR6][R4.64] ;  /* 0x000000060400a981 */ /* 0x000ee8000c1e1100 */
[----:B----4-:R-:W-:Y:S04]  /*49bf0*/  STL [R1+0x3714], R2 ;  /* 0x0037140201007387 */ /* 0x010fe80000100800 */
[----:B--2---:R0:W-:Y:S04]  /*49c00*/  STS.U8 [R212+UR61+0x20002], R70 ;  /* 0x02000246d4007988 */ /* 0x0041e8000800003d */
[----:B------:R1:W-:Y:S04]  /*49c10*/  STS.U8 [R212+UR61+0x20004], R71 ;  /* 0x02000447d4007988 */ /* 0x0003e8000800003d */
        /* <DEDUP_REMOVED lines=8> */
[----:B---3--:R-:W-:Y:S04]  /*49ca0*/  STL [R1+0x3718], R0 ;  /* 0x0037180001007387 */ /* 0x008fe80000100800 */
[----:B0-----:R-:W3:Y:S04]  /*49cb0*/  LDL.LU R70, [R1+0x43f4] ;  /* 0x0043f40001467983 */ /* 0x001ee80000300800 */
[----:B-1----:R-:W3:Y:S04]  /*49cc0*/  LDL.LU R71, [R1+0x43f0] ;  /* 0x0043f00001477983 */ /* 0x002ee80000300800 */
[----:B--2---:R-:W2:Y:S04]  /*49cd0*/  LDL.LU R72, [R1+0x43ec] ;  /* 0x0043ec0001487983 */ /* 0x004ea80000300800 */
[----:B----4-:R-:W4:Y:S04]  /*49ce0*/  LDL.LU R73, [R1+0x43e8] ;  /* 0x0043e80001497983 */ /* 0x010f280000300800 */
[----:B------:R-:W3:Y:S04]  /*49cf0*/  LDL.LU R74, [R1+0x43e4] ;  /* 0x0043e400014a7983 */ /* 0x000ee80000300800 */
[----:B------:R-:W2:Y:S04]  /*49d00*/  LDL.LU R75, [R1+0x43e0] ;  /* 0x0043e000014b7983 */ /* 0x000ea80000300800 */
[----:B------:R-:W4:Y:S04]  /*49d10*/  LDL.LU R76, [R1+0x43dc] ;  /* 0x0043dc00014c7983 */ /* 0x000f280000300800 */
[----:B------:R-:W3:Y:S04]  /*49d20*/  LDL.LU R77, [R1+0x43d8] ;  /* 0x0043d800014d7983 */ /* 0x000ee80000300800 */
[----:B------:R-:W2:Y:S04]  /*49d30*/  LDL.LU R78, [R1+0x43d4] ;  /* 0x0043d400014e7983 */ /* 0x000ea80000300800 */
[----:B------:R-:W4:Y:S04]  /*49d40*/  LDL.LU R222, [R1+0x43d0] ;  /* 0x0043d00001de7983 */ /* 0x000f280000300800 */
[----:B------:R0:W-:Y:S04]  /*49d50*/  STS.U8 [R212+UR61+0x22006], R79 ;  /* 0x0220064fd4007988 */ /* 0x0001e8000800003d */
[----:B------:R1:W-:Y:S04]  /*49d60*/  STS.U8 [R212+UR61+0x22008], R80 ;  /* 0x02200850d4007988 */ /* 0x0003e8000800003d */
[----:B------:R1:W-:Y:S04]  /*49d70*/  STS.U8 [R212+UR61+0x2200a], R81 ;  /* 0x02200a51d4007988 */ /* 0x0003e8000800003d */
[----:B0-----:R-:W3:Y:S04]  /*49d80*/  LDL.LU R79, [R1+0x43cc] ;  /* 0x0043cc00014f7983 */ /* 0x001ee80000300800 */
[----:B-1----:R-:W2:Y:S04]  /*49d90*/  LDL.LU R80, [R1+0x43c8] ;  /* 0x0043c80001507983 */ /* 0x002ea80000300800 */
[----:B------:R-:W3:Y:S04]  /*49da0*/  LDL.LU R81, [R1+0x43c4] ;  /* 0x0043c40001517983 */ /* 0x000ee80000300800 */
[----:B------:R0:W-:Y:S04]  /*49db0*/  STS.U8 [R212+UR61+0x2200c], R82 ;  /* 0x02200c52d4007988 */ /* 0x0001e8000800003d */
[----:B------:R1:W-:Y:S04]  /*49dc0*/  STS.U8 [R212+UR61+0x2200e], R83 ;  /* 0x02200e53d4007988 */ /* 0x0003e8000800003d */
[----:B------:R-:W-:Y:S04]  /*49dd0*/  STS.U8 [R212+UR61+0x20000], R205 ;  /* 0x020000cdd4007988 */ /* 0x000fe8000800003d */
[----:B0-----:R-:W2:Y:S04]  /*49de0*/  LDL.LU R82, [R1+0x43c0] ;  /* 0x0043c00001527983 */ /* 0x001ea80000300800 */
[----:B-1----:R-:W3:Y:S04]  /*49df0*/  LDL.LU R83, [R1+0x43bc] ;  /* 0x0043bc0001537983 */ /* 0x002ee80000300800 */
[----:B------:R-:W-:Y:S04]  /*49e00*/  STL [R1+0x371c], R212 ;  /* 0x00371cd401007387 */ /* 0x000fe80000100800 */
[----:B----4-:R0:W-:Y:S04]  /*49e10*/  STS.U8 [R222+UR61+0x20000], R84 ;  /* 0x02000054de007988 */ /* 0x0101e8000800003d */
[----:B------:R1:W-:Y:S04]  /*49e20*/  STS.U8 [R222+UR61+0x20002], R85 ;  /* 0x02000255de007988 */ /* 0x0003e8000800003d */
[----:B------:R4:W-:Y:S04]  /*49e30*/  STS.U8 [R222+UR61+0x20004], R86 ;  /* 0x02000456de007988 */ /* 0x0009e8000800003d */
[----:B0-----:R-:W2:Y:S04]  /*49e40*/  LDL.LU R84, [R1+0x43b8] ;  /* 0x0043b80001547983 */ /* 0x001ea80000300800 */
[----:B-1----:R-:W3:Y:S04]  /*49e50*/  LDL.LU R85, [R1+0x43b4] ;  /* 0x0043b40001557983 */ /* 0x002ee80000300800 */
[----:B----4-:R-:W4:Y:S04]  /*49e60*/  LDL.LU R86, [R1+0x43b0] ;  /* 0x0043b00001567983 */ /* 0x010f280000300800 */
[----:B------:R0:W-:Y:S04]  /*49e70*/  STS.U8 [R222+UR61+0x20006], R87 ;  /* 0x02000657de007988 */ /* 0x0001e8000800003d */
[----:B------:R1:W-:Y:S04]  /*49e80*/  STS.U8 [R222+UR61+0x20008], R88 ;  /* 0x02000858de007988 */ /* 0x0003e8000800003d */
[----:B------:R1:W-:Y:S04]  /*49e90*/  STS.U8 [R222+UR61+0x2000a], R89 ;  /* 0x02000a59de007988 */ /* 0x0003e8000800003d */
[----:B0-----:R-:W2:Y:S04]  /*49ea0*/  LDL.LU R87, [R1+0x43ac] ;  /* 0x0043ac0001577983 */ /* 0x001ea80000300800 */
[----:B-1----:R-:W3:Y:S04]  /*49eb0*/  LDL.LU R88, [R1+0x43a8] ;  /* 0x0043a80001587983 */ /* 0x002ee80000300800 */
[----:B------:R-:W4:Y:S04]  /*49ec0*/  LDL.LU R89, [R1+0x43a4] ;  /* 0x0043a40001597983 */ /* 0x000f280000300800 */
        /* <DEDUP_REMOVED lines=8> */
[----:B0-----:R-:W2:Y:S04]  /*49f50*/  LDL.LU R93, [R1+0x4394] ;  /* 0x00439400015d7983 */ /* 0x001ea80000300800 */
[----:B-1----:R-:W3:Y:S04]  /*49f60*/  LDL.LU R221, [R1+0x4390] ;  /* 0x0043900001dd7983 */ /* 0x002ee80000300800 */
[----:B------:R0:W-:Y:S04]  /*49f70*/  STS.U8 [R222+UR61+0x22006], R94 ;  /* 0x0220065ede007988 */ /* 0x0001e8000800003d */
[----:B------:R1:W-:Y:S04]  /*49f80*/  STS.U8 [R222+UR61+0x22008], R95 ;  /* 0x0220085fde007988 */ /* 0x0003e8000800003d */
[----:B------:R1:W-:Y:S04]  /*49f90*/  STS.U8 [R222+UR61+0x2200a], R96 ;  /* 0x02200a60de007988 */ /* 0x0003e8000800003d */
[----:B0-----:R-:W4:Y:S04]  /*49fa0*/  LDL.LU R94, [R1+0x438c] ;  /* 0x00438c00015e7983 */ /* 0x001f280000300800 */
[----:B-1----:R-:W2:Y:S04]  /*49fb0*/  LDL.LU R95, [R1+0x4388] ;  /* 0x00438800015f7983 */ /* 0x002ea80000300800 */
[----:B------:R-:W4:Y:S04]  /*49fc0*/  LDL.LU R96, [R1+0x4384] ;  /* 0x0043840001607983 */ /* 0x000f280000300800 */
[----:B------:R0:W-:Y:S04]  /*49fd0*/  STS.U8 [R222+UR61+0x2200c], R97 ;  /* 0x02200c61de007988 */ /* 0x0001e8000800003d */
[----:B------:R1:W-:Y:S04]  /*49fe0*/  STS.U8 [R222+UR61+0x2200e], R98 ;  /* 0x02200e62de007988 */ /* 0x0003e8000800003d */
[----:B0-----:R-:W2:Y:S04]  /*49ff0*/  LDL.LU R97, [R1+0x4380] ;  /* 0x0043800001617983 */ /* 0x001ea80000300800 */
[----:B-1----:R-:W4:Y:S04]  /*4a000*/  LDL.LU R98, [R1+0x437c] ;  /* 0x00437c0001627983 */ /* 0x002f280000300800 */
[----:B------:R-:W-:Y:S04]  /*4a010*/  STL [R1+0x3720], R222 ;  /* 0x003720de01007387 */ /* 0x000fe80000100800 */
[----:B---3--:R0:W-:Y:S04]  /*4a020*/  STS.U8 [R221+UR61+0x20000], R99 ;  /* 0x02000063dd007988 */ /* 0x0081e8000800003d */
[----:B------:R1:W-:Y:S04]  /*4a030*/  STS.U8 [R221+UR61+0x20002], R100 ;  /* 0x02000264dd007988 */ /* 0x0003e8000800003d */
[----:B------:R3:W-:Y:S04]  /*4a040*/  STS.U8 [R221+UR61+0x20004], R101 ;  /* 0x02000465dd007988 */ /* 0x0007e8000800003d */
[----:B0-----:R-:W2:Y:S04]  /*4a050*/  LDL.LU R99, [R1+0x4378] ;  /* 0x0043780001637983 */ /* 0x001ea80000300800 */
[----:B-1----:R-:W4:Y:S04]  /*4a060*/  LDL.LU R100, [R1+0x4374] ;  /* 0x0043740001647983 */ /* 0x002f280000300800 */
[----:B---3--:R-:W3:Y:S04]  /*4a070*/  LDL.LU R101, [R1+0x4370] ;  /* 0x0043700001657983 */ /* 0x008ee80000300800 */
[----:B------:R0:W-:Y:S04]  /*4a080*/  STS.U8 [R221+UR61+0x20006], R102 ;  /* 0x02000666dd007988 */ /* 0x0001e8000800003d */
[----:B------:R1:W-:Y:S04]  /*4a090*/  STS.U8 [R221+UR61+0x20008], R103 ;  /* 0x02000867dd007988 */ /* 0x0003e8000800003d */
[----:B------:R1:W-:Y:S04]  /*4a0a0*/  STS.U8 [R221+UR61+0x2000a], R104 ;  /* 0x02000a68dd007988 */ /* 0x0003e8000800003d */
[----:B0-----:R-:W2:Y:S04]  /*4a0b0*/  LDL.LU R102, [R1+0x436c] ;  /* 0x00436c0001667983 */ /* 0x001ea80000300800 */
[----:B-1----:R-:W4:Y:S04]  /*4a0c0*/  LDL.LU R103, [R1+0x4368] ;  /* 0x0043680001677983 */ /* 0x002f280000300800 */
[----:B------:R-:W3:Y:S04]  /*4a0d0*/  LDL.LU R104, [R1+0x4364] ;  /* 0x0043640001687983 */ /* 0x000ee80000300800 */
        /* <DEDUP_REMOVED lines=8> */
[----:B0-----:R-:W2:Y:S04]  /*4a160*/  LDL.LU R108, [R1+0x4354] ;  /* 0x00435400016c7983 */ /* 0x001ea80000300800 */
[----:B-1----:R-:W4:Y:S04]  /*4a170*/  LDL.LU R220, [R1+0x4350] ;  /* 0x0043500001dc7983 */ /* 0x002f280000300800 */
        /* <DEDUP_REMOVED lines=28> */
[----:B------:R-:W-:Y:S04]  /*4a340*/  STS.U8 [R220+UR61+0x22002], R252 ;  /* 0x022002fcdc007988 */ /* 0x000fe8000800003d */
[----:B------:R-:W-:Y:S04]  /*4a350*/  STS.U8 [R220+UR61+0x22004], R251 ;  /* 0x022004fbdc007988 */ /* 0x000fe8000800003d */
[----:B0-----:R-:W4:Y:S04]  /*4a360*/  LDL.LU R121, [R1+0x4318] ;  /* 0x0043180001797983 */ /* 0x001f280000300800 */
[----:B------:R-:W-:Y:S04]  /*4a370*/  STS.U8 [R220+UR61+0x22006], R250 ;  /* 0x022006fadc007988 */ /* 0x000fe8000800003d */
[----:B------:R-:W-:Y:S04]  /*4a380*/  STS.U8 [R220+UR61+0x22008], R249 ;  /* 0x022008f9dc007988 */ /* 0x000fe8000800003d */
[----:B------:R-:W-:Y:S04]  /*4a390*/  STS.U8 [R220+UR61+0x2200a], R248 ;  /* 0x02200af8dc007988 */ /* 0x000fe8000800003d */
[----:B------:R-:W-:Y:S04]  /*4a3a0*/  STS.U8 [R220+UR61+0x2200c], R247 ;  /* 0x02200cf7dc007988 */ /* 0x000fe8000800003d */
[----:B------:R-:W-:Y:S04]  /*4a3b0*/  STS.U8 [R220+UR61+0x2200e], R246 ;  /* 0x02200ef6dc007988 */ /* 0x000fe8000800003d */
        /* <DEDUP_REMOVED lines=14> */
[----:B0-----:R-:W2:Y:S04]  /*4a4a0*/  LDL.LU R218, [R1+0x42fc] ;  /* 0x0042fc0001da7983 */ /* 0x001ea80000300800 */
        /* <DEDUP_REMOVED lines=9> */
[----:B------:R-:W-:Y:S04]  /*4a540*/  STS.U8 [R219+UR61+0x2200e], R238 ;  /* 0x02200eeedb007988 */ /* 0x000fe8000800003d */
[----:B------:R-:W-:Y:S04]  /*4a550*/  STL [R1+0x372c], R219 ;  /* 0x00372cdb01007387 */ /* 0x000fe80000100800 */
[----:B--2---:R0:W-:Y:S04]  /*4a560*/  STS.U8 [R218+UR61+0x20000], R129 ;  /* 0x02000081da007988 */ /* 0x0041e8000800003d */
[----:B------:R1:W-:Y:S04]  /*4a570*/  STS.U8 [R218+UR61+0x20002], R130 ;  /* 0x02000282da007988 */ /* 0x0003e8000800003d */
[----:B------:R2:W-:Y:S04]  /*4a580*/  STS.U8 [R218+UR61+0x20004], R131 ;  /* 0x02000483da007988 */ /* 0x0005e8000800003d */
[----:B0-----:R-:W3:Y:S04]  /*4a590*/  LDL.LU R129, [R1+0x42f4] ;  /* 0x0042f40001817983 */ /* 0x001ee80000300800 */
[----:B-1----:R-:W4:Y:S04]  /*4a5a0*/  LDL.LU R130, [R1+0x42f0] ;  /* 0x0042f00001827983 */ /* 0x002f280000300800 */
[----:B--2---:R-:W2:Y:S04]  /*4a5b0*/  LDL.LU R131, [R1+0x42ec] ;  /* 0x0042ec0001837983 */ /* 0x004ea80000300800 */
[----:B------:R0:W-:Y:S04]  /*4a5c0*/  STS.U8 [R218+UR61+0x20006], R132 ;  /* 0x02000684da007988 */ /* 0x0001e8000800003d */
[----:B------:R1:W-:Y:S04]  /*4a5d0*/  STS.U8 [R218+UR61+0x20008], R133 ;  /* 0x02000885da007988 */ /* 0x0003e8000800003d */
[----:B------:R1:W-:Y:S04]  /*4a5e0*/  STS.U8 [R218+UR61+0x2000a], R134 ;  /* 0x02000a86da007988 */ /* 0x0003e8000800003d */
[----:B0-----:R-:W3:Y:S04]  /*4a5f0*/  LDL.LU R132, [R1+0x42e8] ;  /* 0x0042e80001847983 */ /* 0x001ee80000300800 */
[----:B-1----:R-:W4:Y:S04]  /*4a600*/  LDL.LU R133, [R1+0x42e4] ;  /* 0x0042e40001857983 */ /* 0x002f280000300800 */
[----:B------:R-:W2:Y:S04]  /*4a610*/  LDL.LU R134, [R1+0x42e0] ;  /* 0x0042e00001867983 */ /* 0x000ea80000300800 */
[----:B------:R0:W-:Y:S04]  /*4a620*/  STS.U8 [R218+UR61+0x2000c], R217 ;  /* 0x02000cd9da007988 */ /* 0x0001e8000800003d */
[----:B0-----:R-:W3:Y:S04]  /*4a630*/  LDL.LU R217, [R1+0x42dc] ;  /* 0x0042dc0001d97983 */ /* 0x001ee80000300800 */
        /* <DEDUP_REMOVED lines=15> */
[----:B-1----:R-:W2:Y:S04]  /*4a730*/  LDL.LU R137, [R1+0x42d0] ;  /* 0x0042d00001897983 */ /* 0x002ea80000300800 */
[----:B---3--:R-:W3:Y:S04]  /*4a740*/  LDL.LU R138, [R1+0x42cc] ;  /* 0x0042cc00018a7983 */ /* 0x008ee80000300800 */
[----:B------:R0:W-:Y:S04]  /*4a750*/  STS.U8 [R217+UR61+0x20006], R139 ;  /* 0x0200068bd9007988 */ /* 0x0001e8000800003d */
[----:B------:R1:W-:Y:S04]  /*4a760*/  STS.U8 [R217+UR61+0x20008], R140 ;  /* 0x0200088cd9007988 */ /* 0x0003e8000800003d */
[----:B------:R4:W-:Y:S04]  /*4a770*/  STS.U8 [R217+UR61+0x2000a], R141 ;  /* 0x02000a8dd9007988 */ /* 0x0009e8000800003d */
[----:B0-----:R-:W3:Y:S04]  /*4a780*/  LDL.LU R139, [R1+0x42c8] ;  /* 0x0042c800018b7983 */ /* 0x001ee80000300800 */
[----:B-1----:R-:W3:Y:S04]  /*4a790*/  LDL.LU R140, [R1+0x42c4] ;  /* 0x0042c400018c7983 */ /* 0x002ee80000300800 */
[----:B----4-:R-:W4:Y:S04]  /*4a7a0*/  LDL.LU R141, [R1+0x42c0] ;  /* 0x0042c000018d7983 */ /* 0x010f280000300800 */
[----:B------:R0:W-:Y:S04]  /*4a7b0*/  STS.U8 [R217+UR61+0x2000c], R216 ;  /* 0x02000cd8d9007988 */ /* 0x0001e8000800003d */
[----:B0-----:R-:W2:Y:S04]  /*4a7c0*/  LDL.LU R216, [R1+0x42bc] ;  /* 0x0042bc0001d87983 */ /* 0x001ea80000300800 */
[----:B------:R0:W-:Y:S04]  /*4a7d0*/  STS.U8 [R217+UR61+0x2000e], R142 ;  /* 0x02000e8ed9007988 */ /* 0x0001e8000800003d */
[----:B------:R-:W-:Y:S04]  /*4a7e0*/  STS.U8 [R217+UR61+0x22000], R229 ;  /* 0x022000e5d9007988 */ /* 0x000fe8000800003d */
[----:B------:R-:W-:Y:S04]  /*4a7f0*/  STS.U8 [R217+UR61+0x22002], R228 ;  /* 0x022002e4d9007988 */ /* 0x000fe8000800003d */
[----:B0-----:R-:W3:Y:S04]  /*4a800*/  LDL.LU R142, [R1+0x42b8] ;  /* 0x0042b800018e7983 */ /* 0x001ee80000300800 */
        /* <DEDUP_REMOVED lines=10> */
[----:B0-----:R-:W4:Y:S04]  /*4a8b0*/  LDL.LU R143, [R1+0x42b4] ;  /* 0x0042b400018f7983 */ /* 0x001f280000300800 */
[----:B-1----:R-:W3:Y:S04]  /*4a8c0*/  LDL.LU R144, [R1+0x42b0] ;  /* 0x0042b00001907983 */ /* 0x002ee80000300800 */
[----:B--2---:R-:W2:Y:S04]  /*4a8d0*/  LDL.LU R145, [R1+0x42ac] ;  /* 0x0042ac0001917983 */ /* 0x004ea80000300800 */
[----:B------:R0:W-:Y:S04]  /*4a8e0*/  STS.U8 [R216+UR61+0x20006], R146 ;  /* 0x02000692d8007988 */ /* 0x0001e8000800003d */
[----:B------:R1:W-:Y:S04]  /*4a8f0*/  STS.U8 [R216+UR61+0x20008], R147 ;  /* 0x02000893d8007988 */ /* 0x0003e8000800003d */
[----:B------:R1:W-:Y:S04]  /*4a900*/  STS.U8 [R216+UR61+0x2000a], R148 ;  /* 0x02000a94d8007988 */ /* 0x0003e8000800003d */
[----:B0-----:R-:W4:Y:S04]  /*4a910*/  LDL.LU R146, [R1+0x42a8] ;  /* 0x0042a80001927983 */ /* 0x001f280000300800 */
[----:B-1----:R-:W3:Y:S04]  /*4a920*/  LDL.LU R147, [R1+0x42a4] ;  /* 0x0042a40001937983 */ /* 0x002ee80000300800 */
[----:B------:R-:W2:Y:S04]  /*4a930*/  LDL.LU R148, [R1+0x42a0] ;  /* 0x0042a00001947983 */ /* 0x000ea80000300800 */
[----:B------:R0:W-:Y:S04]  /*4a940*/  STS.U8 [R216+UR61+0x2000c], R149 ;  /* 0x02000c95d8007988 */ /* 0x0001e8000800003d */
[----:B------:R1:W-:Y:S04]  /*4a950*/  STS.U8 [R216+UR61+0x2000e], R150 ;  /* 0x02000e96d8007988 */ /* 0x0003e8000800003d */
[----:B0-----:R-:W4:Y:S04]  /*4a960*/  LDL.LU R149, [R1+0x429c] ;  /* 0x00429c0001957983 */ /* 0x001f280000300800 */
[----:B-1----:R-:W3:Y:S04]  /*4a970*/  LDL.LU R150, [R1+0x4298] ;  /* 0x0042980001967983 */ /* 0x002ee80000300800 */
[----:B------:R-:W2:Y:S04]  /*4a980*/  LDL R5, [R1+0x12e8] ;  /* 0x0012e80001057983 */ /* 0x000ea80000100800 */
[----:B------:R-:W2:Y:S01]  /*4a990*/  LDL R4, [R1+0x2f2c] ;  /* 0x002f2c0001047983 */ /* 0x000ea20000100800 */
[----:B------:R-:W-:-:S03]  /*4a9a0*/  LOP3.LUT R151, R151, 0x7f, RZ, 0xc0, !PT ;  /* 0x0000007f97977812 */ /* 0x000fc600078ec0ff */
[----:B------:R-:W-:Y:S04]  /*4a9b0*/  STS.U8 [R216+UR61+0x22000], R214 ;  /* 0x022000d6d8007988 */ /* 0x000fe8000800003d */
[----:B------:R-:W-:Y:S04]  /*4a9c0*/  STS.U8 [R216+UR61+0x22002], R213 ;  /* 0x022002d5d8007988 */ /* 0x000fe8000800003d */
[----:B------:R-:W-:Y:S04]  /*4a9d0*/  STS.U8 [R216+UR61+0x22004], R211 ;  /* 0x022004d3d8007988 */ /* 0x000fe8000800003d */
[----:B------:R-:W-:Y:S04]  /*4a9e0*/  STS.U8 [R216+UR61+0x22006], R210 ;  /* 0x022006d2d8007988 */ /* 0x000fe8000800003d */
[----:B------:R-:W-:Y:S04]  /*4a9f0*/  STS.U8 [R216+UR61+0x22008], R209 ;  /* 0x022008d1d8007988 */ /* 0x000fe8000800003d */
[----:B------:R-:W-:Y:S04]  /*4aa00*/  STS.U8 [R216+UR61+0x2200a], R208 ;  /* 0x02200ad0d8007988 */ /* 0x000fe8000800003d */
[----:B------:R-:W-:Y:S04]  /*4aa10*/  STS.U8 [R216+UR61+0x2200c], R207 ;  /* 0x02200ccfd8007988 */ /* 0x000fe8000800003d */
[----:B------:R-:W-:Y:S04]  /*4aa20*/  STS.U8 [R216+UR61+0x2200e], R206 ;  /* 0x02200eced8007988 */ /* 0x000fe8000800003d */
[----:B------:R-:W-:Y:S04]  /*4aa30*/  STS.U8 [R151+UR61], R204 ;  /* 0x000000cc97007988 */ /* 0x000fe8000800003d */
[----:B------:R-:W-:Y:S04]  /*4aa40*/  STS.U8 [R151+UR61+0x8000], R203 ;  /* 0x008000cb97007988 */ /* 0x000fe8000800003d */
[----:B------:R-:W-:Y:S04]  /*4aa50*/  STS.U8 [R151+UR61+0x400], R202 ;  /* 0x000400ca97007988 */ /* 0x000fe8000800003d */
[----:B------:R-:W-:Y:S04]  /*4aa60*/  STS.U8 [R151+UR61+0x8400], R201 ;  /* 0x008400c997007988 */ /* 0x000fe8000800003d */
[----:B------:R-:W-:Y:S01]  /*4aa70*/  STS.U8 [R151+UR61+0x800], R200 ;  /* 0x000800c897007988 */ /* 0x000fe2000800003d */
[----:B---3--:R-:W-:-:S06]  /*4aa80*/  PRMT R150, RZ, 0x7610, R150 ;  /* 0x00007610ff967816 */ /* 0x008fcc0000000096 */
[----:B--2---:R-:W2:Y:S04]  /*4aa90*/  @!P0 LDG.E.U8 R150, desc[UR6][R4.64] ;  /* 0x0000000604968981 */ /* 0x004ea8000c1e1100 */
        /* <DEDUP_REMOVED lines=65> */
[----:B------:R-:W-:Y:S04]  /*4aeb0*/  STL [R1+0x3738], R216 ;  /* 0x003738d801007387 */ /* 0x000fe80000100800 */
[----:B------:R0:W-:Y:S04]  /*4aec0*/  STS.U8 [R151+UR61+0x10c00], R6 ;  /* 0x010c000697007988 */ /* 0x0001e8000800003d */
[----:B0-----:R-:W3:Y:S04]  /*4aed0*/  LDL.LU R151, [R1+0x4294] ;  /* 0x0042940001977983 */ /* 0x001ee80000300800 */
[----:B--2---:R0:W-:Y:S04]  /*4aee0*/  STL [R1+0xf3c], R150 ;  /* 0x000f3c9601007387 */ /* 0x0041e80000100800 */
[----:B0-----:R-:W2:Y:S04]  /*4aef0*/  LDL.LU R150, [R1+0x4290] ;  /* 0x0042900001967983 */ /* 0x001ea80000300800 */
[----:B------:R-:W4:Y:S04]  /*4af00*/  LDL R4, [R1+0x12e4] ;  /* 0x0012e40001047983 */ /* 0x000f280000100800 */
[----:B------:R-:W4:Y:S01]  /*4af10*/  LDL R5, [R1+0x2f28] ;  /* 0x002f280001057983 */ /* 0x000f220000100800 */
[----:B---3--:R-:W-:-:S02]  /*4af20*/  PRMT R151, RZ, 0x7610, R151 ;  /* 0x00007610ff977816 */ /* 0x008fc40000000097 */
[----:B----4-:R-:W-:-:S04]  /*4af30*/  @!P2 LOP3.LUT R5, R5, R4, RZ, 0x3c, !PT ;  /* 0x000000040505a212 */ /* 0x010fc800078e3cff */
[----:B------:R-:W-:-:S04]  /*4af40*/  @!P2 LOP3.LUT R4, R5, R4, RZ, 0x3c, !PT ;  /* 0x000000040504a212 */ /* 0x000fc800078e3cff */
[----:B------:R-:W-:-:S05]  /*4af50*/  @!P2 LOP3.LUT R5, R5, R4, RZ, 0x3c, !PT ;  /* 0x000000040505a212 */ /* 0x000fca00078e3cff */
[----:B------:R-:W3:Y:S04]  /*4af60*/  @!P2 LDG.E.U8 R151, desc[UR6][R4.64] ;  /* 0x000000060497a981 */ /* 0x000ee8000c1e1100 */
[----:B---3--:R0:W-:Y:S04]  /*4af70*/  STL [R1+0xf38], R151 ;  /* 0x000f389701007387 */ /* 0x0081e80000100800 */
[----:B0-----:R-:W3:Y:S04]  /*4af80*/  LDL.LU R151, [R1+0x428c] ;  /* 0x00428c0001977983 */ /* 0x001ee80000300800 */
[----:B------:R-:W4:Y:S04]  /*4af90*/  LDL R4, [R1+0x12fc] ;  /* 0x0012fc0001047983 */ /* 0x000f280000100800 */
[----:B------:R-:W4:Y:S01]  /*4afa0*/  LDL R5, [R1+0x2f24] ;  /* 0x002f240001057983 */ /* 0x000f220000100800 */
[----:B--2---:R-:W-:-:S02]  /*4afb0*/  PRMT R150, RZ, 0x7610, R150 ;  /* 0x00007610ff967816 */ /* 0x004fc40000000096 */
[----:B----4-:R-:W-:-:S04]  /*4afc0*/  @!P0 LOP3.LUT R5, R5, R4, RZ, 0x3c, !PT ;  /* 0x0000000405058212 */ /* 0x010fc800078e3cff */
[----:B------:R-:W-:-:S04]  /*4afd0*/  @!P0 LOP3.LUT R4, R5, R4, RZ, 0x3c, !PT ;  /* 0x0000000405048212 */ /* 0x000fc800078e3cff */
[----:B------:R-:W-:-:S05]  /*4afe0*/  @!P0 LOP3.LUT R5, R5, R4, RZ, 0x3c, !PT ;  /* 0x0000000405058212 */ /* 0x000fca00078e3cff */
[----:B------:R-:W2:Y:S04]  /*4aff0*/  @!P0 LDG.E.U8 R150, desc[UR6][R4.64] ;  /* 0x0000000604968981 */ /* 0x000ea8000c1e1100 */
        /* <DEDUP_REMOVED lines=85> */
[----:B------:R-:W-:-:S02]  /*4b550*/  PRMT R135, RZ, 0x7610, R135 ;  /* 0x00007610ff877816 */ /* 0x000fc40000000087 */
[----:B----4-:R-:W-:-:S04]  /*4b560*/  @!P0 LOP3.LUT R5, R5, R4, RZ, 0x3c, !PT ;  /* 0x0000000405058212 */ /* 0x010fc800078e3cff */
[----:B------:R-:W-:-:S04]  /*4b570*/  @!P0 LOP3.LUT R4, R5, R4, RZ, 0x3c, !PT ;  /* 0x0000000405048212 */ /* 0x000fc800078e3cff */
[----:B------:R-:W-:-:S05]  /*4b580*/  @!P0 LOP3.LUT R5, R5, R4, RZ, 0x3c, !PT ;  /* 0x0000000405058212 */ /* 0x000fca00078e3cff */
[----:B------:R-:W4:Y:S04]  /*4b590*/  @!P0 LDG.E.U8 R135, desc[UR6][R4.64] ;  /* 0x0000000604878981 */ /* 0x000f28000c1e1100 */
[----:B------:R-:W2:Y:S04]  /*4b5a0*/  LDL R4, [R1+0x2ecc] ;  /* 0x002ecc0001047983 */ /* 0x000ea80000100800 */
[----:B------:R-:W2:Y:S01]  /*4b5b0*/  LDL R5, [R1+0x2ed0] ;  /* 0x002ed00001057983 */ /* 0x000ea20000100800 */
[----:B------:R-:W-:-:S03]  /*4b5c0*/  PRMT R134, RZ, 0x7610, R134 ;  /* 0x00007610ff867816 */ /* 0x000fc60000000086 */
[----:B----4-:R-:W-:Y:S01]  /*4b5d0*/  STL [R1+0x373c], R135 ;  /* 0x00373c8701007387 */ /* 0x010fe20000100800 */
[----:B--2---:R-:W-:-:S04]  /*4b5e0*/  @!P2 LOP3.LUT R5, R5, R4, RZ, 0x3c, !PT ;  /* 0x000000040505a212 */ /* 0x004fc800078e3cff */
[----:B------:R-:W-:-:S04]  /*4b5f0*/  @!P2 LOP3.LUT R4, R5, R4, RZ, 0x3c, !PT ;  /* 0x000000040504a212 */ /* 0x000fc800078e3cff */
[----:B------:R-:W-:-:S05]  /*4b600*/  @!P2 LOP3.LUT R5, R5, R4, RZ, 0x3c, !PT ;  /* 0x000000040505a212 */ /* 0x000fca00078e3cff */
[----:B------:R0:W2:Y:S04]  /*4b610*/  @!P2 LDG.E.U8 R134, desc[UR6][R4.64] ;  /* 0x000000060486a981 */ /* 0x0000a8000c1e1100 */
[----:B------:R-:W0:Y:S04]  /*4b620*/  LDL R4, [R1+0x2eb4] ;  /* 0x002eb40001047983 */ /* 0x000e280000100800 */
[----:B------:R-:W0:Y:S01]  /*4b630*/  LDL R5, [R1+0x2eb8] ;  /* 0x002eb80001057983 */ /* 0x000e220000100800 */
[----:B------:R-:W-:Y:S02]  /*4b640*/  PRMT R150, RZ, 0x7610, R150 ;  /* 0x00007610ff967816 */ /* 0x000fe40000000096 */
[----:B0-----:R-:W-:-:S04]  /*4b650*/  @!P0 LOP3.LUT R5, R5, R4, RZ, 0x3c, !PT ;  /* 0x0000000405058212 */ /* 0x001fc800078e3cff */
[----:B------:R-:W-:-:S04]  /*4b660*/  @!P0 LOP3.LUT R4, R5, R4, RZ, 0x3c, !PT ;  /* 0x0000000405048212 */ /* 0x000fc800078e3cff */
[----:B------:R-:W-:-:S05]  /*4b670*/  @!P0 LOP3.LUT R5, R5, R4, RZ, 0x3c, !PT ;  /* 0x0000000405058212 */ /* 0x000fca00078e3cff */
[----:B------:R-:W4:Y:S04]  /*4b680*/  @!P0 LDG.E.U8 R150, desc[UR6][R4.64] ;  /* 0x0000000604968981 */ /* 0x000f28000c1e1100 */
[----:B--2---:R-:W-:Y:S04]  /*4b690*/  STL [R1+0x3740], R134 ;  /* 0x0037408601007387 */ /* 0x004fe80000100800 */
[----:B----4-:R0:W-:Y:S04]  /*4b6a0*/  STL [R1+0xf04], R150 ;  /* 0x000f049601007387 */ /* 0x0101e80000100800 */
        /* <DEDUP_REMOVED lines=732> */
[----:B------:R-:W-:Y:S01]  /*4e470*/  @!P2 LOP3.LUT R5, R5, R4, RZ, 0x3c, !PT ;  /* 0x000000040505a212 */ /* 0x000fe200078e3cff */
[----:B----4-:R-:W-:Y:S04]  /*4e480*/  STL [R1+0x376c], R123 ;  /* 0x00376c7b01007387 */ /* 0x010fe80000100800 */
[----:B------:R0:W4:Y:S04]  /*4e490*/  @!P2 LDG.E.U8 R122, desc[UR6][R4.64] ;  /* 0x00000006047aa981 */ /* 0x000128000c1e1100 */
[----:B------:R-:W0:Y:S04]  /*4e4a0*/  LDL R4, [R1+0x2bd4] ;  /* 0x002bd40001047983 */ /* 0x000e280000100800 */
[----:B------:R-:W0:Y:S01]  /*4e4b0*/  LDL R5, [R1+0x2bd8] ;  /* 0x002bd80001057983 */ /* 0x000e220000100800 */
[----:B--2---:R-:W-:-:S02]  /*4e4c0*/  PRMT R150, RZ, 0x7610, R150 ;  /* 0x00007610ff967816 */ /* 0x004fc40000000096 */
[----:B0-----:R-:W-:-:S04]  /*4e4d0*/  @!P0 LOP3.LUT R5, R5, R4, RZ, 0x3c, !PT ;  /* 0x0000000405058212 */ /* 0x001fc800078e3cff */
[----:B------:R-:W-:-:S04]  /*4e4e0*/  @!P0 LOP3.LUT R4, R5, R4, RZ, 0x3c, !PT ;  /* 0x0000000405048212 */ /* 0x000fc800078e3cff */
[----:B------:R-:W-:-:S05]  /*4e4f0*/  @!P0 LOP3.LUT R5, R5, R4, RZ, 0x3c, !PT ;  /* 0x0000000405058212 */ /* 0x000fca00078e3cff */
[----:B------:R-:W2:Y:S04]  /*4e500*/  @!P0 LDG.E.U8 R150, desc[UR6][R4.64] ;  /* 0x0000000604968981 */ /* 0x000ea8000c1e1100 */
[----:B----4-:R-:W-:Y:S04]  /*4e510*/  STL [R1+0x3770], R122 ;  /* 0x0037707a01007387 */ /* 0x010fe80000100800 */
        /* <DEDUP_REMOVED lines=1960> */
[----:B------:R-:W-:-:S02]  /*55fa0*/  PRMT R91, RZ, 0x7610, R91 ;  /* 0x00007610ff5b7816 */ /* 0x000fc4000000005b */
        /* <DEDUP_REMOVED lines=1477> */
[----:B---3--:R-:W-:-:S02]  /*5bc00*/  PRMT R151, RZ, 0x7610, R151 ;  /* 0x00007610ff977816 */ /* 0x008fc40000000097 */
[----:B0-----:R-:W-:-:S04]  /*5bc10*/  @!P2 LOP3.LUT R5, R5, R4, RZ, 0x3c, !PT ;  /* 0x000000040505a212 */ /* 0x001fc800078e3cff */
[----:B------:R-:W-:-:S04]  /*5bc20*/  @!P2 LOP3.LUT R4, R5, R4, RZ, 0x3c, !PT ;  /* 0x000000040504a212 */ /* 0x000fc800078e3cff */
[----:B------:R-:W-:-:S05]  /*5bc30*/  @!P2 LOP3.LUT R5, R5, R4, RZ, 0x3c, !PT ;  /* 0x000000040505a212 */ /* 0x000fca00078e3cff */
[----:B------:R-:W3:Y:S04]  /*5bc40*/  @!P2 LDG.E.U8 R151, desc[UR6][R4.64] ;  /* 0x000000060497a981 */ /* 0x000ee8000c1e1100 */
[----:B----4-:R-:W-:Y:S04]  /*5bc50*/  STL [R1+0x38c0], R66 ;  /* 0x0038c04201007387 */ /* 0x010fe80000100800 */
        /* <DEDUP_REMOVED lines=1656> */
[----:B----4-:R0:W-:Y:S04]  /*623e0*/  STL [R1+0x48c], R123 ;  /* 0x00048c7b01007387 */ /* 0x0101e80000100800 */
[----:B------:R1:W4:Y:S01]  /*623f0*/  @!P0 LDG.E.U8 R46, desc[UR6][R4.64] ;  /* 0x00000006042e8981 */ /* 0x000322000c1e1100 */
[----:B------:R-:W-:-:S03]  /*62400*/  PRMT R47, RZ, 0x7610, R47 ;  /* 0x00007610ff2f7816 */ /* 0x000fc6000000002f */
[----:B0-----:R-:W2:Y:S04]  /*62410*/  LDL R123, [R1+0x17a8] ;  /* 0x0017a800017b7983 */ /* 0x001ea80000100800 */
[----:B------:R-:W1:Y:S04]  /*62420*/  LDL R4, [R1+0x17bc] ;  /* 0x0017bc0001047983 */ /* 0x000e680000100800 */
[----:B------:R-:W1:Y:S02]  /*62430*/  LDL R5, [R1+0x17c0] ;  /* 0x0017c00001057983 */ /* 0x000e640000100800 */
[----:B-1----:R-:W-:-:S04]  /*62440*/  @!P2 LOP3.LUT R5, R5, R4, RZ, 0x3c, !PT ;  /* 0x000000040505a212 */ /* 0x002fc800078e3cff */
        /* <DEDUP_REMOVED lines=20> */
[----:B------:R-:W3:Y:S01]  /*62590*/  LDL R5, [R1+0x17a4] ;  /* 0x0017a40001057983 */ /* 0x000ee20000100800 */
[----:B------:R-:W-:Y:S01]  /*625a0*/  PRMT R62, RZ, 0x7610, R62 ;  /* 0x00007610ff3e7816 */ /* 0x000fe2000000003e */
[----:B--2---:R-:W-:-:S02]  /*625b0*/  @!P0 IMAD.MOV.U32 R4, RZ, RZ, R123 ;  /* 0x000000ffff048224 */ /* 0x004fc400078e007b */
[----:B----4-:R-:W-:Y:S01]  /*625c0*/  STL [R1+0x3a50], R53 ;  /* 0x003a503501007387 */ /* 0x010fe20000100800 */
[----:B------:R-:W-:-:S03]  /*625d0*/  PRMT R63, RZ, 0x7610, R63 ;  /* 0x00007610ff3f7816 */ /* 0x000fc6000000003f */
[----:B------:R-:W2:Y:S04]  /*625e0*/  LDL R123, [R1+0x1780] ;  /* 0x00178000017b7983 */ /* 0x000ea80000100800 */
[----:B---3--:R0:W3:Y:S04]  /*625f0*/  @!P0 LDG.E.U8 R62, desc[UR6][R4.64] ;  /* 0x00000006043e8981 */ /* 0x0080e8000c1e1100 */
[----:B------:R-:W0:Y:S04]  /*62600*/  LDL R4, [R1+0x179c] ;  /* 0x00179c0001047983 */ /* 0x000e280000100800 */
[----:B------:R-:W0:Y:S02]  /*62610*/  LDL R5, [R1+0x17a0] ;  /* 0x0017a00001057983 */ /* 0x000e240000100800 */
[----:B0-----:R-:W-:-:S04]  /*62620*/  @!P2 LOP3.LUT R5, R5, R4, RZ, 0x3c, !PT ;  /* 0x000000040505a212 */ /* 0x001fc800078e3cff */
[----:B------:R-:W-:-:S04]  /*62630*/  @!P2 LOP3.LUT R4, R5, R4, RZ, 0x3c, !PT ;  /* 0x000000040504a212 */ /* 0x000fc800078e3cff */
[----:B------:R-:W-:Y:S01]  /*62640*/  @!P2 LOP3.LUT R5, R5, R4, RZ, 0x3c, !PT ;  /* 0x000000040505a212 */ /* 0x000fe200078e3cff */
[----:B---3--:R-:W-:Y:S04]  /*62650*/  STL [R1+0x3a54], R62 ;  /* 0x003a543e01007387 */ /* 0x008fe80000100800 */
[----:B------:R0:W3:Y:S04]  /*62660*/  @!P2 LDG.E.U8 R63, desc[UR6][R4.64] ;  /* 0x00000006043fa981 */ /* 0x0000e8000c1e1100 */
[----:B------:R-:W0:Y:S04]  /*62670*/  LDL R4, [R1+0x1794] ;  /* 0x0017940001047983 */ /* 0x000e280000100800 */
[----:B------:R-:W0:Y:S01]  /*62680*/  LDL R5, [R1+0x1798] ;  /* 0x0017980001057983 */ /* 0x000e220000100800 */
[----:B------:R-:W-:-:S02]  /*62690*/  PRMT R82, RZ, 0x7610, R82 ;  /* 0x00007610ff527816 */ /* 0x000fc40000000052 */
        /* <DEDUP_REMOVED lines=21> */
[----:B------:R-:W4:Y:S01]  /*627f0*/  LDL R5, [R1+0x177c] ;  /* 0x00177c0001057983 */ /* 0x000f220000100800 */
[----:B------:R-:W-:Y:S01]  /*62800*/  PRMT R212, RZ, 0x7610, R212 ;  /* 0x00007610ffd47816 */ /* 0x000fe200000000d4 */
[----:B--2---:R-:W-:-:S02]  /*62810*/  @!P2 IMAD.MOV.U32 R4, RZ, RZ, R123 ;  /* 0x000000ffff04a224 */ /* 0x004fc400078e007b */
[----:B---3--:R-:W-:Y:S01]  /*62820*/  STL [R1+0x3a64], R222 ;  /* 0x003a64de01007387 */ /* 0x008fe20000100800 */
[----:B------:R-:W-:-:S03]  /*62830*/  PRMT R41, RZ, 0x7610, R41 ;  /* 0x00007610ff297816 */ /* 0x000fc60000000029 */
[----:B------:R-:W2:Y:S04]  /*62840*/  LDL R123, [R1+0x1758] ;  /* 0x00175800017b7983 */ /* 0x000ea80000100800 */
[----:B----4-:R0:W3:Y:S04]  /*62850*/  @!P2 LDG.E.U8 R212, desc[UR6][R4.64] ;  /* 0x0000000604d4a981 */ /* 0x0100e8000c1e1100 */
        /* <DEDUP_REMOVED lines=20> */
[----:B------:R-:W-:-:S05]  /*629a0*/  @!P0 LOP3.LUT R5, R5, R4, RZ, 0x3c, !PT ;  /* 0x0000000405058212 */ /* 0x000fca00078e3cff */
[----:B------:R-:W4:Y:S04]  /*629b0*/  @!P0 LDG.E.U8 R151, desc[UR6][R4.64] ;  /* 0x0000000604978981 */ /* 0x000f28000c1e1100 */
[----:B---3--:R-:W-:Y:S04]  /*629c0*/  STL [R1+0x3a70], R40 ;  /* 0x003a702801007387 */ /* 0x008fe80000100800 */
[----:B----4-:R0:W-:Y:S04]  /*629d0*/  STL [R1+0x454], R151 ;  /* 0x0004549701007387 */ /* 0x0101e80000100800 */
        /* <DEDUP_REMOVED lines=8> */
[----:B------:R-:W3:Y:S01]  /*62a60*/  LDL R5, [R1+0x1754] ;  /* 0x0017540001057983 */ /* 0x000ee20000100800 */
[----:B------:R-:W-:Y:S01]  /*62a70*/  PRMT R42, RZ, 0x7610, R42 ;  /* 0x00007610ff2a7816 */ /* 0x000fe2000000002a */
[----:B--2---:R-:W-:Y:S02]  /*62a80*/  @!P0 IMAD.MOV.U32 R4, RZ, RZ, R123 ;  /* 0x000000ffff048224 */ /* 0x004fe400078e007b */
[----:B----4-:R0:W-:Y:S01]  /*62a90*/  STL [R1+0x3a84], R222 ;  /* 0x003a84de01007387 */ /* 0x0101e20000100800 */
[----:B------:R-:W-:-:S03]  /*62aa0*/  PRMT R43, RZ, 0x7610, R43 ;  /* 0x00007610ff2b7816 */ /* 0x000fc6000000002b */
[----:B------:R-:W2:Y:S04]  /*62ab0*/  LDL R123, [R1+0x1738] ;  /* 0x00173800017b7983 */ /* 0x000ea80000100800 */
[----:B---3--:R1:W3:Y:S04]  /*62ac0*/  @!P0 LDG.E.U8 R42, desc[UR6][R4.64] ;  /* 0x00000006042a8981 */ /* 0x0082e8000c1e1100 */
[----:B0-----:R-:W4:Y:S04]  /*62ad0*/  LDL R222, [R1+0x1740] ;  /* 0x0017400001de7983 */ /* 0x001f280000100800 */
[----:B------:R-:W1:Y:S04]  /*62ae0*/  LDL R4, [R1+0x174c] ;  /* 0x00174c0001047983 */ /* 0x000e680000100800 */
[----:B------:R-:W1:Y:S02]  /*62af0*/  LDL R5, [R1+0x1750] ;  /* 0x0017500001057983 */ /* 0x000e640000100800 */
[----:B-1----:R-:W-:-:S04]  /*62b00*/  @!P2 LOP3.LUT R5, R5, R4, RZ, 0x3c, !PT ;  /* 0x000000040505a212 */ /* 0x002fc800078e3cff */
        /* <DEDUP_REMOVED lines=12> */
[----:B------:R-:W2:Y:S01]  /*62bd0*/  LDL R5, [R1+0x173c] ;  /* 0x00173c0001057983 */ /* 0x000ea20000100800 */
[----:B------:R-:W-:Y:S01]  /*62be0*/  PRMT R216, RZ, 0x7610, R216 ;  /* 0x00007610ffd87816 */ /* 0x000fe200000000d8 */
[----:B----4-:R-:W-:-:S02]  /*62bf0*/  @!P2 IMAD.MOV.U32 R4, RZ, RZ, R222 ;  /* 0x000000ffff04a224 */ /* 0x010fc400078e00de */
[----:B---3--:R-:W-:Y:S01]  /*62c00*/  STL [R1+0x3a7c], R217 ;  /* 0x003a7cd901007387 */ /* 0x008fe20000100800 */
[----:B------:R-:W-:-:S03]  /*62c10*/  PRMT R131, RZ, 0x7610, R131 ;  /* 0x00007610ff837816 */ /* 0x000fc60000000083 */
[----:B------:R-:W3:Y:S04]  /*62c20*/  LDL R222, [R1+0x1720] ;  /* 0x0017200001de7983 */ /* 0x000ee80000100800 */
[----:B--2---:R0:W2:Y:S04]  /*62c30*/  @!P2 LDG.E.U8 R216, desc[UR6][R4.64] ;  /* 0x0000000604d8a981 */ /* 0x0040a8000c1e1100 */
[----:B------:R-:W4:Y:S01]  /*62c40*/  LDL R5, [R1+0x1734] ;  /* 0x0017340001057983 */ /* 0x000f220000100800 */
[----:B0-----:R-:W-:-:S03]  /*62c50*/  @!P0 IMAD.MOV.U32 R4, RZ, RZ, R123 ;  /* 0x000000ffff048224 */ /* 0x001fc600078e007b */
[----:B--2---:R-:W-:Y:S01]  /*62c60*/  STL [R1+0x3a80], R216 ;  /* 0x003a80d801007387 */ /* 0x004fe20000100800 */
[----:B------:R-:W-:-:S03]  /*62c70*/  PRMT R130, RZ, 0x7610, R130 ;  /* 0x00007610ff827816 */ /* 0x000fc60000000082 */
[----:B------:R-:W2:Y:S04]  /*62c80*/  LDL R123, [R1+0x1718] ;  /* 0x00171800017b7983 */ /* 0x000ea80000100800 */
[----:B----4-:R0:W4:Y:S04]  /*62c90*/  @!P0 LDG.E.U8 R131, desc[UR6][R4.64] ;  /* 0x0000000604838981 */ /* 0x010128000c1e1100 */
[----:B------:R-:W0:Y:S04]  /*62ca0*/  LDL R4, [R1+0x172c] ;  /* 0x00172c0001047983 */ /* 0x000e280000100800 */
[----:B------:R-:W0:Y:S02]  /*62cb0*/  LDL R5, [R1+0x1730] ;  /* 0x0017300001057983 */ /* 0x000e240000100800 */
        /* <DEDUP_REMOVED lines=11> */
[----:B------:R-:W-:-:S05]  /*62d70*/  @!P0 LOP3.LUT R5, R5, R4, RZ, 0x3c, !PT ;  /* 0x0000000405058212 */ /* 0x000fca00078e3cff */
[----:B------:R3:W2:Y:S01]  /*62d80*/  @!P0 LDG.E.U8 R121, desc[UR6][R4.64] ;  /* 0x0000000604798981 */ /* 0x0006a2000c1e1100 */
[----:B------:R-:W-:-:S03]  /*62d90*/  PRMT R120, RZ, 0x7610, R120 ;  /* 0x00007610ff787816 */ /* 0x000fc60000000078 */
[----:B----4-:R0:W-:Y:S01]  /*62da0*/  STL [R1+0x3a8c], R130 ;  /* 0x003a8c8201007387 */ /* 0x0101e20000100800 */
[----:B---3--:R-:W-:Y:S02]  /*62db0*/  @!P2 IMAD.MOV.U32 R4, RZ, RZ, R222 ;  /* 0x000000ffff04a224 */ /* 0x008fe400078e00de */
[----:B--2---:R-:W-:-:S05]  /*62dc0*/  @!P2 IMAD.MOV.U32 R5, RZ, RZ, R131 ;  /* 0x000000ffff05a224 */ /* 0x004fca00078e0083 */
[----:B------:R1:W2:Y:S04]  /*62dd0*/  @!P2 LDG.E.U8 R120, desc[UR6][R4.64] ;  /* 0x000000060478a981 */ /* 0x0002a8000c1e1100 */
[----:B------:R3:W-:Y:S01]  /*62de0*/  STL [R1+0x3a90], R121 ;  /* 0x003a907901007387 */ /* 0x0007e20000100800 */
[----:B------:R-:W-:-:S03]  /*62df0*/  PRMT R101, RZ, 0x7610, R101 ;  /* 0x00007610ff657816 */ /* 0x000fc60000000065 */
[----:B------:R-:W4:Y:S04]  /*62e00*/  LDL R222, [R1+0x1708] ;  /* 0x0017080001de7983 */ /* 0x000f280000100800 */
[----:B------:R-:W4:Y:S04]  /*62e10*/  LDL R131, [R1+0x16fc] ;  /* 0x0016fc0001837983 */ /* 0x000f280000100800 */
[----:B0-----:R-:W4:Y:S04]  /*62e20*/  LDL R130, [R1+0x1700] ;  /* 0x0017000001827983 */ /* 0x001f280000100800 */
[----:B---3--:R-:W3:Y:S01]  /*62e30*/  LDL R121, [R1+0x1714] ;  /* 0x0017140001797983 */ /* 0x008ee20000100800 */
[----:B-1----:R-:W-:-:S03]  /*62e40*/  @!P0 IMAD.MOV.U32 R4, RZ, RZ, R123 ;  /* 0x000000ffff048224 */ /* 0x002fc600078e007b */
[----:B--2---:R0:W-:Y:S01]  /*62e50*/  STL [R1+0x3a94], R120 ;  /* 0x003a947801007387 */ /* 0x0041e20000100800 */
[----:B------:R-:W-:-:S03]  /*62e60*/  PRMT R100, RZ, 0x7610, R100 ;  /* 0x00007610ff647816 */ /* 0x000fc60000000064 */
[----:B------:R-:W2:Y:S04]  /*62e70*/  LDL R123, [R1+0x16f4] ;  /* 0x0016f400017b7983 */ /* 0x000ea80000100800 */
[----:B0-----:R-:W4:Y:S01]  /*62e80*/  LDL R120, [R1+0x1710] ;  /* 0x0017100001787983 */ /* 0x001f220000100800 */
[----:B---3--:R-:W-:-:S03]  /*62e90*/  @!P0 IMAD.MOV.U32 R5, RZ, RZ, R121 ;  /* 0x000000ffff058224 */ /* 0x008fc600078e0079 */
[----:B------:R-:W3:Y:S04]  /*62ea0*/  LDL R121, [R1+0x16f8] ;  /* 0x0016f80001797983 */ /* 0x000ee80000100800 */
[----:B------:R4:W2:Y:S04]  /*62eb0*/  @!P0 LDG.E.U8 R101, desc[UR6][R4.64] ;  /* 0x0000000604658981 */ /* 0x0008a8000c1e1100 */
[----:B------:R-:W3:Y:S01]  /*62ec0*/  LDL R5, [R1+0x170c] ;  /* 0x00170c0001057983 */ /* 0x000ee20000100800 */
[----:B----4-:R-:W-:-:S03]  /*62ed0*/  @!P2 IMAD.MOV.U32 R4, RZ, RZ, R120 ;  /* 0x000000ffff04a224 */ /* 0x010fc600078e0078 */
[----:B--2---:R0:W-:Y:S01]  /*62ee0*/  STL [R1+0x3a98], R101 ;  /* 0x003a986501007387 */ /* 0x0041e20000100800 */
[----:B------:R-:W-:Y:S02]  /*62ef0*/  PRMT R0, RZ, 0x7610, R0 ;  /* 0x00007610ff007816 */ /* 0x000fe40000000000 */
[----:B------:R-:W-:Y:S01]  /*62f00*/  PRMT R2, RZ, 0x7610, R2 ;  /* 0x00007610ff027816 */ /* 0x000fe20000000002 */
[----:B------:R-:W2:Y:S04]  /*62f10*/  LDL R120, [R1+0x16ec] ;  /* 0x0016ec0001787983 */ /* 0x000ea80000100800 */
[----:B---3--:R1:W3:Y:S04]  /*62f20*/  @!P2 LDG.E.U8 R100, desc[UR6][R4.64] ;  /* 0x000000060464a981 */ /* 0x0082e8000c1e1100 */
[----:B0-----:R-:W4:Y:S04]  /*62f30*/  LDL R101, [R1+0x16f0] ;  /* 0x0016f00001657983 */ /* 0x001f280000100800 */
[----:B------:R-:W2:Y:S01]  /*62f40*/  LDL R5, [R1+0x1704] ;  /* 0x0017040001057983 */ /* 0x000ea20000100800 */
[----:B-1----:R-:W-:Y:S01]  /*62f50*/  @!P0 IMAD.MOV.U32 R4, RZ, RZ, R222 ;  /* 0x000000ffff048224 */ /* 0x002fe200078e00de */
[----:B------:R-:W-:-:S04]  /*62f60*/  PRMT R39, RZ, 0x7610, R39 ;  /* 0x00007610ff277816 */ /* 0x000fc80000000027 */
[----:B--2---:R0:W2:Y:S02]  /*62f70*/  @!P0 LDG.E.U8 R0, desc[UR6][R4.64] ;  /* 0x0000000604008981 */ /* 0x0040a4000c1e1100 */
[----:B0-----:R-:W-:Y:S02]  /*62f80*/  @!P2 IMAD.MOV.U32 R4, RZ, RZ, R130 ;  /* 0x000000ffff04a224 */ /* 0x001fe400078e0082 */
[----:B------:R-:W-:-:S05]  /*62f90*/  @!P2 IMAD.MOV.U32 R5, RZ, RZ, R131 ;  /* 0x000000ffff05a224 */ /* 0x000fca00078e0083 */
[----:B------:R0:W2:Y:S02]  /*62fa0*/  @!P2 LDG.E.U8 R2, desc[UR6][R4.64] ;  /* 0x000000060402a981 */ /* 0x0000a4000c1e1100 */
[----:B0-----:R-:W-:Y:S02]  /*62fb0*/  @!P0 IMAD.MOV.U32 R4, RZ, RZ, R121 ;  /* 0x000000ffff048224 */ /* 0x001fe400078e0079 */
[----:B------:R-:W-:-:S05]  /*62fc0*/  @!P0 IMAD.MOV.U32 R5, RZ, RZ, R123 ;  /* 0x000000ffff058224 */ /* 0x000fca00078e007b */
[----:B------:R4:W2:Y:S04]  /*62fd0*/  @!P0 LDG.E.U8 R39, desc[UR6][R4.64] ;  /* 0x0000000604278981 */ /* 0x0008a8000c1e1100 */
[----:B---3--:R-:W-:Y:S01]  /*62fe0*/  STL [R1+0x3a9c], R100 ;  /* 0x003a9c6401007387 */ /* 0x008fe20000100800 */
[----:B------:R-:W-:Y:S01]  /*62ff0*/  PRMT R38, RZ, 0x7610, R38 ;  /* 0x00007610ff267816 */ /* 0x000fe20000000026 */
[----:B----4-:R-:W-:Y:S02]  /*63000*/  @!P2 IMAD.MOV.U32 R4, RZ, RZ, R101 ;  /* 0x000000ffff04a224 */ /* 0x010fe400078e0065 */
[----:B------:R-:W-:-:S05]  /*63010*/  @!P2 IMAD.MOV.U32 R5, RZ, RZ, R120 ;  /* 0x000000ffff05a224 */ /* 0x000fca00078e0078 */
[----:B------:R-:W3:Y:S04]  /*63020*/  @!P2 LDG.E.U8 R38, desc[UR6][R4.64] ;  /* 0x000000060426a981 */ /* 0x000ee8000c1e1100 */
[----:B--2---:R0:W-:Y:S04]  /*63030*/  STL [R1+0x3aa0], R0 ;  /* 0x003aa00001007387 */ /* 0x0041e80000100800 */
[----:B------:R-:W2:Y:S04]  /*63040*/  LDL R130, [R1+0x16e4] ;  /* 0x0016e40001827983 */ /* 0x000ea80000100800 */
[----:B0-----:R-:W4:Y:S04]  /*63050*/  LDL R0, [R1+0x16e8] ;  /* 0x0016e80001007983 */ /* 0x001f280000100800 */
[----:B------:R-:W-:Y:S04]  /*63060*/  STL [R1+0x3aa4], R2 ;  /* 0x003aa40201007387 */ /* 0x000fe80000100800 */
[----:B------:R-:W4:Y:S04]  /*63070*/  LDL R123, [R1+0x16dc] ;  /* 0x0016dc00017b7983 */ /* 0x000f280000100800 */
[----:B------:R-:W4:Y:S04]  /*63080*/  LDL R121, [R1+0x16e0] ;  /* 0x0016e00001797983 */ /* 0x000f280000100800 */
[----:B------:R0:W-:Y:S04]  /*63090*/  STL [R1+0x3aa8], R39 ;  /* 0x003aa82701007387 */ /* 0x0001e80000100800 */
[----:B------:R-:W4:Y:S04]  /*630a0*/  LDL R120, [R1+0x16d4] ;  /* 0x0016d40001787983 */ /* 0x000f280000100800 */
[----:B------:R-:W4:Y:S04]  /*630b0*/  LDL R101, [R1+0x16d8] ;  /* 0x0016d80001657983 */ /* 0x000f280000100800 */
[----:B------:R-:W4:Y:S01]  /*630c0*/  LDL R100, [R1+0x16cc] ;  /* 0x0016cc0001647983 */ /* 0x000f220000100800 */
[----:B------:R-:W-:-:S03]  /*630d0*/  PRMT R52, RZ, 0x7610, R52 ;  /* 0x00007610ff347816 */ /* 0x000fc60000000034 */
[----:B0-----:R-:W4:Y:S01]  /*630e0*/  LDL R39, [R1+0x16d0] ;  /* 0x0016d00001277983 */ /* 0x001f220000100800 */
[----:B------:R-:W-:-:S03]  /*630f0*/  PRMT R47, RZ, 0x7610, R47 ;  /* 0x00007610ff2f7816 */ /* 0x000fc6000000002f */
[----:B---3--:R0:W-:Y:S04]  /*63100*/  STL [R1+0x3aac], R38 ;  /* 0x003aac2601007387 */ /* 0x0081e80000100800 */
[----:B------:R-:W3:Y:S01]  /*63110*/  LDL R2, [R1+0x16c4] ;  /* 0x0016c40001027983 */ /* 0x000ee20000100800 */
[----:B------:R-:W-:Y:S01]  /*63120*/  PRMT R221, RZ, 0x7610, R221 ;  /* 0x00007610ffdd7816 */ /* 0x000fe200000000dd */
[----:B--2---:R-:W-:Y:S02]  /*63130*/  @!P0 IMAD.MOV.U32 R5, RZ, RZ, R130 ;  /* 0x000000ffff058224 */ /* 0x004fe400078e0082 */
[----:B----4-:R-:W-:Y:S02]  /*63140*/  @!P0 IMAD.MOV.U32 R4, RZ, RZ, R0 ;  /* 0x000000ffff048224 */ /* 0x010fe400078e0000 */
[----:B------:R-:W2:Y:S04]  /*63150*/  LDL R0, [R1+0x16c8] ;  /* 0x0016c80001007983 */ /* 0x000ea80000100800 */
[----:B------:R1:W4:Y:S02]  /*63160*/  @!P0 LDG.E.U8 R52, desc[UR6][R4.64] ;  /* 0x0000000604348981 */ /* 0x000324000c1e1100 */
[----:B-1----:R-:W-:-:S02]  /*63170*/  @!P2 IMAD.MOV.U32 R4, RZ, RZ, R121 ;  /* 0x000000ffff04a224 */ /* 0x002fc400078e0079 */
[----:B------:R-:W-:-:S05]  /*63180*/  @!P2 IMAD.MOV.U32 R5, RZ, RZ, R123 ;  /* 0x000000ffff05a224 */ /* 0x000fca00078e007b */
[----:B------:R1:W4:Y:S02]  /*63190*/  @!P2 LDG.E.U8 R47, desc[UR6][R4.64] ;  /* 0x00000006042fa981 */ /* 0x000324000c1e1100 */
[----:B-1----:R-:W-:Y:S02]  /*631a0*/  @!P0 IMAD.MOV.U32 R4, RZ, RZ, R101 ;  /* 0x000000ffff048224 */ /* 0x002fe400078e0065 */
[----:B------:R-:W-:-:S05]  /*631b0*/  @!P0 IMAD.MOV.U32 R5, RZ, RZ, R120 ;  /* 0x000000ffff058224 */ /* 0x000fca00078e0078 */
[----:B------:R1:W4:Y:S01]  /*631c0*/  @!P0 LDG.E.U8 R221, desc[UR6][R4.64] ;  /* 0x0000000604dd8981 */ /* 0x000322000c1e1100 */
[----:B------:R-:W-:Y:S01]  /*631d0*/  PRMT R220, RZ, 0x7610, R220 ;  /* 0x00007610ffdc7816 */ /* 0x000fe200000000dc */
[----:B-1----:R-:W-:Y:S02]  /*631e0*/  @!P2 IMAD.MOV.U32 R4, RZ, RZ, R39 ;  /* 0x000000ffff04a224 */ /* 0x002fe400078e0027 */
[----:B------:R-:W-:-:S05]  /*631f0*/  @!P2 IMAD.MOV.U32 R5, RZ, RZ, R100 ;  /* 0x000000ffff05a224 */ /* 0x000fca00078e0064 */
[----:B------:R3:W4:Y:S01]  /*63200*/  @!P2 LDG.E.U8 R220, desc[UR6][R4.64] ;  /* 0x0000000604dca981 */ /* 0x000722000c1e1100 */
[----:B------:R-:W-:Y:S01]  /*63210*/  PRMT R104, RZ, 0x7610, R104 ;  /* 0x00007610ff687816 */ /* 0x000fe20000000068 */
[----:B---3--:R-:W-:Y:S02]  /*63220*/  @!P0 IMAD.MOV.U32 R5, RZ, RZ, R2 ;  /* 0x000000ffff058224 */ /* 0x008fe400078e0002 */
[----:B--2---:R-:W-:Y:S01]  /*63230*/  @!P0 IMAD.MOV.U32 R4, RZ, RZ, R0 ;  /* 0x000000ffff048224 */ /* 0x004fe200078e0000 */
[----:B----4-:R1:W-:Y:S04]  /*63240*/  STL [R1+0x3ab0], R52 ;  /* 0x003ab03401007387 */ /* 0x0103e80000100800 */
[----:B0-----:R-:W2:Y:S04]  /*63250*/  LDL R38, [R1+0x16c0] ;  /* 0x0016c00001267983 */ /* 0x001ea80000100800 */
[----:B------:R2:W3:Y:S04]  /*63260*/  @!P0 LDG.E.U8 R104, desc[UR6][R4.64] ;  /* 0x0000000604688981 */ /* 0x0004e8000c1e1100 */
[----:B-1----:R-:W4:Y:S04]  /*63270*/  LDL R52, [R1+0x16bc] ;  /* 0x0016bc0001347983 */ /* 0x002f280000100800 */
[----:B------:R0:W-:Y:S04]  /*63280*/  STL [R1+0x3ab4], R47 ;  /* 0x003ab42f01007387 */ /* 0x0001e80000100800 */
[----:B------:R-:W-:Y:S04]  /*63290*/  STL [R1+0x3ab8], R221 ;  /* 0x003ab8dd01007387 */ /* 0x000fe80000100800 */
[----:B------:R-:W4:Y:S04]  /*632a0*/  LDL R100, [R1+0x16b4] ;  /* 0x0016b40001647983 */ /* 0x000f280000100800 */
[----:B------:R-:W4:Y:S01]  /*632b0*/  LDL R39, [R1+0x16b8] ;  /* 0x0016b80001277983 */ /* 0x000f220000100800 */
[----:B------:R-:W-:-:S03]  /*632c0*/  PRMT R105, RZ, 0x7610, R105 ;  /* 0x00007610ff697816 */ /* 0x000fc60000000069 */
[----:B------:R-:W-:Y:S04]  /*632d0*/  STL [R1+0x3abc], R220 ;  /* 0x003abcdc01007387 */ /* 0x000fe80000100800 */
[----:B------:R-:W4:Y:S04]  /*632e0*/  LDL R2, [R1+0x16ac] ;  /* 0x0016ac0001027983 */ /* 0x000f280000100800 */
[----:B------:R-:W4:Y:S01]  /*632f0*/  LDL R0, [R1+0x16b0] ;  /* 0x0016b00001007983 */ /* 0x000f220000100800 */
[----:B------:R-:W-:Y:S01]  /*63300*/  PRMT R77, RZ, 0x7610, R77 ;  /* 0x00007610ff4d7816 */ /* 0x000fe2000000004d */
[----:B--2---:R-:W-:-:S02]  /*63310*/  @!P2 IMAD.MOV.U32 R4, RZ, RZ, R38 ;  /* 0x000000ffff04a224 */ /* 0x004fc400078e0026 */
[----:B---3--:R-:W-:Y:S04]  /*63320*/  STL [R1+0x3ac0], R104 ;  /* 0x003ac06801007387 */ /* 0x008fe80000100800 */
[----:B0-----:R-:W2:Y:S01]  /*63330*/  LDL R47, [R1+0x16a8] ;  /* 0x0016a800012f7983 */ /* 0x001ea20000100800 */
[----:B------:R-:W-:Y:S02]  /*63340*/  PRMT R76, RZ, 0x7610, R76 ;  /* 0x00007610ff4c7816 */ /* 0x000fe4000000004c */
[----:B------:R-:W-:Y:S01]  /*63350*/  PRMT R112, RZ, 0x7610, R112 ;  /* 0x00007610ff707816 */ /* 0x000fe20000000070 */
[----:B------:R-:W3:Y:S01]  /*63360*/  LDL R38, [R1+0x16a0] ;  /* 0x0016a00001267983 */ /* 0x000ee20000100800 */
[----:B----4-:R-:W-:-:S03]  /*63370*/  @!P2 IMAD.MOV.U32 R5, RZ, RZ, R52 ;  /* 0x000000ffff05a224 */ /* 0x010fc600078e0034 */
[----:B------:R-:W4:Y:S04]  /*63380*/  LDL R52, [R1+0x16a4] ;  /* 0x0016a40001347983 */ /* 0x000f280000100800 */
[----:B------:R0:W3:Y:S02]  /*63390*/  @!P2 LDG.E.U8 R105, desc[UR6][R4.64] ;  /* 0x000000060469a981 */ /* 0x0000e4000c1e1100 */
[----:B0-----:R-:W-:Y:S02]  /*633a0*/  @!P0 IMAD.MOV.U32 R5, RZ, RZ, R100 ;  /* 0x000000ffff058224 */ /* 0x001fe400078e0064 */
[----:B------:R-:W-:-:S05]  /*633b0*/  @!P0 IMAD.MOV.U32 R4, RZ, RZ, R39 ;  /* 0x000000ffff048224 */ /* 0x000fca00078e0027 */
[----:B------:R0:W3:Y:S02]  /*633c0*/  @!P0 LDG.E.U8 R77, desc[UR6][R4.64] ;  /* 0x00000006044d8981 */ /* 0x0000e4000c1e1100 */
[----:B0-----:R-:W-:Y:S02]  /*633d0*/  @!P2 IMAD.MOV.U32 R5, RZ, RZ, R2 ;  /* 0x000000ffff05a224 */ /* 0x001fe400078e0002 */
[----:B------:R-:W-:-:S05]  /*633e0*/  @!P2 IMAD.MOV.U32 R4, RZ, RZ, R0 ;  /* 0x000000ffff04a224 */ /* 0x000fca00078e0000 */
[----:B------:R2:W3:Y:S02]  /*633f0*/  @!P2 LDG.E.U8 R76, desc[UR6][R4.64] ;  /* 0x00000006044ca981 */ /* 0x0004e4000c1e1100 */
[----:B--2---:R-:W-:Y:S02]  /*63400*/  @!P0 IMAD.MOV.U32 R4, RZ, RZ, R47 ;  /* 0x000000ffff048224 */ /* 0x004fe400078e002f */
[----:B----4-:R-:W-:Y:S01]  /*63410*/  @!P0 IMAD.MOV.U32 R5, RZ, RZ, R52 ;  /* 0x000000ffff058224 */ /* 0x010fe200078e0034 */
[----:B---3--:R-:W-:Y:S04]  /*63420*/  STL [R1+0x3ac4], R105 ;  /* 0x003ac46901007387 */ /* 0x008fe80000100800 */
[----:B------:R-:W2:Y:S04]  /*63430*/  LDL R39, [R1+0x169c] ;  /* 0x00169c0001277983 */ /* 0x000ea80000100800 */
[----:B------:R-:W3:Y:S04]  /*63440*/  LDL R100, [R1+0x1698] ;  /* 0x0016980001647983 */ /* 0x000ee80000100800 */
[----:B------:R0:W4:Y:S04]  /*63450*/  @!P0 LDG.E.U8 R112, desc[UR6][R4.64] ;  /* 0x0000000604708981 */ /* 0x000128000c1e1100 */
[----:B------:R1:W-:Y:S04]  /*63460*/  STL [R1+0x3ac8], R77 ;  /* 0x003ac84d01007387 */ /* 0x0003e80000100800 */
[----:B------:R-:W3:Y:S04]  /*63470*/  LDL R2, [R1+0x168c] ;  /* 0x00168c0001027983 */ /* 0x000ee80000100800 */
[----:B------:R-:W3:Y:S04]  /*63480*/  LDL R0, [R1+0x1690] ;  /* 0x0016900001007983 */ /* 0x000ee80000100800 */
[----:B-1----:R-:W3:Y:S04]  /*63490*/  LDL R77, [R1+0x1694] ;  /* 0x00169400014d7983 */ /* 0x002ee80000100800 */
[----:B------:R1:W-:Y:S04]  /*634a0*/  STL [R1+0x3acc], R76 ;  /* 0x003acc4c01007387 */ /* 0x0003e80000100800 */
[----:B------:R-:W3:Y:S04]  /*634b0*/  LDL R52, [R1+0x1684] ;  /* 0x0016840001347983 */ /* 0x000ee80000100800 */
[----:B------:R-:W3:Y:S01]  /*634c0*/  LDL R47, [R1+0x1688] ;  /* 0x00168800012f7983 */ /* 0x000ee20000100800 */
[----:B------:R-:W-:Y:S01]  /*634d0*/  PRMT R113, RZ, 0x7610, R113 ;  /* 0x00007610ff717816 */ /* 0x000fe20000000071 */
[----:B0-----:R-:W-:Y:S01]  /*634e0*/  @!P2 IMAD.MOV.U32 R4, RZ, RZ, R38 ;  /* 0x000000ffff04a224 */ /* 0x001fe200078e0026 */
[----:B------:R-:W-:Y:S01]  /*634f0*/  PRMT R84, RZ, 0x7610, R84 ;  /* 0x00007610ff547816 */ /* 0x000fe20000000054 */
[----:B--2---:R-:W-:Y:S01]  /*63500*/  @!P2 IMAD.MOV.U32 R5, RZ, RZ, R39 ;  /* 0x000000ffff05a224 */ /* 0x004fe200078e0027 */
[----:B----4-:R-:W-:Y:S04]  /*63510*/  STL [R1+0x3ad0], R112 ;  /* 0x003ad07001007387 */ /* 0x010fe80000100800 */
[----:B------:R-:W2:Y:S04]  /*63520*/  LDL R39, [R1+0x167c] ;  /* 0x00167c0001277983 */ /* 0x000ea80000100800 */
[----:B------:R-:W4:Y:S04]  /*63530*/  LDL R38, [R1+0x1680] ;  /* 0x0016800001267983 */ /* 0x000f280000100800 */
[----:B------:R3:W4:Y:S02]  /*63540*/  @!P2 LDG.E.U8 R113, desc[UR6][R4.64] ;  /* 0x000000060471a981 */ /* 0x000724000c1e1100 */
[----:B---3--:R-:W-:-:S02]  /*63550*/  @!P0 IMAD.MOV.U32 R4, RZ, RZ, R100 ;  /* 0x000000ffff048224 */ /* 0x008fc400078e0064 */
[----:B------:R-:W-:-:S05]  /*63560*/  @!P0 IMAD.MOV.U32 R5, RZ, RZ, R77 ;  /* 0x000000ffff058224 */ /* 0x000fca00078e004d */
[----:B------:R0:W3:Y:S01]  /*63570*/  @!P0 LDG.E.U8 R84, desc[UR6][R4.64] ;  /* 0x0000000604548981 */ /* 0x0000e2000c1e1100 */
[----:B------:R-:W-:Y:S02]  /*63580*/  PRMT R85, RZ, 0x7610, R85 ;  /* 0x00007610ff557816 */ /* 0x000fe40000000055 */
[----:B------:R-:W-:Y:S01]  /*63590*/  PRMT R151, RZ, 0x7610, R151 ;  /* 0x00007610ff977816 */ /* 0x000fe20000000097 */
[----:B0-----:R-:W-:Y:S02]  /*635a0*/  @!P2 IMAD.MOV.U32 R4, RZ, RZ, R0 ;  /* 0x000000ffff04a224 */ /* 0x001fe400078e0000 */
[----:B------:R-:W-:-:S05]  /*635b0*/  @!P2 IMAD.MOV.U32 R5, RZ, RZ, R2 ;  /* 0x000000ffff05a224 */ /* 0x000fca00078e0002 */
[----:B------:R0:W3:Y:S02]  /*635c0*/  @!P2 LDG.E.U8 R85, desc[UR6][R4.64] ;  /* 0x000000060455a981 */ /* 0x0000e4000c1e1100 */
[----:B0-----:R-:W-:Y:S02]  /*635d0*/  @!P0 IMAD.MOV.U32 R4, RZ, RZ, R47 ;  /* 0x000000ffff048224 */ /* 0x001fe400078e002f */
[----:B------:R-:W-:-:S05]  /*635e0*/  @!P0 IMAD.MOV.U32 R5, RZ, RZ, R52 ;  /* 0x000000ffff058224 */ /* 0x000fca00078e0034 */
[----:B------:R2:W3:Y:S01]  /*635f0*/  @!P0 LDG.E.U8 R151, desc[UR6][R4.64] ;  /* 0x0000000604978981 */ /* 0x0004e2000c1e1100 */
[----:B------:R-:W-:Y:S01]  /*63600*/  PRMT R150, RZ, 0x7610, R150 ;  /* 0x00007610ff967816 */ /* 0x000fe20000000096 */
[----:B--2---:R-:W-:Y:S02]  /*63610*/  @!P2 IMAD.MOV.U32 R5, RZ, RZ, R39 ;  /* 0x000000ffff05a224 */ /* 0x004fe400078e0027 */
[----:B----4-:R-:W-:Y:S01]  /*63620*/  @!P2 IMAD.MOV.U32 R4, RZ, RZ, R38 ;  /* 0x000000ffff04a224 */ /* 0x010fe200078e0026 */
[----:B------:R-:W-:Y:S04]  /*63630*/  STL [R1+0x3ad4], R113 ;  /* 0x003ad47101007387 */ /* 0x000fe80000100800 */
[----:B------:R-:W2:Y:S04]  /*63640*/  LDL R101, [R1+0x1674] ;  /* 0x0016740001657983 */ /* 0x000ea80000100800 */
[----:B------:R-:W4:Y:S04]  /*63650*/  LDL R100, [R1+0x1678] ;  /* 0x0016780001647983 */ /* 0x000f280000100800 */
[----:B------:R2:W4:Y:S04]  /*63660*/  @!P2 LDG.E.U8 R150, desc[UR6][R4.64] ;  /* 0x000000060496a981 */ /* 0x000528000c1e1100 */
[----:B---3--:R-:W-:Y:S04]  /*63670*/  STL [R1+0x3ad8], R84 ;  /* 0x003ad85401007387 */ /* 0x008fe80000100800 */
[----:B------:R-:W3:Y:S04]  /*63680*/  LDL R2, [R1+0x166c] ;  /* 0x00166c0001027983 */ /* 0x000ee80000100800 */
[----:B------:R-:W3:Y:S04]  /*63690*/  LDL R0, [R1+0x1670] ;  /* 0x0016700001007983 */ /* 0x000ee80000100800 */
[----:B------:R0:W-:Y:S04]  /*636a0*/  STL [R1+0x3adc], R85 ;  /* 0x003adc5501007387 */ /* 0x0001e80000100800 */
[----:B------:R-:W3:Y:S04]  /*636b0*/  LDL R77, [R1+0x1664] ;  /* 0x00166400014d7983 */ /* 0x000ee80000100800 */
[----:B-1----:R-:W3:Y:S04]  /*636c0*/  LDL R76, [R1+0x1668] ;  /* 0x00166800014c7983 */ /* 0x002ee80000100800 */
[----:B------:R-:W3:Y:S01]  /*636d0*/  LDL R47, [R1+0x1660] ;  /* 0x00166000012f7983 */ /* 0x000ee20000100800 */
[----:B------:R-:W-:-:S03]  /*636e0*/  PRMT R37, RZ, 0x7610, R37 ;  /* 0x00007610ff257816 */ /* 0x000fc60000000025 */
[----:B------:R-:W-:Y:S04]  /*636f0*/  STL [R1+0x3ae0], R151 ;  /* 0x003ae09701007387 */ /* 0x000fe80000100800 */
[----:B------:R-:W3:Y:S04]  /*63700*/  LDL R52, [R1+0x165c] ;  /* 0x00165c0001347983 */ /* 0x000ee80000100800 */
[----:B------:R-:W3:Y:S04]  /*63710*/  LDL R39, [R1+0x1654] ;  /* 0x0016540001277983 */ /* 0x000ee80000100800 */
[----:B------:R-:W3:Y:S01]  /*63720*/  LDL R38, [R1+0x1658] ;  /* 0x0016580001267983 */ /* 0x000ee20000100800 */
[----:B--2---:R-:W-:-:S02]  /*63730*/  @!P0 IMAD.MOV.U32 R5, RZ, RZ, R101 ;  /* 0x000000ffff058224 */ /* 0x004fc400078e0065 */
[----:B----4-:R-:W-:Y:S01]  /*63740*/  @!P0 IMAD.MOV.U32 R4, RZ, RZ, R100 ;  /* 0x000000ffff048224 */ /* 0x010fe200078e0064 */
[----:B------:R1:W-:Y:S04]  /*63750*/  STL [R1+0x3ae4], R150 ;  /* 0x003ae49601007387 */ /* 0x0003e80000100800 */
[----:B0-----:R-:W2:Y:S04]  /*63760*/  LDL R85, [R1+0x164c] ;  /* 0x00164c0001557983 */ /* 0x001ea80000100800 */
[----:B------:R-:W4:Y:S04]  /*63770*/  LDL R84, [R1+0x1650] ;  /* 0x0016500001547983 */ /* 0x000f280000100800 */
[----:B------:R3:W4:Y:S01]  /*63780*/  @!P0 LDG.E.U8 R37, desc[UR6][R4.64] ;  /* 0x0000000604258981 */ /* 0x000722000c1e1100 */
[----:B------:R-:W-:-:S02]  /*63790*/  PRMT R36, RZ, 0x7610, R36 ;  /* 0x00007610ff247816 */ /* 0x000fc40000000024 */
[----:B------:R-:W-:Y:S02]  /*637a0*/  PRMT R46, RZ, 0x7610, R46 ;  /* 0x00007610ff2e7816 */ /* 0x000fe4000000002e */
[----:B------:R-:W-:Y:S02]  /*637b0*/  PRMT R218, RZ, 0x7610, R218 ;  /* 0x00007610ffda7816 */ /* 0x000fe400000000da */
[----:B------:R-:W-:Y:S02]  /*637c0*/  PRMT R102, RZ, 0x7610, R102 ;  /* 0x00007610ff667816 */ /* 0x000fe40000000066 */
[----:B------:R-:W-:Y:S02]  /*637d0*/  PRMT R103, RZ, 0x7610, R103 ;  /* 0x00007610ff677816 */ /* 0x000fe40000000067 */
[----:B------:R-:W-:Y:S02]  /*637e0*/  PRMT R61, RZ, 0x7610, R61 ;  /* 0x00007610ff3d7816 */ /* 0x000fe4000000003d */
        /* <DEDUP_REMOVED lines=20> */
[----:B------:R-:W-:Y:S01]  /*63930*/  PRMT R118, RZ, 0x7610, R118 ;  /* 0x00007610ff767816 */ /* 0x000fe20000000076 */
[----:B---3--:R-:W-:Y:S02]  /*63940*/  @!P2 IMAD.MOV.U32 R5, RZ, RZ, R2 ;  /* 0x000000ffff05a224 */ /* 0x008fe400078e0002 */
[----:B------:R-:W-:Y:S01]  /*63950*/  @!P2 IMAD.MOV.U32 R4, RZ, RZ, R0 ;  /* 0x000000ffff04a224 */ /* 0x000fe200078e0000 */
[----:B------:R-:W3:Y:S04]  /*63960*/  LDL R2, [R1+0x1644] ;  /* 0x0016440001027983 */ /* 0x000ee80000100800 */
[----:B------:R-:W3:Y:S04]  /*63970*/  LDL R0, [R1+0x1648] ;  /* 0x0016480001007983 */ /* 0x000ee80000100800 */
[----:B------:R0:W3:Y:S01]  /*63980*/  @!P2 LDG.E.U8 R36, desc[UR6][R4.64] ;  /* 0x000000060424a981 */ /* 0x0000e2000c1e1100 */
        /* <DEDUP_REMOVED lines=10> */
[----:B------:R-:W-:Y:S01]  /*63a30*/  PRMT R48, RZ, 0x7610, R48 ;  /* 0x00007610ff307816 */ /* 0x000fe20000000030 */
[----:B0-----:R-:W-:Y:S02]  /*63a40*/  @!P0 IMAD.MOV.U32 R5, RZ, RZ, R77 ;  /* 0x000000ffff058224 */ /* 0x001fe400078e004d */
        /* <DEDUP_REMOVED lines=13> */
[----:B0-----:R-:W-:Y:S01]  /*63b20*/  @!P2 IMAD.MOV.U32 R4, RZ, RZ, R47 ;  /* 0x000000ffff04a224 */ /* 0x001fe200078e002f */
[----:B------:R-:W-:Y:S01]  /*63b30*/  PRMT R31, RZ, 0x7610, R31 ;  /* 0x00007610ff1f7816 */ /* 0x000fe2000000001f */
        /* <DEDUP_REMOVED lines=171> */
[----:B------:R-:W3:Y:S04]  /*645f0*/  LDL R105, [R1+0xf90] ;  /* 0x000f900001697983 */ /* 0x000ee80000100800 */
[----:B------:R-:W3:Y:S04]  /*64600*/  LDL R104, [R1+0xf94] ;  /* 0x000f940001687983 */ /* 0x000ee80000100800 */
[----:B------:R-:W3:Y:S04]  /*64610*/  LDL R101, [R1+0xf88] ;  /* 0x000f880001657983 */ /* 0x000ee80000100800 */
[----:B------:R-:W3:Y:S01]  /*64620*/  LDL R100, [R1+0xf8c] ;  /* 0x000f8c0001647983 */ /* 0x000ee20000100800 */
[----:B--2---:R-:W-:-:S02]  /*64630*/  @!P2 IMAD.MOV.U32 R5, RZ, RZ, R85 ;  /* 0x000000ffff05a224 */ /* 0x004fc400078e0055 */
[----:B----4-:R-:W-:Y:S01]  /*64640*/  @!P2 IMAD.MOV.U32 R4, RZ, RZ, R84 ;  /* 0x000000ffff04a224 */ /* 0x010fe200078e0054 */
[----:B------:R-:W2:Y:S04]  /*64650*/  LDL R85, [R1+0x1624] ;  /* 0x0016240001557983 */ /* 0x000ea80000100800 */
[----:B------:R-:W4:Y:S04]  /*64660*/  LDL R84, [R1+0x1628] ;  /* 0x0016280001547983 */ /* 0x000f280000100800 */
[----:B------:R3:W4:Y:S02]  /*64670*/  @!P2 LDG.E.U8 R103, desc[UR6][R4.64] ;  /* 0x000000060467a981 */ /* 0x000724000c1e1100 */
[----:B---3--:R-:W-:-:S02]  /*64680*/  @!P0 IMAD.MOV.U32 R5, RZ, RZ, R2 ;  /* 0x000000ffff058224 */ /* 0x008fc400078e0002 */
[----:B------:R-:W-:Y:S01]  /*64690*/  @!P0 IMAD.MOV.U32 R4, RZ, RZ, R0 ;  /* 0x000000ffff048224 */ /* 0x000fe200078e0000 */
[----:B------:R-:W3:Y:S04]  /*646a0*/  LDL R2, [R1+0x161c] ;  /* 0x00161c0001027983 */ /* 0x000ee80000100800 */
[----:B------:R-:W3:Y:S04]  /*646b0*/  LDL R0, [R1+0x1620] ;  /* 0x0016200001007983 */ /* 0x000ee80000100800 */
[----:B------:R0:W3:Y:S02]  /*646c0*/  @!P0 LDG.E.U8 R61, desc[UR6][R4.64] ;  /* 0x00000006043d8981 */ /* 0x0000e4000c1e1100 */
[----:B0-----:R-:W-:-:S02]  /*646d0*/  @!P2 IMAD.MOV.U32 R5, RZ, RZ, R77 ;  /* 0x000000ffff05a224 */ /* 0x001fc400078e004d */
        /* <DEDUP_REMOVED lines=1016> */
[----:B------:R-:W-:Y:S01]  /*68660*/  PRMT R18, RZ, 0x7610, R18 ;  /* 0x00007610ff127816 */ /* 0x000fe20000000012 */
[----:B------:R-:W2:Y:S04]  /*68670*/  LDL R85, [R1+0xf80] ;  /* 0x000f800001557983 */ /* 0x000ea80000100800 */
[----:B------:R3:W4:Y:S04]  /*68680*/  @!P0 LDG.E.U8 R19, desc[UR6][R4.64] ;  /* 0x0000000604138981 */ /* 0x000728000c1e1100 */
[----:B------:R-:W2:Y:S01]  /*68690*/  LDL R84, [R1+0xf84] ;  /* 0x000f840001547983 */ /* 0x000ea20000100800 */
[----:B---3--:R-:W-:-:S02]  /*686a0*/  @!P2 IMAD.MOV.U32 R5, RZ, RZ, R2 ;  /* 0x000000ffff05a224 */ /* 0x008fc400078e0002 */
[----:B------:R-:W-:Y:S01]  /*686b0*/  @!P2 IMAD.MOV.U32 R4, RZ, RZ, R0 ;  /* 0x000000ffff04a224 */ /* 0x000fe200078e0000 */
[----:B------:R-:W3:Y:S04]  /*686c0*/  LDL R2, [R1+0xf98] ;  /* 0x000f980001027983 */ /* 0x000ee80000100800 */
[----:B------:R-:W4:Y:S04]  /*686d0*/  LDL R0, [R1+0xf9c] ;  /* 0x000f9c0001007983 */ /* 0x000f280000100800 */
[----:B------:R0:W2:Y:S01]  /*686e0*/  @!P2 LDG.E.U8 R18, desc[UR6][R4.64] ;  /* 0x000000060412a981 */ /* 0x0000a2000c1e1100 */
[----:B------:R-:W-:-:S02]  /*686f0*/  PRMT R17, RZ, 0x7610, R17 ;  /* 0x00007610ff117816 */ /* 0x000fc40000000011 */
[----:B------:R-:W-:Y:S01]  /*68700*/  PRMT R16, RZ, 0x7610, R16 ;  /* 0x00007610ff107816 */ /* 0x000fe20000000010 */
[----:B0-----:R-:W-:Y:S02]  /*68710*/  @!P0 IMAD.MOV.U32 R5, RZ, RZ, R77 ;  /* 0x000000ffff058224 */ /* 0x001fe400078e004d */
[----:B------:R-:W-:Y:S01]  /*68720*/  @!P0 IMAD.MOV.U32 R4, RZ, RZ, R76 ;  /* 0x000000ffff048224 */ /* 0x000fe200078e004c */
[----:B------:R-:W2:Y:S04]  /*68730*/  LDL R77, [R1+0xf78] ;  /* 0x000f7800014d7983 */ /* 0x000ea80000100800 */
[----:B------:R-:W2:Y:S04]  /*68740*/  LDL R76, [R1+0xf7c] ;  /* 0x000f7c00014c7983 */ /* 0x000ea80000100800 */
[----:B------:R0:W2:Y:S01]  /*68750*/  @!P0 LDG.E.U8 R17, desc[UR6][R4.64] ;  /* 0x0000000604118981 */ /* 0x0000a2000c1e1100 */
[----:B------:R-:W-:Y:S01]  /*68760*/  PRMT R15, RZ, 0x7610, R15 ;  /* 0x00007610ff0f7816 */ /* 0x000fe2000000000f */
[----:B0-----:R-:W-:-:S02]  /*68770*/  @!P2 IMAD.MOV.U32 R4, RZ, RZ, R47 ;  /* 0x000000ffff04a224 */ /* 0x001fc400078e002f */
[----:B------:R-:W-:Y:S01]  /*68780*/  @!P2 IMAD.MOV.U32 R5, RZ, RZ, R52 ;  /* 0x000000ffff05a224 */ /* 0x000fe200078e0034 */
[----:B------:R-:W2:Y:S04]  /*68790*/  LDL R47, [R1+0xf74] ;  /* 0x000f7400012f7983 */ /* 0x000ea80000100800 */
[----:B------:R-:W2:Y:S04]  /*687a0*/  LDL R52, [R1+0xf70] ;  /* 0x000f700001347983 */ /* 0x000ea80000100800 */
[----:B------:R0:W2:Y:S02]  /*687b0*/  @!P2 LDG.E.U8 R16, desc[UR6][R4.64] ;  /* 0x000000060410a981 */ /* 0x0000a4000c1e1100 */
[----:B0-----:R-:W-:-:S02]  /*687c0*/  @!P0 IMAD.MOV.U32 R4, RZ, RZ, R38 ;  /* 0x000000ffff048224 */ /* 0x001fc400078e0026 */
[----:B------:R-:W-:Y:S01]  /*687d0*/  @!P0 IMAD.MOV.U32 R5, RZ, RZ, R39 ;  /* 0x000000ffff058224 */ /* 0x000fe200078e0027 */
[----:B------:R-:W2:Y:S04]  /*687e0*/  LDL R38, [R1+0xf6c] ;  /* 0x000f6c0001267983 */ /* 0x000ea80000100800 */
[----:B------:R-:W2:Y:S04]  /*687f0*/  LDL R39, [R1+0xf68] ;  /* 0x000f680001277983 */ /* 0x000ea80000100800 */
[----:B------:R3:W2:Y:S02]  /*68800*/  @!P0 LDG.E.U8 R15, desc[UR6][R4.64] ;  /* 0x00000006040f8981 */ /* 0x0006a4000c1e1100 */
[----:B---3--:R-:W-:-:S02]  /*68810*/  @!P2 IMAD.MOV.U32 R5, RZ, RZ, R2 ;  /* 0x000000ffff05a224 */ /* 0x008fc400078e0002 */
[----:B----4-:R-:W-:Y:S01]  /*68820*/  @!P2 IMAD.MOV.U32 R4, RZ, RZ, R0 ;  /* 0x000000ffff04a224 */ /* 0x010fe200078e0000 */
[----:B------:R-:W3:Y:S04]  /*68830*/  LDL R2, [R1+0xf60] ;  /* 0x000f600001027983 */ /* 0x000ee80000100800 */
[----:B------:R-:W4:Y:S01]  /*68840*/  LDL R0, [R1+0xf64] ;  /* 0x000f640001007983 */ /* 0x000f220000100800 */
[----:B------:R-:W-:Y:S02]  /*68850*/  PRMT R14, RZ, 0x7610, R14 ;  /* 0x00007610ff0e7816 */ /* 0x000fe4000000000e */
[----:B------:R-:W-:Y:S02]  /*68860*/  PRMT R13, RZ, 0x7610, R13 ;  /* 0x00007610ff0d7816 */ /* 0x000fe4000000000d */
[----:B------:R-:W-:-:S02]  /*68870*/  PRMT R12, RZ, 0x7610, R12 ;  /* 0x00007610ff0c7816 */ /* 0x000fc4000000000c */
[----:B------:R-:W-:Y:S02]  /*68880*/  PRMT R11, RZ, 0x7610, R11 ;  /* 0x00007610ff0b7816 */ /* 0x000fe4000000000b */
[----:B------:R-:W-:Y:S01]  /*68890*/  PRMT R10, RZ, 0x7610, R10 ;  /* 0x00007610ff0a7816 */ /* 0x000fe2000000000a */
[----:B-1----:R-:W4:Y:S04]  /*688a0*/  LDL.LU R150, [R1+0x794] ;  /* 0x0007940001967983 */ /* 0x002f280000300800 */
[----:B------:R0:W4:Y:S04]  /*688b0*/  @!P2 LDG.E.U8 R14, desc[UR6][R4.64] ;  /* 0x00000006040ea981 */ /* 0x000128000c1e1100 */
[----:B------:R-:W4:Y:S01]  /*688c0*/  LDL.LU R151, [R1+0x758] ;  /* 0x0007580001977983 */ /* 0x000f220000300800 */
[----:B0-----:R-:W-:-:S02]  /*688d0*/  @!P0 IMAD.MOV.U32 R4, RZ, RZ, R104 ;  /* 0x000000ffff048224 */ /* 0x001fc400078e0068 */
[----:B------:R-:W-:-:S05]  /*688e0*/  @!P0 IMAD.MOV.U32 R5, RZ, RZ, R105 ;  /* 0x000000ffff058224 */ /* 0x000fca00078e0069 */
[----:B------:R0:W4:Y:S02]  /*688f0*/  @!P0 LDG.E.U8 R13, desc[UR6][R4.64] ;  /* 0x00000006040d8981 */ /* 0x000124000c1e1100 */
[----:B0-----:R-:W-:Y:S02]  /*68900*/  @!P2 IMAD.MOV.U32 R4, RZ, RZ, R100 ;  /* 0x000000ffff04a224 */ /* 0x001fe400078e0064 */
[----:B------:R-:W-:-:S05]  /*68910*/  @!P2 IMAD.MOV.U32 R5, RZ, RZ, R101 ;  /* 0x000000ffff05a224 */ /* 0x000fca00078e0065 */
[----:B------:R2:W4:Y:S02]  /*68920*/  @!P2 LDG.E.U8 R12, desc[UR6][R4.64] ;  /* 0x00000006040ca981 */ /* 0x000524000c1e1100 */
[----:B--2---:R-:W-:Y:S02]  /*68930*/  @!P0 IMAD.MOV.U32 R4, RZ, RZ, R84 ;  /* 0x000000ffff048224 */ /* 0x004fe400078e0054 */
[----:B------:R-:W-:Y:S01]  /*68940*/  @!P0 IMAD.MOV.U32 R5, RZ, RZ, R85 ;  /* 0x000000ffff058224 */ /* 0x000fe200078e0055 */
[----:B------:R-:W-:Y:S01]  /*68950*/  PRMT R9, RZ, 0x7610, R9 ;  /* 0x00007610ff097816 */ /* 0x000fe20000000009 */
[----:B------:R-:W2:Y:S04]  /*68960*/  LDL.LU R85, [R1+0x754] ;  /* 0x0007540001557983 */ /* 0x000ea80000300800 */
[----:B------:R0:W2:Y:S04]  /*68970*/  @!P0 LDG.E.U8 R11, desc[UR6][R4.64] ;  /* 0x00000006040b8981 */ /* 0x0000a8000c1e1100 */
[----:B------:R-:W2:Y:S04]  /*68980*/  LDL.LU R84, [R1+0x718] ;  /* 0x0007180001547983 */ /* 0x000ea80000300800 */
[----:B------:R-:W2:Y:S04]  /*68990*/  LDL.LU R113, [R1+0x714] ;  /* 0x0007140001717983 */ /* 0x000ea80000300800 */
[----:B------:R-:W2:Y:S01]  /*689a0*/  LDL.LU R112, [R1+0x6d8] ;  /* 0x0006d80001707983 */ /* 0x000ea20000300800 */
[----:B0-----:R-:W-:-:S02]  /*689b0*/  @!P2 IMAD.MOV.U32 R4, RZ, RZ, R76 ;  /* 0x000000ffff04a224 */ /* 0x001fc400078e004c */
[----:B------:R-:W-:Y:S01]  /*689c0*/  @!P2 IMAD.MOV.U32 R5, RZ, RZ, R77 ;  /* 0x000000ffff05a224 */ /* 0x000fe200078e004d */
[----:B------:R-:W2:Y:S04]  /*689d0*/  LDL.LU R76, [R1+0x6d4] ;  /* 0x0006d400014c7983 */ /* 0x000ea80000300800 */
[----:B------:R-:W2:Y:S01]  /*689e0*/  LDL.LU R77, [R1+0x698] ;  /* 0x00069800014d7983 */ /* 0x000ea20000300800 */
[----:B------:R-:W-:-:S03]  /*689f0*/  PRMT R8, RZ, 0x7610, R8 ;  /* 0x00007610ff087816 */ /* 0x000fc60000000008 */
        /* <DEDUP_REMOVED lines=8> */
[----:B------:R-:W2:Y:S04]  /*68a80*/  LDL.LU R52, [R1+0x5d8] ;  /* 0x0005d80001347983 */ /* 0x000ea80000300800 */
[----:B------:R0:W2:Y:S01]  /*68a90*/  @!P0 LDG.E.U8 R9, desc[UR6][R4.64] ;  /* 0x0000000604098981 */ /* 0x0000a2000c1e1100 */
[----:B------:R-:W-:Y:S01]  /*68aa0*/  PRMT R7, RZ, 0x7610, R7 ;  /* 0x00007610ff077816 */ /* 0x000fe20000000007 */
[----:B0-----:R-:W-:-:S02]  /*68ab0*/  @!P2 IMAD.MOV.U32 R4, RZ, RZ, R38 ;  /* 0x000000ffff04a224 */ /* 0x001fc400078e0026 */
[----:B------:R-:W-:Y:S01]  /*68ac0*/  @!P2 IMAD.MOV.U32 R5, RZ, RZ, R39 ;  /* 0x000000ffff05a224 */ /* 0x000fe200078e0027 */
[----:B------:R-:W2:Y:S04]  /*68ad0*/  LDL.LU R38, [R1+0x5d4] ;  /* 0x0005d40001267983 */ /* 0x000ea80000300800 */
[----:B------:R-:W2:Y:S04]  /*68ae0*/  LDL.LU R39, [R1+0x598] ;  /* 0x0005980001277983 */ /* 0x000ea80000300800 */
[----:B------:R3:W2:Y:S02]  /*68af0*/  @!P2 LDG.E.U8 R8, desc[UR6][R4.64] ;  /* 0x000000060408a981 */ /* 0x0006a4000c1e1100 */
[----:B---3--:R-:W-:-:S02]  /*68b00*/  @!P0 IMAD.MOV.U32 R5, RZ, RZ, R2 ;  /* 0x000000ffff058224 */ /* 0x008fc400078e0002 */
[----:B----4-:R-:W-:Y:S01]  /*68b10*/  @!P0 IMAD.MOV.U32 R4, RZ, RZ, R0 ;  /* 0x000000ffff048224 */ /* 0x010fe200078e0000 */
[----:B------:R-:W3:Y:S04]  /*68b20*/  LDL.LU R2, [R1+0x594] ;  /* 0x0005940001027983 */ /* 0x000ee80000300800 */
        /* <DEDUP_REMOVED lines=8> */
[----:B------:R0:W4:Y:S04]  /*68bb0*/  @!P0 LDG.E.U8 R7, desc[UR6][R4.64] ;  /* 0x0000000604078981 */ /* 0x000128000c1e1100 */
[----:B------:R-:W0:Y:S04]  /*68bc0*/  LDL R4, [R1+0xf58] ;  /* 0x000f580001047983 */ /* 0x000e280000100800 */
[----:B------:R-:W0:Y:S01]  /*68bd0*/  LDL R5, [R1+0xf5c] ;  /* 0x000f5c0001057983 */ /* 0x000e220000100800 */
[----:B------:R-:W1:Y:S01]  /*68be0*/  S2R R123, SR_TID.X ;  /* 0x00000000007b7919 */ /* 0x000e620000002100 */
[----:B------:R-:W-:-:S02]  /*68bf0*/  PRMT R6, RZ, 0x7610, R6 ;  /* 0x00007610ff067816 */ /* 0x000fc40000000006 */
[----:B0-----:R-:W-:-:S04]  /*68c00*/  @!P2 LOP3.LUT R5, R5, R4, RZ, 0x3c, !PT ;  /* 0x000000040505a212 */ /* 0x001fc800078e3cff */
[----:B------:R-:W-:-:S04]  /*68c10*/  @!P2 LOP3.LUT R4, R5, R4, RZ, 0x3c, !PT ;  /* 0x000000040504a212 */ /* 0x000fc800078e3cff */
[----:B------:R-:W-:-:S05]  /*68c20*/  @!P2 LOP3.LUT R5, R5, R4, RZ, 0x3c, !PT ;  /* 0x000000040505a212 */ /* 0x000fca00078e3cff */
[----:B------:R1:W4:Y:S02]  /*68c30*/  @!P2 LDG.E.U8 R6, desc[UR6][R4.64] ;  /* 0x000000060406a981 */ /* 0x000324000c1e1100 */
[----:B-1----:R-:W-:Y:S02]  /*68c40*/  LOP3.LUT R4, R123, 0x7f, RZ, 0xc0, !PT ;  /* 0x0000007f7b047812 */ /* 0x002fe400078ec0ff */
[----:B------:R-:W4:Y:S04]  /*68c50*/  LDL.LU R5, [R1+0x454] ;  /* 0x0004540001057983 */ /* 0x000f280000300800 */
[----:B------:R0:W-:Y:S04]  /*68c60*/  STS.U8 [R4+UR61+0x18c00], R150 ;  /* 0x018c009604007988 */ /* 0x0001e8000800003d */
[----:B------:R1:W-:Y:S04]  /*68c70*/  STS.U8 [R4+UR61+0x11000], R151 ;  /* 0x0110009704007988 */ /* 0x0003e8000800003d */
[----:B--2---:R2:W-:Y:S04]  /*68c80*/  STS.U8 [R4+UR61+0x19000], R85 ;  /* 0x0190005504007988 */ /* 0x0045e8000800003d */
[----:B------:R3:W-:Y:S04]  /*68c90*/  STS.U8 [R4+UR61+0x11400], R84 ;  /* 0x0114005404007988 */ /* 0x0007e8000800003d */
[----:B------:R3:W-:Y:S04]  /*68ca0*/  STS.U8 [R4+UR61+0x19400], R113 ;  /* 0x0194007104007988 */ /* 0x0007e8000800003d */
[----:B------:R3:W-:Y:S04]  /*68cb0*/  STS.U8 [R4+UR61+0x11800], R112 ;  /* 0x0118007004007988 */ /* 0x0007e8000800003d */
[----:B0-----:R-:W4:Y:S04]  /*68cc0*/  LDL.LU R150, [R1+0x3ae4] ;  /* 0x003ae40001967983 */ /* 0x001f280000300800 */
[----:B-1----:R-:W4:Y:S04]  /*68cd0*/  LDL.LU R151, [R1+0x3ae0] ;  /* 0x003ae00001977983 */ /* 0x002f280000300800 */
[----:B--2---:R-:W2:Y:S04]  /*68ce0*/  LDL.LU R85, [R1+0x3adc] ;  /* 0x003adc0001557983 */ /* 0x004ea80000300800 */
[----:B---3--:R-:W3:Y:S04]  /*68cf0*/  LDL.LU R84, [R1+0x3ad8] ;  /* 0x003ad80001547983 */ /* 0x008ee80000300800 */
[----:B------:R-:W2:Y:S04]  /*68d00*/  LDL.LU R113, [R1+0x3ad4] ;  /* 0x003ad40001717983 */ /* 0x000ea80000300800 */
[----:B------:R-:W3:Y:S04]  /*68d10*/  LDL.LU R112, [R1+0x3ad0] ;  /* 0x003ad00001707983 */ /* 0x000ee80000300800 */
[----:B------:R0:W-:Y:S04]  /*68d20*/  STS.U8 [R4+UR61+0x19800], R76 ;  /* 0x0198004c04007988 */ /* 0x0001e8000800003d */
[----:B------:R1:W-:Y:S04]  /*68d30*/  STS.U8 [R4+UR61+0x11c00], R77 ;  /* 0x011c004d04007988 */ /* 0x0003e8000800003d */
[----:B------:R1:W-:Y:S04]  /*68d40*/  STS.U8 [R4+UR61+0x19c00], R105 ;  /* 0x019c006904007988 */ /* 0x0003e8000800003d */
[----:B------:R1:W-:Y:S04]  /*68d50*/  STS.U8 [R4+UR61+0x12000], R104 ;  /* 0x0120006804007988 */ /* 0x0003e8000800003d */
[----:B------:R1:W-:Y:S04]  /*68d60*/  STS.U8 [R4+UR61+0x1a000], R220 ;  /* 0x01a000dc04007988 */ /* 0x0003e8000800003d */
[----:B------:R1:W-:Y:S04]  /*68d70*/  STS.U8 [R4+UR61+0x12400], R221 ;  /* 0x012400dd04007988 */ /* 0x0003e8000800003d */
[----:B0-----:R-:W2:Y:S04]  /*68d80*/  LDL.LU R76, [R1+0x3acc] ;  /* 0x003acc00014c7983 */ /* 0x001ea80000300800 */
[----:B-1----:R-:W3:Y:S04]  /*68d90*/  LDL.LU R77, [R1+0x3ac8] ;  /* 0x003ac800014d7983 */ /* 0x002ee80000300800 */
[----:B------:R-:W2:Y:S04]  /*68da0*/  LDL.LU R105, [R1+0x3ac4] ;  /* 0x003ac40001697983 */ /* 0x000ea80000300800 */
[----:B------:R-:W3:Y:S04]  /*68db0*/  LDL.LU R104, [R1+0x3ac0] ;  /* 0x003ac00001687983 */ /* 0x000ee80000300800 */
[----:B------:R-:W2:Y:S04]  /*68dc0*/  LDL.LU R220, [R1+0x3abc] ;  /* 0x003abc0001dc7983 */ /* 0x000ea80000300800 */
[----:B------:R-:W3:Y:S04]  /*68dd0*/  LDL.LU R221, [R1+0x3ab8] ;  /* 0x003ab80001dd7983 */ /* 0x000ee80000300800 */
[----:B------:R0:W-:Y:S04]  /*68de0*/  STS.U8 [R4+UR61+0x1a400], R47 ;  /* 0x01a4002f04007988 */ /* 0x0001e8000800003d */
[----:B------:R1:W-:Y:S04]  /*68df0*/  STS.U8 [R4+UR61+0x12800], R52 ;  /* 0x0128003404007988 */ /* 0x0003e8000800003d */
[----:B------:R1:W-:Y:S04]  /*68e00*/  STS.U8 [R4+UR61+0x1a800], R38 ;  /* 0x01a8002604007988 */ /* 0x0003e8000800003d */
[----:B------:R1:W-:Y:S04]  /*68e10*/  STS.U8 [R4+UR61+0x12c00], R39 ;  /* 0x012c002704007988 */ /* 0x0003e8000800003d */
[----:B------:R1:W-:Y:S04]  /*68e20*/  STS.U8 [R4+UR61+0x1ac00], R2 ;  /* 0x01ac000204007988 */ /* 0x0003e8000800003d */
[----:B----4-:R4:W-:Y:S04]  /*68e30*/  STS.U8 [R4+UR61+0x13000], R0 ;  /* 0x0130000004007988 */ /* 0x0109e8000800003d */
[----:B0-----:R-:W2:Y:S04]  /*68e40*/  LDL.LU R47, [R1+0x3ab4] ;  /* 0x003ab400012f7983 */ /* 0x001ea80000300800 */
[----:B-1----:R-:W3:Y:S04]  /*68e50*/  LDL.LU R52, [R1+0x3ab0] ;  /* 0x003ab00001347983 */ /* 0x002ee80000300800 */
[----:B------:R-:W2:Y:S04]  /*68e60*/  LDL.LU R38, [R1+0x3aac] ;  /* 0x003aac0001267983 */ /* 0x000ea80000300800 */
[----:B------:R-:W2:Y:S04]  /*68e70*/  LDL.LU R39, [R1+0x3aa8] ;  /* 0x003aa80001277983 */ /* 0x000ea80000300800 */
[----:B------:R-:W2:Y:S04]  /*68e80*/  LDL.LU R2, [R1+0x3aa4] ;  /* 0x003aa40001027983 */ /* 0x000ea80000300800 */
[----:B----4-:R-:W4:Y:S04]  /*68e90*/  LDL.LU R0, [R1+0x3aa0] ;  /* 0x003aa00001007983 */ /* 0x010f280000300800 */
[----:B------:R0:W-:Y:S04]  /*68ea0*/  STS.U8 [R4+UR61+0x1b000], R100 ;  /* 0x01b0006404007988 */ /* 0x0001e8000800003d */
[----:B------:R1:W-:Y:S04]  /*68eb0*/  STS.U8 [R4+UR61+0x13400], R101 ;  /* 0x0134006504007988 */ /* 0x0003e8000800003d */
[----:B------:R1:W-:Y:S04]  /*68ec0*/  STS.U8 [R4+UR61+0x1b400], R120 ;  /* 0x01b4007804007988 */ /* 0x0003e8000800003d */
[----:B------:R1:W-:Y:S04]  /*68ed0*/  STS.U8 [R4+UR61+0x13800], R121 ;  /* 0x0138007904007988 */ /* 0x0003e8000800003d */
[----:B------:R1:W-:Y:S04]  /*68ee0*/  STS.U8 [R4+UR61+0x1b800], R130 ;  /* 0x01b8008204007988 */ /* 0x0003e8000800003d */
[----:B------:R1:W-:Y:S04]  /*68ef0*/  STS.U8 [R4+UR61+0x13c00], R131 ;  /* 0x013c008304007988 */ /* 0x0003e8000800003d */
[----:B0-----:R-:W4:Y:S04]  /*68f00*/  LDL.LU R100, [R1+0x3a9c] ;  /* 0x003a9c0001647983 */ /* 0x001f280000300800 */
[----:B-1----:R-:W4:Y:S04]  /*68f10*/  LDL.LU R101, [R1+0x3a98] ;  /* 0x003a980001657983 */ /* 0x002f280000300800 */
[----:B------:R-:W4:Y:S04]  /*68f20*/  LDL.LU R120, [R1+0x3a94] ;  /* 0x003a940001787983 */ /* 0x000f280000300800 */
[----:B------:R-:W4:Y:S04]  /*68f30*/  LDL.LU R121, [R1+0x3a90] ;  /* 0x003a900001797983 */ /* 0x000f280000300800 */
[----:B------:R-:W4:Y:S04]  /*68f40*/  LDL.LU R130, [R1+0x3a8c] ;  /* 0x003a8c0001827983 */ /* 0x000f280000300800 */
[----:B------:R-:W4:Y:S04]  /*68f50*/  LDL.LU R131, [R1+0x3a88] ;  /* 0x003a880001837983 */ /* 0x000f280000300800 */
[----:B------:R0:W-:Y:S04]  /*68f60*/  STS.U8 [R4+UR61+0x1bc00], R222 ;  /* 0x01bc00de04007988 */ /* 0x0001e8000800003d */
[----:B0-----:R-:W3:Y:S04]  /*68f70*/  LDL.LU R222, [R1+0x3a84] ;  /* 0x003a840001de7983 */ /* 0x001ee80000300800 */
[----:B------:R-:W-:Y:S04]  /*68f80*/  STS.U8 [R4+UR61+0x14000], R5 ;  /* 0x0140000504007988 */ /* 0x000fe8000800003d */
[----:B---3--:R-:W-:Y:S04]  /*68f90*/  STS.U8 [R4+UR61+0x1c000], R222 ;  /* 0x01c000de04007988 */ /* 0x008fe8000800003d */
[----:B------:R0:W-:Y:S04]  /*68fa0*/  STS.U8 [R4+UR61+0x14400], R52 ;  /* 0x0144003404007988 */ /* 0x0001e8000800003d */
[----:B--2---:R1:W-:Y:S04]  /*68fb0*/  STS.U8 [R4+UR61+0x1c400], R47 ;  /* 0x01c4002f04007988 */ /* 0x0043e8000800003d */
[----:B------:R2:W-:Y:S04]  /*68fc0*/  STS.U8 [R4+UR61+0x14800], R46 ;  /* 0x0148002e04007988 */ /* 0x0005e8000800003d */
        /* <DEDUP_REMOVED lines=24> */
[----:B0-----:R-:W3:Y:S04]  /*69150*/  LDL.LU R52, [R1+0xf3c] ;  /* 0x000f3c0001347983 */ /* 0x001ee80000300800 */
[----:B------:R-:W-:Y:S04]  /*69160*/  STS.U8 [R4+UR61+0x1f800], R177 ;  /* 0x01f800b104007988 */ /* 0x000fe8000800003d */
[----:B-1----:R-:W4:Y:S04]  /*69170*/  LDL.LU R47, [R1+0xf38] ;  /* 0x000f3800012f7983 */ /* 0x002f280000300800 */
[----:B------:R-:W-:Y:S04]  /*69180*/  STS.U8 [R4+UR61+0x17c00], R176 ;  /* 0x017c00b004007988 */ /* 0x000fe8000800003d */
[----:B--2---:R-:W2:Y:S04]  /*69190*/  LDL.LU R46, [R1+0xf04] ;  /* 0x000f0400012e7983 */ /* 0x004ea80000300800 */
[----:B------:R0:W-:Y:S04]  /*691a0*/  STS.U8 [R4+UR61+0x1fc00], R175 ;  /* 0x01fc00af04007988 */ /* 0x0001e8000800003d */
[----:B0-----:R-:W2:Y:S04]  /*691b0*/  LDL.LU R175, [R1+0xf00] ;  /* 0x000f000001af7983 */ /* 0x001ea80000300800 */
[----:B------:R-:W2:Y:S04]  /*691c0*/  LDL.LU R176, [R1+0xecc] ;  /* 0x000ecc0001b07983 */ /* 0x000ea80000300800 */
        /* <DEDUP_REMOVED lines=16> */
[----:B------:R-:W2:Y:S01]  /*692d0*/  LDL.LU R42, [R1+0xd08] ;  /* 0x000d0800012a7983 */ /* 0x000ea20000300800 */
[----:B------:R-:W0:Y:S03]  /*692e0*/  S2R R218, SR_TID.X ;  /* 0x0000000000da7919 */ /* 0x000e260000002100 */
        /* <DEDUP_REMOVED lines=9> */
[----:B0-----:R-:W-:-:S04]  /*69380*/  LOP3.LUT R218, R218, 0x7f, RZ, 0xc0, !PT ;  /* 0x0000007fdada7812 */ /* 0x001fc800078ec0ff */
[----:B------:R-:W-:-:S05]  /*69390*/  LOP3.LUT R218, R218, 0x10, RZ, 0x3c, !PT ;  /* 0x00000010dada7812 */ /* 0x000fca00078e3cff */
[----:B---3--:R0:W-:Y:S04]  /*693a0*/  STS.U8 [R218+UR61+0x80], R52 ;  /* 0x00008034da007988 */ /* 0x0081e8000800003d */
[----:B----4-:R1:W-:Y:S04]  /*693b0*/  STS.U8 [R218+UR61+0x8080], R47 ;  /* 0x0080802fda007988 */ /* 0x0103e8000800003d */
[----:B--2---:R2:W-:Y:S04]  /*693c0*/  STS.U8 [R218+UR61+0x480], R46 ;  /* 0x0004802eda007988 */ /* 0x0045e8000800003d */
[----:B0-----:R-:W3:Y:S04]  /*693d0*/  LDL.LU R52, [R1+0xbf0] ;  /* 0x000bf00001347983 */ /* 0x001ee80000300800 */
[----:B-1----:R-:W4:Y:S04]  /*693e0*/  LDL.LU R47, [R1+0xbbc] ;  /* 0x000bbc00012f7983 */ /* 0x002f280000300800 */
[----:B--2---:R-:W2:Y:S04]  /*693f0*/  LDL.LU R46, [R1+0xbb8] ;  /* 0x000bb800012e7983 */ /* 0x004ea80000300800 */
[----:B------:R0:W-:Y:S04]  /*69400*/  STS.U8 [R218+UR61+0x8480], R175 ;  /* 0x008480afda007988 */ /* 0x0001e8000800003d */
[----:B------:R1:W-:Y:S04]  /*69410*/  STS.U8 [R218+UR61+0x880], R176 ;  /* 0x000880b0da007988 */ /* 0x0003e8000800003d */
[----:B------:R1:W-:Y:S04]  /*69420*/  STS.U8 [R218+UR61+0x8880], R177 ;  /* 0x008880b1da007988 */ /* 0x0003e8000800003d */
[----:B------:R1:W-:Y:S04]  /*69430*/  STS.U8 [R218+UR61+0xc80], R178 ;  /* 0x000c80b2da007988 */ /* 0x0003e8000800003d */
[----:B------:R1:W-:Y:S04]  /*69440*/  STS.U8 [R218+UR61+0x8c80], R179 ;  /* 0x008c80b3da007988 */ /* 0x0003e8000800003d */
[----:B------:R1:W-:Y:S04]  /*69450*/  STS.U8 [R218+UR61+0x1080], R180 ;  /* 0x001080b4da007988 */ /* 0x0003e8000800003d */
[----:B0-----:R-:W2:Y:S04]  /*69460*/  LDL.LU R175, [R1+0xb84] ;  /* 0x000b840001af7983 */ /* 0x001ea80000300800 */
[----:B-1----:R-:W2:Y:S04]  /*69470*/  LDL.LU R176, [R1+0xb80] ;  /* 0x000b800001b07983 */ /* 0x002ea80000300800 */
[----:B------:R-:W2:Y:S04]  /*69480*/  LDL.LU R177, [R1+0xb4c] ;  /* 0x000b4c0001b17983 */ /* 0x000ea80000300800 */
[----:B------:R-:W2:Y:S04]  /*69490*/  LDL.LU R178, [R1+0xb48] ;  /* 0x000b480001b27983 */ /* 0x000ea80000300800 */
[----:B------:R-:W2:Y:S04]  /*694a0*/  LDL.LU R179, [R1+0xb14] ;  /* 0x000b140001b37983 */ /* 0x000ea80000300800 */
[----:B------:R0:W-:Y:S04]  /*694b0*/  STS.U8 [R218+UR61+0x9080], R194 ;  /* 0x009080c2da007988 */ /* 0x0001e8000800003d */
[----:B------:R-:W2:Y:S04]  /*694c0*/  LDL.LU R180, [R1+0xb10] ;  /* 0x000b100001b47983 */ /* 0x000ea80000300800 */
        /* <DEDUP_REMOVED lines=24> */
[----:B0-----:R-:W2:Y:S04]  /*69650*/  LDL.LU R42, [R1+0x98c] ;  /* 0x00098c00012a7983 */ /* 0x001ea80000300800 */
        /* <DEDUP_REMOVED lines=15> */
[----:B0-----:R-:W2:Y:S04]  /*69750*/  LDL.LU R63, [R1+0x8e0] ;  /* 0x0008e000013f7983 */ /* 0x001ea80000300800 */
[----:B-1----:R-:W2:Y:S04]  /*69760*/  LDL.LU R62, [R1+0x8ac] ;  /* 0x0008ac00013e7983 */ /* 0x002ea80000300800 */
[----:B------:R-:W2:Y:S04]  /*69770*/  LDL.LU R53, [R1+0x8a8] ;  /* 0x0008a80001357983 */ /* 0x000ea80000300800 */
[----:B---3--:R0:W-:Y:S04]  /*69780*/  STS.U8 [R218+UR61+0xbc80], R52 ;  /* 0x00bc8034da007988 */ /* 0x0081e8000800003d */
[----:B----4-:R1:W-:Y:S04]  /*69790*/  STS.U8 [R218+UR61+0x4080], R47 ;  /* 0x0040802fda007988 */ /* 0x0103e8000800003d */
[----:B--2---:R2:W-:Y:S04]  /*697a0*/  STS.U8 [R218+UR61+0xc080], R46 ;  /* 0x00c0802eda007988 */ /* 0x0045e8000800003d */
[----:B0-----:R-:W3:Y:S04]  /*697b0*/  LDL.LU R52, [R1+0x874] ;  /* 0x0008740001347983 */ /* 0x001ee80000300800 */
[----:B-1----:R-:W4:Y:S04]  /*697c0*/  LDL.LU R47, [R1+0x870] ;  /* 0x00087000012f7983 */ /* 0x002f280000300800 */
[----:B--2---:R-:W2:Y:S04]  /*697d0*/  LDL.LU R46, [R1+0x83c] ;  /* 0x00083c00012e7983 */ /* 0x004ea80000300800 */
        /* <DEDUP_REMOVED lines=15> */
[----:B------:R0:W-:Y:S04]  /*698d0*/  STS.U8 [R218+UR61+0xe080], R216 ;  /* 0x00e080d8da007988 */ /* 0x0001e8000800003d */
[----:B------:R1:W-:Y:S04]  /*698e0*/  STS.U8 [R218+UR61+0x6480], R217 ;  /* 0x006480d9da007988 */ /* 0x0003e8000800003d */
[----:B------:R1:W-:Y:S04]  /*698f0*/  STS.U8 [R218+UR61+0xe480], R43 ;  /* 0x00e4802bda007988 */ /* 0x0003e8000800003d */
[----:B0-----:R-:W2:Y:S04]  /*69900*/  LDL.LU R216, [R1+0x838] ;  /* 0x0008380001d87983 */ /* 0x001ea80000300800 */
[----:B-1----:R-:W2:Y:S04]  /*69910*/  LDL.LU R217, [R1+0x804] ;  /* 0x0008040001d97983 */ /* 0x002ea80000300800 */
        /* <DEDUP_REMOVED lines=42> */
[----:B------:R0:W-:Y:S04]  /*69bc0*/  STS.U8 [R218+UR61+0x18080], R216 ;  /* 0x018080d8da007988 */ /* 0x0001e8000800003d */
[----:B------:R1:W-:Y:S04]  /*69bd0*/  STS.U8 [R218+UR61+0x10480], R217 ;  /* 0x010480d9da007988 */ /* 0x0003e8000800003d */
[----:B------:R1:W-:Y:S04]  /*69be0*/  STS.U8 [R218+UR61+0x18480], R43 ;  /* 0x0184802bda007988 */ /* 0x0003e8000800003d */
[----:B0-----:R-:W2:Y:S04]  /*69bf0*/  LDL.LU R216, [R1+0x3a80] ;  /* 0x003a800001d87983 */ /* 0x001ea80000300800 */
[----:B-1----:R-:W2:Y:S04]  /*69c00*/  LDL.LU R217, [R1+0x3a7c] ;  /* 0x003a7c0001d97983 */ /* 0x002ea80000300800 */
[----:B------:R-:W2:Y:S04]  /*69c10*/  LDL.LU R43, [R1+0x3a78] ;  /* 0x003a7800012b7983 */ /* 0x000ea80000300800 */
[----:B------:R0:W-:Y:S04]  /*69c20*/  STS.U8 [R218+UR61+0x10880], R42 ;  /* 0x0108802ada007988 */ /* 0x0001e8000800003d */
        /* <DEDUP_REMOVED lines=11> */
[----:B------:R0:W-:Y:S04]  /*69ce0*/  STS.U8 [R218+UR61+0x19480], R63 ;  /* 0x0194803fda007988 */ /* 0x0001e8000800003d */
[----:B------:R1:W-:Y:S04]  /*69cf0*/  STS.U8 [R218+UR61+0x11880], R62 ;  /* 0x0118803eda007988 */ /* 0x0003e8000800003d */
[----:B------:R1:W-:Y:S04]  /*69d00*/  STS.U8 [R218+UR61+0x19880], R53 ;  /* 0x01988035da007988 */ /* 0x0003e8000800003d */
[----:B------:R-:W2:Y:S04]  /*69d10*/  LDL.LU R83, [R1+0x3a60] ;  /* 0x003a600001537983 */ /* 0x000ea80000300800 */
[----:B------:R-:W2:Y:S04]  /*69d20*/  LDL.LU R82, [R1+0x3a5c] ;  /* 0x003a5c0001527983 */ /* 0x000ea80000300800 */
[----:B0-----:R-:W2:Y:S04]  /*69d30*/  LDL.LU R63, [R1+0x3a58] ;  /* 0x003a5800013f7983 */ /* 0x001ea80000300800 */
[----:B-1----:R-:W2:Y:S04]  /*69d40*/  LDL.LU R62, [R1+0x3a54] ;  /* 0x003a5400013e7983 */ /* 0x002ea80000300800 */
[----:B------:R-:W2:Y:S04]  /*69d50*/  LDL.LU R53, [R1+0x3a50] ;  /* 0x003a500001357983 */ /* 0x000ea80000300800 */
[----:B---3--:R0:W-:Y:S04]  /*69d60*/  STS.U8 [R218+UR61+0x11c80], R52 ;  /* 0x011c8034da007988 */ /* 0x0081e8000800003d */
[----:B----4-:R1:W-:Y:S04]  /*69d70*/  STS.U8 [R218+UR61+0x19c80], R47 ;  /* 0x019c802fda007988 */ /* 0x0103e8000800003d */
[----:B--2---:R2:W-:Y:S04]  /*69d80*/  STS.U8 [R218+UR61+0x12080], R46 ;  /* 0x0120802eda007988 */ /* 0x0045e8000800003d */
        /* <DEDUP_REMOVED lines=30> */
[----:B0-----:R-:W3:Y:S04]  /*69f70*/  LDL.LU R42, [R1+0x3a40] ;  /* 0x003a4000012a7983 */ /* 0x001ee80000300800 */
[----:B------:R0:W-:Y:S04]  /*69f80*/  STS.U8 [R218+UR61+0x15880], R44 ;  /* 0x0158802cda007988 */ /* 0x0001e8000800003d */
[----:B-1----:R-:W3:Y:S04]  /*69f90*/  LDL.LU R43, [R1+0x3a3c] ;  /* 0x003a3c00012b7983 */ /* 0x002ee80000300800 */
[----:B------:R1:W-:Y:S04]  /*69fa0*/  STS.U8 [R218+UR61+0x1d880], R45 ;  /* 0x01d8802dda007988 */ /* 0x0003e8000800003d */
[----:B------:R-:W3:Y:S04]  /*69fb0*/  LDL.LU R221, [R1+0x3a38] ;  /* 0x003a380001dd7983 */ /* 0x000ee80000300800 */
[----:B------:R1:W-:Y:S04]  /*69fc0*/  STS.U8 [R218+UR61+0x15c80], R219 ;  /* 0x015c80dbda007988 */ /* 0x0003e8000800003d */
[----:B------:R-:W3:Y:S04]  /*69fd0*/  LDL.LU R220, [R1+0x3a34] ;  /* 0x003a340001dc7983 */ /* 0x000ee80000300800 */
[----:B------:R-:W-:Y:S04]  /*69fe0*/  STS.U8 [R218+UR61+0x1dc80], R122 ;  /* 0x01dc807ada007988 */ /* 0x000fe8000800003d */
        /* <DEDUP_REMOVED lines=12> */
[----:B------:R-:W4:Y:S04]  /*6a0b0*/  LDL.LU R106, [R1+0x3a18] ;  /* 0x003a1800016a7983 */ /* 0x000f280000300800 */
[----:B------:R-:W-:Y:S04]  /*6a0c0*/  STS.U8 [R218+UR61+0x16c80], R209 ;  /* 0x016c80d1da007988 */ /* 0x000fe8000800003d */
[----:B------:R-:W2:Y:S04]  /*6a0d0*/  LDL.LU R107, [R1+0x3a14] ;  /* 0x003a1400016b7983 */ /* 0x000ea80000300800 */
[----:B------:R-:W-:Y:S04]  /*6a0e0*/  STS.U8 [R218+UR61+0x1ec80], R208 ;  /* 0x01ec80d0da007988 */ /* 0x000fe8000800003d */
[----:B0-----:R-:W3:Y:S04]  /*6a0f0*/  LDL.LU R44, [R1+0x3a10] ;  /* 0x003a1000012c7983 */ /* 0x001ee80000300800 */
[----:B------:R-:W-:Y:S04]  /*6a100*/  STS.U8 [R218+UR61+0x17080], R193 ;  /* 0x017080c1da007988 */ /* 0x000fe8000800003d */
[----:B-1----:R-:W3:Y:S04]  /*6a110*/  LDL.LU R45, [R1+0x3a0c] ;  /* 0x003a0c00012d7983 */ /* 0x002ee80000300800 */
[----:B------:R-:W-:Y:S04]  /*6a120*/  STS.U8 [R218+UR61+0x1f080], R192 ;  /* 0x01f080c0da007988 */ /* 0x000fe8000800003d */
[----:B------:R-:W3:Y:S04]  /*6a130*/  LDL.LU R219, [R1+0x3a08] ;  /* 0x003a080001db7983 */ /* 0x000ee80000300800 */
[----:B------:R0:W-:Y:S04]  /*6a140*/  STS.U8 [R218+UR61+0x17480], R173 ;  /* 0x017480adda007988 */ /* 0x0001e8000800003d */
[----:B0-----:R-:W4:Y:S04]  /*6a150*/  LDL.LU R173, [R1+0xefc] ;  /* 0x000efc0001ad7983 */ /* 0x001f280000300800 */
[----:B------:R-:W2:Y:S04]  /*6a160*/  LDL.LU R192, [R1+0xef8] ;  /* 0x000ef80001c07983 */ /* 0x000ea80000300800 */
        /* <DEDUP_REMOVED lines=22> */
[----:B------:R-:W-:Y:S04]  /*6a2d0*/  STS.U8 [R218+UR61+0x1f480], R172 ;  /* 0x01f480acda007988 */ /* 0x000fe8000800003d */
[----:B------:R-:W3:Y:S04]  /*6a2e0*/  LDL.LU R81, [R1+0xc5c] ;  /* 0x000c5c0001517983 */ /* 0x000ee80000300800 */
[----:B------:R0:W-:Y:S04]  /*6a2f0*/  STS.U8 [R218+UR61+0x17880], R159 ;  /* 0x0178809fda007988 */ /* 0x0001e8000800003d */
[----:B------:R-:W3:Y:S04]  /*6a300*/  LDL.LU R80, [R1+0xc58] ;  /* 0x000c580001507983 */ /* 0x000ee80000300800 */
[----:B------:R-:W3:Y:S04]  /*6a310*/  LDL.LU R122, [R1+0xc24] ;  /* 0x000c2400017a7983 */ /* 0x000ee80000300800 */
[----:B------:R1:W-:Y:S04]  /*6a320*/  STS.U8 [R218+UR61+0x1f880], R158 ;  /* 0x01f8809eda007988 */ /* 0x0003e8000800003d */
[----:B------:R1:W-:Y:S01]  /*6a330*/  STS.U8 [R218+UR61+0x17c80], R155 ;  /* 0x017c809bda007988 */ /* 0x0003e2000800003d */
[----:B0-----:R-:W-:-:S03]  /*6a340*/  LOP3.LUT R159, R123, 0x7f, RZ, 0xc0, !PT ;  /* 0x0000007f7b9f7812 */ /* 0x001fc600078ec0ff */
[----:B------:R-:W3:Y:S04]  /*6a350*/  LDL.LU R123, [R1+0xc20] ;  /* 0x000c2000017b7983 */ /* 0x000ee80000300800 */
[----:B-1----:R-:W4:Y:S04]  /*6a360*/  LDL.LU R158, [R1+0xf30] ;  /* 0x000f3000019e7983 */ /* 0x002f280000300800 */
[----:B------:R-:W2:Y:S01]  /*6a370*/  LDL.LU R155, [R1+0xf34] ;  /* 0x000f3400019b7983 */ /* 0x000ea20000300800 */
[----:B------:R-:W-:-:S03]  /*6a380*/  LOP3.LUT R172, R159, 0x20, RZ, 0x3c, !PT ;  /* 0x000000209fac7812 */ /* 0x000fc600078e3cff */
[----:B------:R0:W-:Y:S04]  /*6a390*/  STS.U8 [R218+UR61+0x1fc80], R154 ;  /* 0x01fc809ada007988 */ /* 0x0001e8000800003d */
[----:B0-----:R-:W3:Y:S04]  /*6a3a0*/  LDL.LU R218, [R1+0x3a04] ;  /* 0x003a040001da7983 */ /* 0x001ee80000300800 */
[----:B------:R-:W3:Y:S04]  /*6a3b0*/  LDL.LU R154, [R1+0xbec] ;  /* 0x000bec00019a7983 */ /* 0x000ee80000300800 */
[----:B--2---:R0:W-:Y:S04]  /*6a3c0*/  STS.U8 [R172+UR61+0x100], R155 ;  /* 0x0001009bac007988 */ /* 0x0041e8000800003d */
[----:B----4-:R1:W-:Y:S04]  /*6a3d0*/  STS.U8 [R172+UR61+0x8100], R158 ;  /* 0x0081009eac007988 */ /* 0x0103e8000800003d */
[----:B------:R2:W-:Y:S04]  /*6a3e0*/  STS.U8 [R172+UR61+0x500], R173 ;  /* 0x000500adac007988 */ /* 0x0005e8000800003d */
[----:B------:R4:W-:Y:S04]  /*6a3f0*/  STS.U8 [R172+UR61+0x8500], R192 ;  /* 0x008500c0ac007988 */ /* 0x0009e8000800003d */
[----:B---3--:R3:W-:Y:S04]  /*6a400*/  STS.U8 [R172+UR61+0x900], R193 ;  /* 0x000900c1ac007988 */ /* 0x0087e8000800003d */
[----:B------:R3:W-:Y:S04]  /*6a410*/  STS.U8 [R172+UR61+0x8900], R208 ;  /* 0x008900d0ac007988 */ /* 0x0007e8000800003d */
[----:B0-----:R-:W3:Y:S04]  /*6a420*/  LDL.LU R155, [R1+0xbe8] ;  /* 0x000be800019b7983 */ /* 0x001ee80000300800 */
[----:B-1----:R-:W3:Y:S04]  /*6a430*/  LDL.LU R158, [R1+0xbb4] ;  /* 0x000bb400019e7983 */ /* 0x002ee80000300800 */
[----:B--2---:R-:W2:Y:S04]  /*6a440*/  LDL.LU R173, [R1+0xbb0] ;  /* 0x000bb00001ad7983 */ /* 0x004ea80000300800 */
[----:B----4-:R-:W4:Y:S04]  /*6a450*/  LDL.LU R192, [R1+0xb7c] ;  /* 0x000b7c0001c07983 */ /* 0x010f280000300800 */
[----:B---3--:R-:W3:Y:S04]  /*6a460*/  LDL.LU R193, [R1+0xb78] ;  /* 0x000b780001c17983 */ /* 0x008ee80000300800 */
[----:B------:R0:W-:Y:S04]  /*6a470*/  STS.U8 [R172+UR61+0xd00], R209 ;  /* 0x000d00d1ac007988 */ /* 0x0001e8000800003d */
[----:B------:R-:W3:Y:S04]  /*6a480*/  LDL.LU R208, [R1+0xb44] ;  /* 0x000b440001d07983 */ /* 0x000ee80000300800 */
[----:B------:R1:W-:Y:S04]  /*6a490*/  STS.U8 [R172+UR61+0x8d00], R232 ;  /* 0x008d00e8ac007988 */ /* 0x0003e8000800003d */
[----:B------:R1:W-:Y:S04]  /*6a4a0*/  STS.U8 [R172+UR61+0x1100], R233 ;  /* 0x001100e9ac007988 */ /* 0x0003e8000800003d */
[----:B------:R1:W-:Y:S04]  /*6a4b0*/  STS.U8 [R172+UR61+0x9100], R248 ;  /* 0x009100f8ac007988 */ /* 0x0003e8000800003d */
[----:B------:R1:W-:Y:S04]  /*6a4c0*/  STS.U8 [R172+UR61+0x1500], R249 ;  /* 0x001500f9ac007988 */ /* 0x0003e8000800003d */
[----:B------:R1:W-:Y:S04]  /*6a4d0*/  STS.U8 [R172+UR61+0x9500], R175 ;  /* 0x009500afac007988 */ /* 0x0003e8000800003d */
[----:B0-----:R-:W3:Y:S04]  /*6a4e0*/  LDL.LU R209, [R1+0xb40] ;  /* 0x000b400001d17983 */ /* 0x001ee80000300800 */
[----:B-1----:R-:W3:Y:S04]  /*6a4f0*/  LDL.LU R232, [R1+0xb0c] ;  /* 0x000b0c0001e87983 */ /* 0x002ee80000300800 */
[----:B------:R-:W3:Y:S04]  /*6a500*/  LDL.LU R233, [R1+0xb08] ;  /* 0x000b080001e97983 */ /* 0x000ee80000300800 */
[----:B------:R-:W3:Y:S04]  /*6a510*/  LDL.LU R248, [R1+0xad4] ;  /* 0x000ad40001f87983 */ /* 0x000ee80000300800 */
[----:B------:R-:W3:Y:S04]  /*6a520*/  LDL.LU R249, [R1+0xad0] ;  /* 0x000ad00001f97983 */ /* 0x000ee80000300800 */
        /* <DEDUP_REMOVED lines=36> */
[----:B------:R-:W3:Y:S04]  /*6a770*/  LDL.LU R123, [R1+0x8a4] ;  /* 0x0008a400017b7983 */ /* 0x000ee80000300800 */
[----:B------:R-:W-:Y:S04]  /*6a780*/  STS.U8 [R172+UR61+0x3d00], R154 ;  /* 0x003d009aac007988 */ /* 0x000fe8000800003d */
[----:B------:R-:W-:Y:S04]  /*6a790*/  STS.U8 [R172+UR61+0xbd00], R155 ;  /* 0x00bd009bac007988 */ /* 0x000fe8000800003d */
[----:B------:R-:W-:Y:S04]  /*6a7a0*/  STS.U8 [R172+UR61+0x4100], R158 ;  /* 0x0041009eac007988 */ /* 0x000fe8000800003d */
[----:B--2---:R-:W-:Y:S04]  /*6a7b0*/  STS.U8 [R172+UR61+0xc100], R173 ;  /* 0x00c100adac007988 */ /* 0x004fe8000800003d */
[----:B----4-:R-:W-:Y:S04]  /*6a7c0*/  STS.U8 [R172+UR61+0x4500], R192 ;  /* 0x004500c0ac007988 */ /* 0x010fe8000800003d */
[----:B---3--:R-:W-:Y:S04]  /*6a7d0*/  STS.U8 [R172+UR61+0xc500], R193 ;  /* 0x00c500c1ac007988 */ /* 0x008fe8000800003d */
        /* <DEDUP_REMOVED lines=24> */
[----:B------:R3:W-:Y:S04]  /*6a960*/  STS.U8 [R172+UR61+0x7900], R123 ;  /* 0x0079007bac007988 */ /* 0x0007e8000800003d */
[----:B0-----:R-:W4:Y:S04]  /*6a970*/  LDL.LU R81, [R1+0x8a0] ;  /* 0x0008a00001517983 */ /* 0x001f280000300800 */
[----:B-1----:R-:W4:Y:S04]  /*6a980*/  LDL.LU R80, [R1+0x86c] ;  /* 0x00086c0001507983 */ /* 0x002f280000300800 */
[----:B--2---:R-:W2:Y:S04]  /*6a990*/  LDL.LU R122, [R1+0x868] ;  /* 0x00086800017a7983 */ /* 0x004ea80000300800 */
[----:B---3--:R-:W3:Y:S04]  /*6a9a0*/  LDL.LU R123, [R1+0x834] ;  /* 0x00083400017b7983 */ /* 0x008ee80000300800 */
        /* <DEDUP_REMOVED lines=27> */
[----:B----4-:R0:W-:Y:S04]  /*6ab60*/  STS.U8 [R172+UR61+0xf900], R81 ;  /* 0x00f90051ac007988 */ /* 0x0101e8000800003d */
[----:B------:R1:W-:Y:S04]  /*6ab70*/  STS.U8 [R172+UR61+0x7d00], R80 ;  /* 0x007d0050ac007988 */ /* 0x0003e8000800003d */
[----:B--2---:R2:W-:Y:S04]  /*6ab80*/  STS.U8 [R172+UR61+0xfd00], R122 ;  /* 0x00fd007aac007988 */ /* 0x0045e8000800003d */
[----:B---3--:R3:W-:Y:S04]  /*6ab90*/  STS.U8 [R172+UR61+0x10100], R123 ;  /* 0x0101007bac007988 */ /* 0x0087e8000800003d */
        /* <DEDUP_REMOVED lines=24> */
[----:B0-----:R-:W4:Y:S04]  /*6ad20*/  LDL.LU R81, [R1+0x3a00] ;  /* 0x003a000001517983 */ /* 0x001f280000300800 */
[----:B------:R-:W-:Y:S04]  /*6ad30*/  STS.U8 [R172+UR61+0x1b100], R250 ;  /* 0x01b100faac007988 */ /* 0x000fe8000800003d */
[----:B-1----:R-:W4:Y:S04]  /*6ad40*/  LDL.LU R80, [R1+0x39fc] ;  /* 0x0039fc0001507983 */ /* 0x002f280000300800 */
[----:B------:R-:W-:Y:S04]  /*6ad50*/  STS.U8 [R172+UR61+0x13500], R251 ;  /* 0x013500fbac007988 */ /* 0x000fe8000800003d */
[----:B--2---:R-:W2:Y:S04]  /*6ad60*/  LDL.LU R122, [R1+0x39f8] ;  /* 0x0039f800017a7983 */ /* 0x004ea80000300800 */
[----:B------:R-:W-:Y:S04]  /*6ad70*/  STS.U8 [R172+UR61+0x1b500], R5 ;  /* 0x01b50005ac007988 */ /* 0x000fe8000800003d */
[----:B---3--:R-:W3:Y:S04]  /*6ad80*/  LDL.LU R123, [R1+0x39f4] ;  /* 0x0039f400017b7983 */ /* 0x008ee80000300800 */
[----:B------:R0:W-:Y:S04]  /*6ad90*/  STS.U8 [R172+UR61+0x13900], R107 ;  /* 0x0139006bac007988 */ /* 0x0001e8000800003d */
[----:B------:R1:W-:Y:S04]  /*6ada0*/  STS.U8 [R172+UR61+0x1b900], R106 ;  /* 0x01b9006aac007988 */ /* 0x0003e8000800003d */
[----:B------:R1:W-:Y:S04]  /*6adb0*/  STS.U8 [R172+UR61+0x13d00], R46 ;  /* 0x013d002eac007988 */ /* 0x0003e8000800003d */
[----:B------:R1:W-:Y:S04]  /*6adc0*/  STS.U8 [R172+UR61+0x1bd00], R47 ;  /* 0x01bd002fac007988 */ /* 0x0003e8000800003d */
[----:B------:R1:W-:Y:S04]  /*6add0*/  STS.U8 [R172+UR61+0x14100], R217 ;  /* 0x014100d9ac007988 */ /* 0x0003e8000800003d */
[----:B------:R1:W-:Y:S04]  /*6ade0*/  STS.U8 [R172+UR61+0x1c100], R216 ;  /* 0x01c100d8ac007988 */ /* 0x0003e8000800003d */
[----:B0-----:R-:W4:Y:S04]  /*6adf0*/  LDL.LU R107, [R1+0x39f0] ;  /* 0x0039f000016b7983 */ /* 0x001f280000300800 */
[----:B-1----:R-:W2:Y:S04]  /*6ae00*/  LDL.LU R106, [R1+0x39ec] ;  /* 0x0039ec00016a7983 */ /* 0x002ea80000300800 */
[----:B------:R-:W3:Y:S04]  /*6ae10*/  LDL.LU R46, [R1+0x39e8] ;  /* 0x0039e800012e7983 */ /* 0x000ee80000300800 */
[----:B------:R-:W3:Y:S04]  /*6ae20*/  LDL.LU R47, [R1+0x39e4] ;  /* 0x0039e400012f7983 */ /* 0x000ee80000300800 */
[----:B------:R-:W3:Y:S04]  /*6ae30*/  LDL.LU R217, [R1+0x39e0] ;  /* 0x0039e00001d97983 */ /* 0x000ee80000300800 */
[----:B------:R-:W3:Y:S04]  /*6ae40*/  LDL.LU R216, [R1+0x39dc] ;  /* 0x0039dc0001d87983 */ /* 0x000ee80000300800 */
[----:B------:R0:W-:Y:S04]  /*6ae50*/  STS.U8 [R172+UR61+0x14500], R104 ;  /* 0x01450068ac007988 */ /* 0x0001e8000800003d */
        /* <DEDUP_REMOVED lines=9> */
[----:B------:R-:W4:Y:S04]  /*6aef0*/  LDL.LU R132, [R1+0x39c8] ;  /* 0x0039c80001847983 */ /* 0x000f280000300800 */
[----:B------:R-:W2:Y:S04]  /*6af00*/  LDL.LU R133, [R1+0x39c4] ;  /* 0x0039c40001857983 */ /* 0x000ea80000300800 */
        /* <DEDUP_REMOVED lines=16> */
[----:B0-----:R-:W3:Y:S04]  /*6b010*/  LDL.LU R111, [R1+0x39a8] ;  /* 0x0039a800016f7983 */ /* 0x001ee80000300800 */
[----:B-1----:R-:W3:Y:S04]  /*6b020*/  LDL.LU R110, [R1+0x39a4] ;  /* 0x0039a400016e7983 */ /* 0x002ee80000300800 */
[----:B------:R-:W4:Y:S04]  /*6b030*/  LDL.LU R51, [R1+0x39a0] ;  /* 0x0039a00001337983 */ /* 0x000f280000300800 */
[----:B------:R-:W2:Y:S04]  /*6b040*/  LDL.LU R50, [R1+0x399c] ;  /* 0x00399c0001327983 */ /* 0x000ea80000300800 */
[----:B------:R-:W3:Y:S04]  /*6b050*/  LDL.LU R173, [R1+0xf2c] ;  /* 0x000f2c0001ad7983 */ /* 0x000ee80000300800 */
[----:B------:R-:W4:Y:S04]  /*6b060*/  LDL.LU R192, [R1+0xf28] ;  /* 0x000f280001c07983 */ /* 0x000f280000300800 */
        /* <DEDUP_REMOVED lines=22> */
[----:B------:R-:W-:Y:S04]  /*6b1d0*/  STS.U8 [R172+UR61+0x16500], R247 ;  /* 0x016500f7ac007988 */ /* 0x000fe8000800003d */
[----:B------:R-:W-:Y:S04]  /*6b1e0*/  STS.U8 [R172+UR61+0x1e500], R246 ;  /* 0x01e500f6ac007988 */ /* 0x000fe8000800003d */
[----:B------:R0:W-:Y:S04]  /*6b1f0*/  STS.U8 [R172+UR61+0x16900], R231 ;  /* 0x016900e7ac007988 */ /* 0x0001e8000800003d */
[----:B------:R-:W-:Y:S04]  /*6b200*/  STS.U8 [R172+UR61+0x1e900], R230 ;  /* 0x01e900e6ac007988 */ /* 0x000fe8000800003d */
[----:B------:R-:W-:Y:S04]  /*6b210*/  STS.U8 [R172+UR61+0x16d00], R207 ;  /* 0x016d00cfac007988 */ /* 0x000fe8000800003d */
[----:B------:R-:W-:Y:S04]  /*6b220*/  STS.U8 [R172+UR61+0x1ed00], R206 ;  /* 0x01ed00ceac007988 */ /* 0x000fe8000800003d */
[----:B------:R-:W-:Y:S04]  /*6b230*/  STS.U8 [R172+UR61+0x17100], R191 ;  /* 0x017100bfac007988 */ /* 0x000fe8000800003d */
[----:B------:R-:W-:Y:S04]  /*6b240*/  STS.U8 [R172+UR61+0x1f100], R190 ;  /* 0x01f100beac007988 */ /* 0x000fe8000800003d */
[----:B------:R-:W-:Y:S04]  /*6b250*/  STS.U8 [R172+UR61+0x17500], R171 ;  /* 0x017500abac007988 */ /* 0x000fe8000800003d */
[----:B------:R-:W-:Y:S01]  /*6b260*/  STS.U8 [R172+UR61+0x1f500], R170 ;  /* 0x01f500aaac007988 */ /* 0x000fe2000800003d */
[----:B------:R-:W-:-:S03]  /*6b270*/  LOP3.LUT R154, R159, 0x30, RZ, 0x3c, !PT ;  /* 0x000000309f9a7812 */ /* 0x000fc600078e3cff */
[----:B0-----:R-:W2:Y:S04]  /*6b280*/  LDL.LU R231, [R1+0xc8c] ;  /* 0x000c8c0001e77983 */ /* 0x001ea80000300800 */
[----:B------:R-:W2:Y:S04]  /*6b290*/  LDL.LU R246, [R1+0xc88] ;  /* 0x000c880001f67983 */ /* 0x000ea80000300800 */
[----:B------:R-:W-:Y:S04]  /*6b2a0*/  STS.U8 [R172+UR61+0x17900], R157 ;  /* 0x0179009dac007988 */ /* 0x000fe8000800003d */
[----:B------:R-:W2:Y:S04]  /*6b2b0*/  LDL.LU R247, [R1+0xc54] ;  /* 0x000c540001f77983 */ /* 0x000ea80000300800 */
[----:B------:R-:W-:Y:S04]  /*6b2c0*/  STS.U8 [R172+UR61+0x1f900], R156 ;  /* 0x01f9009cac007988 */ /* 0x000fe8000800003d */
[----:B------:R-:W2:Y:S04]  /*6b2d0*/  LDL.LU R155, [R1+0xc50] ;  /* 0x000c5000019b7983 */ /* 0x000ea80000300800 */
[----:B------:R-:W-:Y:S04]  /*6b2e0*/  STS.U8 [R172+UR61+0x17d00], R15 ;  /* 0x017d000fac007988 */ /* 0x000fe8000800003d */
[----:B------:R-:W2:Y:S04]  /*6b2f0*/  LDL.LU R158, [R1+0xc1c] ;  /* 0x000c1c00019e7983 */ /* 0x000ea80000300800 */
[----:B------:R0:W-:Y:S04]  /*6b300*/  STS.U8 [R172+UR61+0x1fd00], R14 ;  /* 0x01fd000eac007988 */ /* 0x0001e8000800003d */
[----:B------:R-:W2:Y:S04]  /*6b310*/  LDL.LU R159, [R1+0xc18] ;  /* 0x000c1800019f7983 */ /* 0x000ea80000300800 */
[----:B0-----:R-:W2:Y:S04]  /*6b320*/  LDL.LU R172, [R1+0xbe4] ;  /* 0x000be40001ac7983 */ /* 0x001ea80000300800 */
[----:B---3--:R0:W-:Y:S04]  /*6b330*/  STS.U8 [R154+UR61+0x180], R173 ;  /* 0x000180ad9a007988 */ /* 0x0081e8000800003d */
[----:B----4-:R1:W-:Y:S04]  /*6b340*/  STS.U8 [R154+UR61+0x8180], R192 ;  /* 0x008180c09a007988 */ /* 0x0103e8000800003d */
        /* <DEDUP_REMOVED lines=8> */
[----:B----4-:R-:W4:Y:S04]  /*6b3d0*/  LDL.LU R209, [R1+0xb70] ;  /* 0x000b700001d17983 */ /* 0x010f280000300800 */
[----:B------:R0:W-:Y:S04]  /*6b3e0*/  STS.U8 [R154+UR61+0xd80], R233 ;  /* 0x000d80e99a007988 */ /* 0x0001e8000800003d */
[----:B------:R-:W4:Y:S04]  /*6b3f0*/  LDL.LU R232, [R1+0xb3c] ;  /* 0x000b3c0001e87983 */ /* 0x000f280000300800 */
        /* <DEDUP_REMOVED lines=48> */
[----:B0-----:R-:W4:Y:S04]  /*6b700*/  LDL.LU R172, [R1+0x898] ;  /* 0x0008980001ac7983 */ /* 0x001f280000300800 */
[----:B------:R0:W-:Y:S04]  /*6b710*/  STS.U8 [R154+UR61+0xbd80], R173 ;  /* 0x00bd80ad9a007988 */ /* 0x0001e8000800003d */
[----:B------:R1:W-:Y:S04]  /*6b720*/  STS.U8 [R154+UR61+0x4180], R192 ;  /* 0x004180c09a007988 */ /* 0x0003e8000800003d */
[----:B--2---:R2:W-:Y:S04]  /*6b730*/  STS.U8 [R154+UR61+0xc180], R193 ;  /* 0x00c180c19a007988 */ /* 0x0045e8000800003d */
[----:B---3--:R3:W-:Y:S04]  /*6b740*/  STS.U8 [R154+UR61+0x4580], R208 ;  /* 0x004580d09a007988 */ /* 0x0087e8000800003d */
[----:B----4-:R4:W-:Y:S04]  /*6b750*/  STS.U8 [R154+UR61+0xc580], R209 ;  /* 0x00c580d19a007988 */ /* 0x0109e8000800003d */
        /* <DEDUP_REMOVED lines=52> */
[----:B--2---:R-:W-:Y:S04]  /*6baa0*/  STS.U8 [R154+UR61+0x10180], R193 ;  /* 0x010180c19a007988 */ /* 0x004fe8000800003d */
[----:B---3--:R-:W-:Y:S04]  /*6bab0*/  STS.U8 [R154+UR61+0x18180], R208 ;  /* 0x018180d09a007988 */ /* 0x008fe8000800003d */
[----:B----4-:R-:W-:Y:S04]  /*6bac0*/  STS.U8 [R154+UR61+0x10580], R209 ;  /* 0x010580d19a007988 */ /* 0x010fe8000800003d */
        /* <DEDUP_REMOVED lines=38> */
[----:B-1----:R-:W4:Y:S04]  /*6bd30*/  LDL.LU R125, [R1+0x397c] ;  /* 0x00397c00017d7983 */ /* 0x002f280000300800 */
[----:B------:R-:W2:Y:S04]  /*6bd40*/  LDL.LU R52, [R1+0x3978] ;  /* 0x0039780001347983 */ /* 0x000ea80000300800 */
[----:B------:R-:W2:Y:S04]  /*6bd50*/  LDL.LU R53, [R1+0x3974] ;  /* 0x0039740001357983 */ /* 0x000ea80000300800 */
[----:B------:R-:W2:Y:S04]  /*6bd60*/  LDL.LU R131, [R1+0x3970] ;  /* 0x0039700001837983 */ /* 0x000ea80000300800 */
[----:B------:R-:W2:Y:S04]  /*6bd70*/  LDL.LU R130, [R1+0x396c] ;  /* 0x00396c0001827983 */ /* 0x000ea80000300800 */
        /* <DEDUP_REMOVED lines=8> */
[----:B------:R-:W3:Y:S04]  /*6be00*/  LDL.LU R59, [R1+0x3960] ;  /* 0x00396000013b7983 */ /* 0x000ee80000300800 */
[----:B------:R-:W4:Y:S04]  /*6be10*/  LDL.LU R58, [R1+0x395c] ;  /* 0x00395c00013a7983 */ /* 0x000f280000300800 */
        /* <DEDUP_REMOVED lines=12> */
[----:B------:R-:W3:Y:S04]  /*6bee0*/  LDL.LU R74, [R1+0x3940] ;  /* 0x00394000014a7983 */ /* 0x000ee80000300800 */
[----:B------:R-:W4:Y:S04]  /*6bef0*/  LDL.LU R75, [R1+0x393c] ;  /* 0x00393c00014b7983 */ /* 0x000f280000300800 */
        /* <DEDUP_REMOVED lines=39> */
[----:B------:R-:W2:Y:S04]  /*6c170*/  LDL.LU R231, [R1+0xd2c] ;  /* 0x000d2c0001e77983 */ /* 0x000ea80000300800 */
[----:B------:R-:W-:Y:S04]  /*6c180*/  STS.U8 [R154+UR61+0x17d80], R13 ;  /* 0x017d800d9a007988 */ /* 0x000fe8000800003d */
[----:B------:R-:W2:Y:S04]  /*6c190*/  LDL.LU R246, [R1+0xd28] ;  /* 0x000d280001f67983 */ /* 0x000ea80000300800 */
[----:B------:R1:W-:Y:S04]  /*6c1a0*/  STS.U8 [R154+UR61+0x1fd80], R12 ;  /* 0x01fd800c9a007988 */ /* 0x0003e8000800003d */
[----:B------:R-:W2:Y:S04]  /*6c1b0*/  LDL.LU R247, [R1+0xcf4] ;  /* 0x000cf40001f77983 */ /* 0x000ea80000300800 */
[----:B-1----:R-:W2:Y:S04]  /*6c1c0*/  LDL.LU R154, [R1+0xcf0] ;  /* 0x000cf000019a7983 */ /* 0x002ea80000300800 */
[----:B------:R-:W2:Y:S04]  /*6c1d0*/  LDL.LU R155, [R1+0xcbc] ;  /* 0x000cbc00019b7983 */ /* 0x000ea80000300800 */
[----:B------:R-:W2:Y:S04]  /*6c1e0*/  LDL.LU R158, [R1+0xcb8] ;  /* 0x000cb800019e7983 */ /* 0x000ea80000300800 */
[----:B------:R-:W2:Y:S04]  /*6c1f0*/  LDL.LU R159, [R1+0xc84] ;  /* 0x000c8400019f7983 */ /* 0x000ea80000300800 */
[----:B------:R-:W2:Y:S04]  /*6c200*/  LDL.LU R172, [R1+0xc80] ;  /* 0x000c800001ac7983 */ /* 0x000ea80000300800 */
[----:B------:R-:W2:Y:S01]  /*6c210*/  LDL.LU R173, [R1+0xc4c] ;  /* 0x000c4c0001ad7983 */ /* 0x000ea20000300800 */
[----:B0-----:R-:W-:-:S03]  /*6c220*/  LOP3.LUT R210, R210, 0x7f, RZ, 0xc0, !PT ;  /* 0x0000007fd2d27812 */ /* 0x001fc600078ec0ff */
[----:B------:R-:W2:Y:S04]  /*6c230*/  LDL.LU R192, [R1+0xc48] ;  /* 0x000c480001c07983 */ /* 0x000ea80000300800 */
[----:B------:R-:W2:Y:S04]  /*6c240*/  LDL.LU R193, [R1+0xc14] ;  /* 0x000c140001c17983 */ /* 0x000ea80000300800 */
[----:B------:R-:W2:Y:S01]  /*6c250*/  LDL.LU R208, [R1+0xc10] ;  /* 0x000c100001d07983 */ /* 0x000ea20000300800 */
[----:B------:R-:W-:-:S03]  /*6c260*/  LOP3.LUT R14, R210, 0x40, RZ, 0x3c, !PT ;  /* 0x00000040d20e7812 */ /* 0x000fc600078e3cff */
[----:B------:R-:W2:Y:S04]  /*6c270*/  LDL.LU R209, [R1+0xbdc] ;  /* 0x000bdc0001d17983 */ /* 0x000ea80000300800 */
        /* <DEDUP_REMOVED lines=231> */
[----:B------:R-:W-:Y:S01]  /*6d0f0*/  STS.U8 [R14+UR61+0x1f600], R166 ;  /* 0x01f600a60e007988 */ /* 0x000fe2000800003d */
[----:B------:R-:W-:-:S03]  /*6d100*/  LOP3.LUT R12, R210, 0x50, RZ, 0x3c, !PT ;  /* 0x00000050d20c7812 */ /* 0x000fc600078e3cff */
        /* <DEDUP_REMOVED lines=200> */
[----:B0-----:R-:W3:Y:S04]  /*6dd90*/  LDL.LU R90, [R1+0x37f8] ;  /* 0x0037f800015a7983 */ /* 0x001ee80000300800 */
[----:B------:R-:W4:Y:S04]  /*6dda0*/  LDL.LU R176, [R1+0xf14] ;  /* 0x000f140001b07983 */ /* 0x000f280000300800 */
        /* <DEDUP_REMOVED lines=12> */
[----:B------:R0:W-:Y:S04]  /*6de70*/  STS.U8 [R12+UR61+0x1de80], R91 ;  /* 0x01de805b0c007988 */ /* 0x0001e8000800003d */
[----:B------:R1:W-:Y:S04]  /*6de80*/  STS.U8 [R12+UR61+0x16280], R93 ;  /* 0x0162805d0c007988 */ /* 0x0003e8000800003d */
[----:B------:R1:W-:Y:S04]  /*6de90*/  STS.U8 [R12+UR61+0x1e280], R92 ;  /* 0x01e2805c0c007988 */ /* 0x0003e8000800003d */
[----:B------:R-:W-:Y:S04]  /*6dea0*/  STS.U8 [R12+UR61+0x16680], R241 ;  /* 0x016680f10c007988 */ /* 0x000fe8000800003d */
[----:B0-----:R-:W3:Y:S04]  /*6deb0*/  LDL.LU R91, [R1+0x37f4] ;  /* 0x0037f400015b7983 */ /* 0x001ee80000300800 */
[----:B-1----:R-:W3:Y:S04]  /*6dec0*/  LDL.LU R93, [R1+0x37f0] ;  /* 0x0037f000015d7983 */ /* 0x002ee80000300800 */
[----:B------:R-:W3:Y:S04]  /*6ded0*/  LDL.LU R92, [R1+0x37ec] ;  /* 0x0037ec00015c7983 */ /* 0x000ee80000300800 */
[----:B------:R-:W3:Y:S04]  /*6dee0*/  LDL.LU R231, [R1+0xdc0] ;  /* 0x000dc00001e77983 */ /* 0x000ee80000300800 */
[----:B------:R-:W3:Y:S04]  /*6def0*/  LDL.LU R246, [R1+0xd8c] ;  /* 0x000d8c0001f67983 */ /* 0x000ee80000300800 */
[----:B------:R-:W3:Y:S04]  /*6df00*/  LDL.LU R247, [R1+0xd88] ;  /* 0x000d880001f77983 */ /* 0x000ee80000300800 */
        /* <DEDUP_REMOVED lines=17> */
[----:B------:R-:W-:Y:S01]  /*6e020*/  STS.U8 [R12+UR61+0x1f680], R164 ;  /* 0x01f680a40c007988 */ /* 0x000fe2000800003d */
[----:B------:R-:W-:-:S03]  /*6e030*/  LOP3.LUT R5, R4, 0x60, RZ, 0x3c, !PT ;  /* 0x0000006004057812 */ /* 0x000fc600078e3cff */
        /* <DEDUP_REMOVED lines=9> */
[----:B------:R-:W3:Y:S04]  /*6e0d0*/  LDL.LU R175, [R1+0xbcc] ;  /* 0x000bcc0001af7983 */ /* 0x000ee80000300800 */
[----:B----4-:R0:W-:Y:S04]  /*6e0e0*/  STS.U8 [R5+UR61+0x300], R176 ;  /* 0x000300b005007988 */ /* 0x0101e8000800003d */
[----:B--2---:R1:W-:Y:S04]  /*6e0f0*/  STS.U8 [R5+UR61+0x8300], R177 ;  /* 0x008300b105007988 */ /* 0x0043e8000800003d */
[----:B---3--:R2:W-:Y:S04]  /*6e100*/  STS.U8 [R5+UR61+0x700], R178 ;  /* 0x000700b205007988 */ /* 0x0085e8000800003d */
        /* <DEDUP_REMOVED lines=140> */
[----:B0-----:R-:W3:Y:S04]  /*6e9d0*/  LDL.LU R134, [R1+0x3740] ;  /* 0x0037400001867983 */ /* 0x001ee80000300800 */
[----:B-1----:R-:W4:Y:S04]  /*6e9e0*/  LDL.LU R135, [R1+0x373c] ;  /* 0x00373c0001877983 */ /* 0x002f280000300800 */
        /* <DEDUP_REMOVED lines=15> */
[----:B0-----:R0:W5:Y:S04]  /*6eae0*/  LDL.LU R216, [R1+0x3738] ;  /* 0x0037380001d87983 */ /* 0x0011680000300800 */
[----:B------:R0:W-:Y:S04]  /*6eaf0*/  STS.U8 [R5+UR61+0x1cf00], R146 ;  /* 0x01cf009205007988 */ /* 0x0001e8000800003d */
[----:B-1----:R1:W5:Y:S04]  /*6eb00*/  LDL.LU R217, [R1+0x3734] ;  /* 0x0037340001d97983 */ /* 0x0023680000300800 */
[----:B------:R1:W-:Y:S04]  /*6eb10*/  STS.U8 [R5+UR61+0x15300], R145 ;  /* 0x0153009105007988 */ /* 0x0003e8000800003d */
[----:B------:R0:W5:Y:S04]  /*6eb20*/  LDL.LU R218, [R1+0x3730] ;  /* 0x0037300001da7983 */ /* 0x0001680000300800 */
        /* <DEDUP_REMOVED lines=11> */
[----:B------:R-:W2:Y:S04]  /*6ebe0*/  LDL.LU R0, [R1+0x3718] ;  /* 0x0037180001007983 */ /* 0x000ea80000300800 */
[----:B------:R1:W-:Y:S04]  /*6ebf0*/  STS.U8 [R5+UR61+0x1df00], R138 ;  /* 0x01df008a05007988 */ /* 0x0003e8000800003d */
[----:B------:R-:W2:Y:S04]  /*6ec00*/  LDL.LU R2, [R1+0x3714] ;  /* 0x0037140001027983 */ /* 0x000ea80000300800 */
[----:B------:R1:W-:Y:S04]  /*6ec10*/  STS.U8 [R5+UR61+0x16300], R137 ;  /* 0x0163008905007988 */ /* 0x0003e8000800003d */
[----:B------:R-:W2:Y:S04]  /*6ec20*/  LDL.LU R151, [R1+0x3710] ;  /* 0x0037100001977983 */ /* 0x000ea80000300800 */
[----:B------:R1:W-:Y:S04]  /*6ec30*/  STS.U8 [R5+UR61+0x1e300], R136 ;  /* 0x01e3008805007988 */ /* 0x0003e8000800003d */
        /* <DEDUP_REMOVED lines=8> */
[----:B0-----:R-:W2:Y:S04]  /*6ecc0*/  LDL.LU R146, [R1+0x36fc] ;  /* 0x0036fc0001927983 */ /* 0x001ea80000300800 */
[----:B------:R-:W-:Y:S04]  /*6ecd0*/  STS.U8 [R5+UR61+0x16f00], R199 ;  /* 0x016f00c705007988 */ /* 0x000fe8000800003d */
[----:B-1----:R-:W2:Y:S04]  /*6ece0*/  LDL.LU R145, [R1+0x36f8] ;  /* 0x0036f80001917983 */ /* 0x002ea80000300800 */
        /* <DEDUP_REMOVED lines=19> */
[----:B----4-:R0:W-:Y:S04]  /*6ee20*/  STS.U8 [R4+UR61+0x380], R135 ;  /* 0x0003808704007988 */ /* 0x0101e8000800003d */
[----:B---3--:R1:W-:Y:S04]  /*6ee30*/  STS.U8 [R4+UR61+0x8380], R134 ;  /* 0x0083808604007988 */ /* 0x0083e8000800003d */
[----:B--2---:R2:W-:Y:S04]  /*6ee40*/  STS.U8 [R4+UR61+0x780], R133 ;  /* 0x0007808504007988 */ /* 0x0045e8000800003d */
[----:B------:R3:W-:Y:S04]  /*6ee50*/  STS.U8 [R4+UR61+0x8780], R132 ;  /* 0x0087808404007988 */ /* 0x0007e8000800003d */
[----:B------:R4:W-:Y:S04]  /*6ee60*/  STS.U8 [R4+UR61+0xb80], R131 ;  /* 0x000b808304007988 */ /* 0x0009e8000800003d */
[----:B------:R4:W-:Y:S04]  /*6ee70*/  STS.U8 [R4+UR61+0x8b80], R130 ;  /* 0x008b808204007988 */ /* 0x0009e8000800003d */
[----:B0-----:R-:W4:Y:S04]  /*6ee80*/  LDL.LU R135, [R1+0x36d0] ;  /* 0x0036d00001877983 */ /* 0x001f280000300800 */
[----:B-1----:R-:W4:Y:S04]  /*6ee90*/  LDL.LU R134, [R1+0x36cc] ;  /* 0x0036cc0001867983 */ /* 0x002f280000300800 */
[----:B--2---:R-:W2:Y:S04]  /*6eea0*/  LDL.LU R133, [R1+0x36c8] ;  /* 0x0036c80001857983 */ /* 0x004ea80000300800 */
[----:B---3--:R-:W2:Y:S04]  /*6eeb0*/  LDL.LU R132, [R1+0x36c4] ;  /* 0x0036c40001847983 */ /* 0x008ea80000300800 */
[----:B----4-:R-:W3:Y:S04]  /*6eec0*/  LDL.LU R131, [R1+0x36c0] ;  /* 0x0036c00001837983 */ /* 0x010ee80000300800 */
        /* <DEDUP_REMOVED lines=9> */
[----:B----4-:R-:W4:Y:S04]  /*6ef60*/  LDL.LU R127, [R1+0x36b0] ;  /* 0x0036b000017f7983 */ /* 0x010f280000300800 */
        /* <DEDUP_REMOVED lines=72> */
[----:B------:R-:W2:Y:S04]  /*6f3f0*/  LDL.LU R90, [R1+0x361c] ;  /* 0x00361c00015a7983 */ /* 0x000ea80000300800 */
[----:B------:R-:W2:Y:S04]  /*6f400*/  LDL.LU R89, [R1+0x3618] ;  /* 0x0036180001597983 */ /* 0x000ea80000300800 */
[----:B---3--:R-:W3:Y:S04]  /*6f410*/  LDL.LU R88, [R1+0x3614] ;  /* 0x0036140001587983 */ /* 0x008ee80000300800 */
        /* <DEDUP_REMOVED lines=129> */
[----:B------:R1:W5:Y:S04]  /*6fc30*/  LDL.LU R3, [R1+0x3510] ;  /* 0x0035100001037983 */ /* 0x0003680000300800 */
        /* <DEDUP_REMOVED lines=13> */
[----:B------:R0:W-:Y:S02]  /*6fd10*/  STS.U8 [R4+UR61+0x17f80], R2 ;  /* 0x017f800204007988 */ /* 0x0001e4000800003d */
[----:B0-----:R-:W0:Y:S02]  /*6fd20*/  LDC R2, c[0x0][0x23c] ;  /* 0x00008f00ff027b82 */ /* 0x001e240000000800 */
[----:B------:R1:W-:Y:S01]  /*6fd30*/  STS.U8 [R4+UR61+0x1ff80], R0 ;  /* 0x01ff800004007988 */ /* 0x0003e2000800003d */
[----:B------:R-:W-:Y:S01]  /*6fd40*/  UMOV UR39, 0x40000040 ;  /* 0x4000004000277882 */ /* 0x000fe20000000000 */
[----:B0-----:R-:W-:-:S05]  /*6fd50*/  IMAD.SHL.U32 R2, R2, 0x100, RZ ;  /* 0x0000010002027824 */ /* 0x001fca00078e00ff */
[----:B-1----:R-:W-:Y:S01]  /*6fd60*/  SHF.R.S32.HI R0, RZ, 0x1f, R2 ;  /* 0x0000001fff007819 */ /* 0x002fe20000011402 */
[----:B------:R-:W-:Y:S04]  /*6fd70*/  STL.64 [R1+0x3708], R150 ;  /* 0x0037089601007387 */ /* 0x000fe80000100a00 */
        /* <DEDUP_REMOVED lines=30> */
[----:B---3--:R-:W-:Y:S04]  /*6ff60*/  STL.64 [R1+0x3610], R88 ;  /* 0x0036105801007387 */ /* 0x008fe80000100a00 */
        /* <DEDUP_REMOVED lines=17> */
[----:B----4-:R-:W-:Y:S04]  /*70080*/  STL.64 [R1+0x3580], R52 ;  /* 0x0035803401007387 */ /* 0x010fe80000100a00 */
[----:B------:R-:W-:Y:S04]  /*70090*/  STL.64 [R1+0x3578], R50 ;  /* 0x0035783201007387 */ /* 0x000fe80000100a00 */
[----:B--2---:R-:W-:Y:S04]  /*700a0*/  STL.64 [R1+0x3570], R48 ;  /* 0x0035703001007387 */ /* 0x004fe80000100a00 */
        /* <DEDUP_REMOVED lines=11> */
[----:B------:R0:W-:Y:S04]  /*70160*/  STL.64 [R1+0x3510], R24 ;  /* 0x0035101801007387 */ /* 0x0001e80000100a00 */
[----:B------:R-:W2:Y:S04]  /*70170*/  LDL.LU R173, [R1+0xfa4] ;  /* 0x000fa40001ad7983 */ /* 0x000ea80000300800 */
[----:B------:R-:W3:Y:S04]  /*70180*/  LDL.LU R192, [R1+0xfb0] ;  /* 0x000fb00001c07983 */ /* 0x000ee80000300800 */
[----:B------:R-:W4:Y:S04]  /*70190*/  LDL.LU R193, [R1+0xf6c] ;  /* 0x000f6c0001c17983 */ /* 0x000f280000300800 */
[----:B------:R-:W3:Y:S04]  /*701a0*/  LDL.LU R208, [R1+0xfa8] ;  /* 0x000fa80001d07983 */ /* 0x000ee80000300800 */
        /* <DEDUP_REMOVED lines=15> */
[----:B------:R-:W2:Y:S04]  /*702a0*/  LDL.LU R159, [R1+0xfb4] ;  /* 0x000fb400019f7983 */ /* 0x000ea80000300800 */
[----:B------:R-:W3:Y:S04]  /*702b0*/  LDL.LU R158, [R1+0xfc8] ;  /* 0x000fc800019e7983 */ /* 0x000ee80000300800 */
        /* <DEDUP_REMOVED lines=9> */
[----:B0-----:R-:W3:Y:S04]  /*70350*/  LDL.LU.64 R24, [R1] ;  /* 0x0000000001187983 */ /* 0x001ee80000300a00 */
[----:B------:R-:W3:Y:S04]  /*70360*/  LDL.LU.64 R26, [R1+0x8] ;  /* 0x00000800011a7983 */ /* 0x000ee80000300a00 */
        /* <DEDUP_REMOVED lines=61> */
[----:B------:R-:W3:Y:S01]  /*70740*/  LDL.LU.64 R150, [R1+0x1f8] ;  /* 0x0001f80001967983 */ /* 0x000ee20000300a00 */
[----:B------:R-:W-:-:S02]  /*70750*/  MOV R9, UR51 ;  /* 0x0000003300097c02 */ /* 0x000fc40008000f00 */
[----:B------:R-:W-:Y:S01]  /*70760*/  MOV R8, UR50 ;  /* 0x0000003200087c02 */ /* 0x000fe20008000f00 */
[----:B------:R0:W-:Y:S06]  /*70770*/  MEMBAR.ALL.CTA ;  /* 0x0000000000007992 */ /* 0x0001ec0000008000 */
[----:B0-----:R-:W0:Y:S01]  /*70780*/  FENCE.VIEW.ASYNC.S ;  /* 0x00000000000073c6 */ /* 0x001e220000000000 */
[----:B------:R-:W-:Y:S01]  /*70790*/  UIADD3.64 UR50, UR10, 0xffe, URZ ;  /* 0x00000ffe0a327897 */ /* 0x000fe2000fffe03f */
[----:B------:R-:W-:Y:S01]  /*707a0*/  MOV R7, UR55 ;  /* 0x0000003700077c02 */ /* 0x000fe20008000f00 */
[----:B------:R-:W-:Y:S01]  /*707b0*/  UMOV UR48, UR36 ;  /* 0x0000002400307c82 */ /* 0x000fe20008000000 */
[----:B------:R-:W-:Y:S01]  /*707c0*/  UMOV UR49, UR37 ;  /* 0x0000002500317c82 */ /* 0x000fe20008000000 */
[----:B------:R-:W-:Y:S01]  /*707d0*/  MOV R6, UR54 ;  /* 0x0000003600067c02 */ /* 0x000fe20008000f00 */
[----:B------:R-:W-:Y:S01]  /*707e0*/  UMOV UR52, UR8 ;  /* 0x0000000800347c82 */ /* 0x000fe20008000000 */
[----:B------:R-:W-:Y:S01]  /*707f0*/  UMOV UR53, UR9 ;  /* 0x0000000900357c82 */ /* 0x000fe20008000000 */
[----:B----4-:R-:W-:-:S02]  /*70800*/  IMAD.MOV.U32 R247, RZ, RZ, R155 ;  /* 0x000000fffff77224 */ /* 0x010fc400078e009b */
[----:B--2---:R-:W-:Y:S01]  /*70810*/  IMAD.MOV.U32 R246, RZ, RZ, R154 ;  /* 0x000000fffff67224 */ /* 0x004fe200078e009a */
[----:B0-----:R-:W-:Y:S01]  /*70820*/  BAR.SYNC.DEFER_BLOCKING 0x0 ;  /* 0x0000000000007b1d */ /* 0x001fe20000010000 */
[----:B------:R-:W-:Y:S01]  /*70830*/  UIADD3.64 UR54, UR10, 0x1000, URZ ;  /* 0x000010000a367897 */ /* 0x000fe2000fffe03f */
[----:B---3--:R-:W-:Y:S02]  /*70840*/  IMAD.MOV.U32 R154, RZ, RZ, R158 ;  /* 0x000000ffff9a7224 */ /* 0x008fe400078e009e */
[----:B------:R-:W-:Y:S02]  /*70850*/  IMAD.MOV.U32 R155, RZ, RZ, R159 ;  /* 0x000000ffff9b7224 */ /* 0x000fe400078e009f */
[----:B------:R-:W-:Y:S02]  /*70860*/  IMAD.MOV.U32 R158, RZ, RZ, R172 ;  /* 0x000000ffff9e7224 */ /* 0x000fe400078e00ac */
[----:B------:R-:W-:Y:S02]  /*70870*/  IMAD.MOV.U32 R159, RZ, RZ, R195 ;  /* 0x000000ffff9f7224 */ /* 0x000fe400078e00c3 */
[----:B------:R-:W-:-:S02]  /*70880*/  IMAD.MOV.U32 R172, RZ, RZ, R210 ;  /* 0x000000ffffac7224 */ /* 0x000fc400078e00d2 */
[----:B------:R-:W-:Y:S01]  /*70890*/  IMAD.MOV.U32 R210, RZ, RZ, R4 ;  /* 0x000000ffffd27224 */ /* 0x000fe200078e0004 */
[----:B------:R-:W-:Y:S01]  /*708a0*/  MOV R4, UR58 ;  /* 0x0000003a00047c02 */ /* 0x000fe20008000f00 */
[----:B------:R-:W-:Y:S01]  /*708b0*/  IMAD.MOV.U32 R195, RZ, RZ, R5 ;  /* 0x000000ffffc37224 */ /* 0x000fe200078e0005 */
[----:B------:R-:W-:Y:S01]  /*708c0*/  MOV R5, UR59 ;  /* 0x0000003b00057c02 */ /* 0x000fe20008000f00 */
[----:B------:R-:W-:-:S06]  /*708d0*/  WARPGROUP.ARRIVE ;  /* 0x00000000000079c5 */ /* 0x000fcc0000000000 */
[----:B------:R-:W-:Y:S03]  /*708e0*/  QGMMA.64x256x32.F32.E4M3.E4M3 R24, gdesc[UR36], R24, gsb0 ;  /* 0x03e00000241879f3 */ /* 0x000fe60008000818 */
[----:B------:R-:W-:Y:S02]  /*708f0*/  WARPGROUP.DEPBAR.LE gsb0, 0x0 ;  /* 0x00008000000079c5 */ /* 0x000fe40000010000 */
[----:B------:R-:W-:-:S15]  /*70900*/  WARPGROUP.ARRIVE ;  /* 0x00000000000079c5 */ /* 0x000fde0000000000 */
[----:B------:R-:W-:-:S08]  /*70910*/  NOP ;  /* 0x0000000000007918 */ /* 0x000fd00000000000 */
        /* <DEDUP_REMOVED lines=26> */
[----:B------:R-:W-:Y:S04]  /*70ac0*/  STL.64 [R1], R24 ;  /* 0x0000001801007387 */ /* 0x000fe80000100a00 */
        /* <DEDUP_REMOVED lines=63> */
[----:B0-----:R-:W2:Y:S04]  /*70ec0*/  LDL.LU.64 R150, [R1+0x3708] ;  /* 0x0037080001967983 */ /* 0x001ea80000300a00 */
[----:B------:R-:W2:Y:S04]  /*70ed0*/  LDL.LU.64 R148, [R1+0x3700] ;  /* 0x0037000001947983 */ /* 0x000ea80000300a00 */
        /* <DEDUP_REMOVED lines=62> */
[----:B------:R-:W3:Y:S01]  /*712c0*/  LDL R10, [R1+0x3348] ;  /* 0x00334800010a7983 */ /* 0x000ee20000100800 */
[----:B------:R-:W-:Y:S01]  /*712d0*/  UIADD3.64 UR58, UR10, 0x1002, URZ ;  /* 0x000010020a3a7897 */ /* 0x000fe2000fffe03f */
[----:B------:R-:W-:-:S02]  /*712e0*/  UMOV UR56, UR12 ;  /* 0x0000000c00387c82 */ /* 0x000fc40008000000 */
[----:B------:R-:W4:Y:S01]  /*712f0*/  LDL.LU R231, [R1+0x2f58] ;  /* 0x002f580001e77983 */ /* 0x000f220000300800 */
[----:B------:R-:W-:Y:S01]  /*71300*/  UMOV UR57, UR13 ;  /* 0x0000000d00397c82 */ /* 0x000fe20008000000 */
[----:B------:R-:W-:Y:S01]  /*71310*/  UMOV UR40, UR16 ;  /* 0x0000001000287c82 */ /* 0x000fe20008000000 */
[----:B------:R-:W-:Y:S01]  /*71320*/  UMOV UR41, UR17 ;  /* 0x0000001100297c82 */ /* 0x000fe20008000000 */
[----:B------:R-:W-:Y:S01]  /*71330*/  UMOV UR44, UR20 ;  /* 0x00000014002c7c82 */ /* 0x000fe20008000000 */
[----:B------:R-:W-:Y:S01]  /*71340*/  UMOV UR45, UR21 ;  /* 0x00000015002d7c82 */ /* 0x000fe20008000000 */
[----:B------:R-:W-:Y:S01]  /*71350*/  UIADD3 UR4, UR4, 0x1, URZ ;  /* 0x0000000104047890 */ /* 0x000fe2000fffe03f */
[----:B--2---:R-:W-:-:S05]  /*71360*/  WARPGROUP.ARRIVE ;  /* 0x00000000000079c5 */ /* 0x004fca0000000000 */
[----:B---3--:R-:W-:Y:S01]  /*71370*/  ISETP.NE.U32.AND P0, PT, R10, UR4, PT ;  /* 0x000000040a007c0c */ /* 0x008fe2000bf05070 */
[----:B------:R-:W-:Y:S01]  /*71380*/  QGMMA.64x256x32.F32.E4M3.E4M3 R24, gdesc[UR48], R24, gsb0 ;  /* 0x03e00000301879f3 */ /* 0x000fe20008000818 */
[----:B------:R-:W-:Y:S01]  /*71390*/  R2UR UR51, R9 ;  /* 0x00000000093372ca */ /* 0x000fe200000e0000 */
[----:B------:R-:W-:Y:S01]  /*713a0*/  UMOV UR48, UR24 ;  /* 0x0000001800307c82 */ /* 0x000fe20008000000 */
[----:B----4-:R-:W-:Y:S01]  /*713b0*/  IADD3 R231, P5, R231, UR60, RZ ;  /* 0x0000003ce7e77c10 */ /* 0x010fe2000ffbe0ff */
[----:B------:R-:W-:Y:S01]  /*713c0*/  UMOV UR49, UR25 ;  /* 0x0000001900317c82 */ /* 0x000fe20008000000 */
[----:B------:R-:W-:-:S03]  /*713d0*/  R2UR UR50, R8 ;  /* 0x00000000083272ca */ /* 0x000fc600000e0000 */
[----:B------:R0:W-:Y:S04]  /*713e0*/  STL [R1+0x2f58], R231 ;  /* 0x002f58e701007387 */ /* 0x0001e80000100800 */
[----:B0-----:R-:W2:Y:S01]  /*713f0*/  LDL.LU R231, [R1+0x2f64] ;  /* 0x002f640001e77983 */ /* 0x001ea20000300800 */
[----:B------:R-:W-:Y:S02]  /*71400*/  WARPGROUP.DEPBAR.LE gsb0, 0x0 ;  /* 0x00008000000079c5 */ /* 0x000fe40000010000 */
[----:B------:R-:W-:-:S13]  /*71410*/  WARPGROUP.ARRIVE ;  /* 0x00000000000079c5 */ /* 0x000fda0000000000 */
[----:B------:R-:W-:Y:S01]  /*71420*/  QGMMA.64x256x32.F32.E4M3.E4M3 R24, gdesc[UR52], R24, gsb0 ;  /* 0x03e00000341879f3 */ /* 0x000fe20008000818 */
[----:B------:R-:W-:Y:S01]  /*71430*/  R2UR UR55, R7 ;  /* 0x00000000073772ca */ /* 0x000fe200000e0000 */
[----:B------:R-:W-:Y:S01]  /*71440*/  UMOV UR52, UR28 ;  /* 0x0000001c00347c82 */ /* 0x000fe20008000000 */
[----:B------:R-:W-:Y:S01]  /*71450*/  R2UR UR54, R6 ;  /* 0x00000000063672ca */ /* 0x000fe200000e0000 */
[----:B------:R-:W-:Y:S01]  /*71460*/  UMOV UR53, UR29 ;  /* 0x0000001d00357c82 */ /* 0x000fe20008000000 */
[----:B--2---:R-:W-:-:S05]  /*71470*/  IADD3 R231, P6, R231, UR60, RZ ;  /* 0x0000003ce7e77c10 */ /* 0x004fca000ffde0ff */
[----:B------:R0:W-:Y:S04]  /*71480*/  STL [R1+0x2f64], R231 ;  /* 0x002f64e701007387 */ /* 0x0001e80000100800 */
[----:B0-----:R-:W2:Y:S01]  /*71490*/  LDL.LU R231, [R1+0x2f60] ;  /* 0x002f600001e77983 */ /* 0x001ea20000300800 */
[----:B------:R-:W-:Y:S02]  /*714a0*/  WARPGROUP.DEPBAR.LE gsb0, 0x0 ;  /* 0x00008000000079c5 */ /* 0x000fe40000010000 */
[----:B------:R-:W-:-:S11]  /*714b0*/  WARPGROUP.ARRIVE ;  /* 0x00000000000079c5 */ /* 0x000fd60000000000 */
        /* <DEDUP_REMOVED lines=11> */
[----:B--2---:R-:W-:-:S05]  /*71570*/  IADD3 R231, P2, R231, UR60, RZ ;  /* 0x0000003ce7e77c10 */ /* 0x004fca000ff5e0ff */
[----:B------:R0:W-:Y:S04]  /*71580*/  STL [R1+0x2f5c], R231 ;  /* 0x002f5ce701007387 */ /* 0x0001e80000100800 */
[----:B0-----:R-:W2:Y:S01]  /*71590*/  LDL.LU R231, [R1+0x3288] ;  /* 0x0032880001e77983 */ /* 0x001ea20000300800 */
[----:B------:R-:W-:Y:S02]  /*715a0*/  WARPGROUP.DEPBAR.LE gsb0, 0x0 ;  /* 0x00008000000079c5 */ /* 0x000fe40000010000 */
[----:B------:R-:W-:-:S15]  /*715b0*/  WARPGROUP.ARRIVE ;  /* 0x00000000000079c5 */ /* 0x000fde0000000000 */
        /* <DEDUP_REMOVED lines=11> */
[----:B--2---:R-:W-:-:S05]  /*71670*/  IADD3.X R231, R231, UR5, RZ, P5, !PT ;  /* 0x00000005e7e77c10 */ /* 0x004fca000affe4ff */
[----:B------:R0:W-:Y:S04]  /*71680*/  STL [R1+0x2f38], R231 ;  /* 0x002f38e701007387 */ /* 0x0001e80000100800 */
[----:B0-----:R-:W2:Y:S02]  /*71690*/  LDL.LU R231, [R1+0x3278] ;  /* 0x0032780001e77983 */ /* 0x001ea40000300800 */
[----:B--2---:R-:W-:-:S05]  /*716a0*/  IADD3 R231, P5, R231, UR60, RZ ;  /* 0x0000003ce7e77c10 */ /* 0x004fca000ffbe0ff */
[----:B------:R0:W-:Y:S04]  /*716b0*/  STL [R1+0x3278], R231 ;  /* 0x003278e701007387 */ /* 0x0001e80000100800 */
[----:B0-----:R-:W2:Y:S02]  /*716c0*/  LDL.LU R231, [R1+0x2f54] ;  /* 0x002f540001e77983 */ /* 0x001ea40000300800 */
        /* <DEDUP_REMOVED lines=723> */
[----:B--2---:R-:W-:-:S05]  /*74400*/  IADD3 R231, P6, R2, R231, RZ ;  /* 0x000000e702e77210 */ /* 0x004fca0007fde0ff */
        /* <DEDUP_REMOVED lines=38> */
[----:B--2---:R-:W-:-:S05]  /*74670*/  IMAD.X R231, R0, 0x1, R231, P1 ;  /* 0x0000000100e77824 */ /* 0x004fca00008e06e7 */
        /* <DEDUP_REMOVED lines=6028> */
[----:B0-----:R-:W2:Y:S01]  /*8bf40*/  LDL.LU R231, [R1+0xfd8] ;  /* 0x000fd80001e77983 */ /* 0x001ea20000300800 */
[----:B------:R-:W-:-:S06]  /*8bf50*/  WARPGROUP.ARRIVE ;  /* 0x00000000000079c5 */ /* 0x000fcc0000000000 */
[----:B------:R-:W-:Y:S01]  /*8bf60*/  QGMMA.64x256x32.F32.E4M3.E4M3 R24, gdesc[UR52], R24, gsb0 ;  /* 0x03e00000341879f3 */ /* 0x000fe20008000818 */
[----:B--2---:R-:W-:-:S05]  /*8bf70*/  IMAD.X R231, R0, 0x1, R231, P5 ;  /* 0x0000000100e77824 */ /* 0x004fca00028e06e7 */
[----:B------:R0:W-:Y:S04]  /*8bf80*/  STL [R1+0xfd8], R231 ;  /* 0x000fd8e701007387 */ /* 0x0001e80000100800 */
[----:B0-----:R-:W2:Y:S01]  /*8bf90*/  LDL.LU R231, [R1+0xfc4] ;  /* 0x000fc40001e77983 */ /* 0x001ea20000300800 */
[----:B------:R-:W-:Y:S02]  /*8bfa0*/  WARPGROUP.DEPBAR.LE gsb0, 0x0 ;  /* 0x00008000000079c5 */ /* 0x000fe40000010000 */
[----:B------:R-:W-:-:S15]  /*8bfb0*/  WARPGROUP.ARRIVE ;  /* 0x00000000000079c5 */ /* 0x000fde0000000000 */
[----:B------:R-:W-:Y:S01]  /*8bfc0*/  QGMMA.64x256x32.F32.E4M3.E4M3 R24, gdesc[UR56], R24, gsb0 ;  /* 0x03e00000381879f3 */ /* 0x000fe20008000818 */
[----:B------:R-:W-:Y:S01]  /*8bfd0*/  IMAD.X R246, R0, 0x1, R246, P2 ;  /* 0x0000000100f67824 */ /* 0x000fe200010e06f6 */
[----:B------:R-:W-:Y:S01]  /*8bfe0*/  IADD3 R247, P2, R2, R247, RZ ;  /* 0x000000f702f77210 */ /* 0x000fe20007f5e0ff */
[----:B------:R-:W-:Y:S01]  /*8bff0*/  IMAD.X R154, R0, 0x1, R154, P1 ;  /* 0x00000001009a7824 */ /* 0x000fe200008e069a */
[----:B------:R-:W-:Y:S01]  /*8c000*/  IADD3 R155, P1, R2, R155, RZ ;  /* 0x0000009b029b7210 */ /* 0x000fe20007f3e0ff */
[----:B------:R-:W-:Y:S01]  /*8c010*/  IMAD.X R172, R0, 0x1, R172, P6 ;  /* 0x0000000100ac7824 */ /* 0x000fe200030e06ac */
[----:B------:R-:W-:Y:S01]  /*8c020*/  IADD3 R173, P6, R2, R173, RZ ;  /* 0x000000ad02ad7210 */ /* 0x000fe20007fde0ff */
[C---:B------:R-:W-:Y:S02]  /*8c030*/  IMAD.X R208, R0.reuse, 0x1, R208, P4 ;  /* 0x0000000100d07824 */ /* 0x040fe400020e06d0 */
[----:B------:R-:W-:Y:S01]  /*8c040*/  IMAD.X R192, R0, 0x1, R192, P1 ;  /* 0x0000000100c07824 */ /* 0x000fe200008e06c0 */
[----:B------:R-:W-:-:S02]  /*8c050*/  IADD3 R193, P1, R2, R193, RZ ;  /* 0x000000c102c17210 */ /* 0x000fc40007f3e0ff */
[----:B------:R-:W-:Y:S01]  /*8c060*/  IADD3 R209, P4, R2, R209, RZ ;  /* 0x000000d102d17210 */ /* 0x000fe20007f9e0ff */
[----:B------:R-:W-:Y:S01]  /*8c070*/  IMAD.X R232, R0, 0x1, R232, P6 ;  /* 0x0000000100e87824 */ /* 0x000fe200030e06e8 */
        /* <DEDUP_REMOVED lines=9> */
[----:B------:R-:W-:-:S02]  /*8c110*/  IMAD.X R210, R0, 0x1, R210, P6 ;  /* 0x0000000100d27824 */ /* 0x000fc400030e06d2 */
[C---:B------:R-:W-:Y:S02]  /*8c120*/  IMAD.X R211, R0.reuse, 0x1, R211, P3 ;  /* 0x0000000100d37824 */ /* 0x040fe400018e06d3 */
[C---:B------:R-:W-:Y:S02]  /*8c130*/  IMAD.X R234, R0.reuse, 0x1, R234, P2 ;  /* 0x0000000100ea7824 */ /* 0x040fe400010e06ea */
[C---:B------:R-:W-:Y:S02]  /*8c140*/  IMAD.X R251, R0.reuse, 0x1, R251, P4 ;  /* 0x0000000100fb7824 */ /* 0x040fe400020e06fb */
[----:B------:R-:W-:Y:S01]  /*8c150*/  IMAD.X R250, R0, 0x1, R250, P1 ;  /* 0x0000000100fa7824 */ /* 0x000fe200008e06fa */
[----:B--2---:R-:W-:-:S05]  /*8c160*/  IADD3 R231, P5, R2, R231, RZ ;  /* 0x000000e702e77210 */ /* 0x004fca0007fbe0ff */
[----:B------:R1:W-:Y:S01]  /*8c170*/  STL [R1+0xfc4], R231 ;  /* 0x000fc4e701007387 */ /* 0x0003e20000100800 */
[----:B------:R-:W-:-:S03]  /*8c180*/  IMAD.X R158, R0, 0x1, R158, P5 ;  /* 0x00000001009e7824 */ /* 0x000fc600028e069e */
[----:B------:R1:W-:Y:S01]  /*8c190*/  STL [R1+0xfd0], R246 ;  /* 0x000fd0f601007387 */ /* 0x0003e20000100800 */
[----:B------:R-:W-:-:S03]  /*8c1a0*/  IADD3 R159, P5, R2, R159, RZ ;  /* 0x0000009f029f7210 */ /* 0x000fc60007fbe0ff */
[----:B------:R1:W-:Y:S04]  /*8c1b0*/  STL [R1+0xf8c], R247 ;  /* 0x000f8cf701007387 */ /* 0x0003e80000100800 */
        /* <DEDUP_REMOVED lines=25> */
[----:B------:R1:W-:Y:S04]  /*8c350*/  STL [R1+0xf48], R210 ;  /* 0x000f48d201007387 */ /* 0x0003e80000100800 */
[----:B------:R1:W-:Y:S04]  /*8c360*/  STL [R1+0xf90], R211 ;  /* 0x000f90d301007387 */ /* 0x0003e80000100800 */
[----:B------:R1:W-:Y:S04]  /*8c370*/  STL [R1+0xf80], R234 ;  /* 0x000f80ea01007387 */ /* 0x0003e80000100800 */
[----:B------:R1:W-:Y:S04]  /*8c380*/  STL [R1+0xf50], R251 ;  /* 0x000f50fb01007387 */ /* 0x0003e80000100800 */
[----:B------:R1:W-:Y:S04]  /*8c390*/  STL [R1+0xf70], R235 ;  /* 0x000f70eb01007387 */ /* 0x0003e80000100800 */
[----:B------:R1:W-:Y:S01]  /*8c3a0*/  STL [R1+0xf60], R250 ;  /* 0x000f60fa01007387 */ /* 0x0003e20000100800 */
[----:B------:R-:W-:-:S02]  /*8c3b0*/  WARPGROUP.DEPBAR.LE gsb0, 0x0 ;  /* 0x00008000000079c5 */ /* 0x000fc40000010000 */
[----:B------:R-:W-:Y:S05]  /*8c3c0*/  @P0 BRA `(.L_x_2) ;  /* 0xfffffb3800140947 */ /* 0x000fea000383ffff */
.L_x_1:
[----:B------:R2:W-:Y:S01]  /*8c3d0*/  STL [R1+0x35a0], R148 ;  /* 0x0035a09401007387 */ /* 0x0005e20000100800 */
[----:B------:R-:W-:Y:S01]  /*8c3e0*/  F2FP.SATFINITE.E4M3.F32.PACK_AB_MERGE_C R36, R37, R36, RZ ;  /* 0x000000242524723e */ /* 0x000fe200048070ff */
[----:B------:R-:W-:Y:S01]  /*8c3f0*/  ULDC UR4, c[0x0][0x244] ;  /* 0x0000910000047ab9 */ /* 0x000fe20000000800 */
[----:B------:R-:W-:Y:S01]  /*8c400*/  F2FP.SATFINITE.E4M3.F32.PACK_AB_MERGE_C R32, R33, R32, RZ ;  /* 0x000000202120723e */ /* 0x000fe200048070ff */
[----:B------:R-:W3:Y:S01]  /*8c410*/  LDL.LU R5, [R1+0x4] ;  /* 0x0000040001057983 */ /* 0x000ee20000300800 */
[----:B------:R-:W-:Y:S01]  /*8c420*/  F2FP.SATFINITE.E4M3.F32.PACK_AB_MERGE_C R42, R43, R42, RZ ;  /* 0x0000002a2b2a723e */ /* 0x000fe200048070ff */
[----:B------:R-:W-:Y:S01]  /*8c430*/  ULDC.64 UR8, c[0x0][0x228] ;  /* 0x00008a0000087ab9 */ /* 0x000fe20000000a00 */
[----:B------:R-:W-:Y:S01]  /*8c440*/  F2FP.SATFINITE.E4M3.F32.PACK_AB_MERGE_C R48, R49, R48, RZ ;  /* 0x000000303130723e */ /* 0x000fe200048070ff */
[----:B------:R-:W-:Y:S01]  /*8c450*/  ULDC UR10, c[0x0][0x22c] ;  /* 0x00008b00000a7ab9 */ /* 0x000fe20000000800 */
[----:B------:R-:W-:Y:S01]  /*8c460*/  F2FP.SATFINITE.E4M3.F32.PACK_AB_MERGE_C R29, R29, R28, RZ ;  /* 0x0000001c1d1d723e */ /* 0x000fe200048070ff */
[----:B--2---:R-:W3:Y:S01]  /*8c470*/  LDL.LU R148, [R1] ;  /* 0x0000000001947983 */ /* 0x004ee20000300800 */
[----:B------:R-:W-:Y:S01]  /*8c480*/  F2FP.SATFINITE.E4M3.F32.PACK_AB_MERGE_C R34, R35, R34, RZ ;  /* 0x000000222322723e */ /* 0x000fe200048070ff */
[----:B------:R-:W-:Y:S01]  /*8c490*/  ULDC UR11, c[0x0][0x22c] ;  /* 0x00008b00000b7ab9 */ /* 0x000fe20000000800 */
[----:B------:R-:W-:Y:S01]  /*8c4a0*/  F2FP.SATFINITE.E4M3.F32.PACK_AB_MERGE_C R50, R51, R50, RZ ;  /* 0x000000323332723e */ /* 0x000fe200048070ff */
[----:B------:R2:W-:Y:S01]  /*8c4b0*/  STL [R1+0x359c], R149 ;  /* 0x00359c9501007387 */ /* 0x0005e20000100800 */
[----:B------:R-:W-:Y:S01]  /*8c4c0*/  F2FP.SATFINITE.E4M3.F32.PACK_AB_MERGE_C R60, R61, R60, RZ ;  /* 0x0000003c3d3c723e */ /* 0x000fe200048070ff */
[----:B------:R-:W-:Y:S01]  /*8c4d0*/  ULDC UR12, c[0x0][0x22c] ;  /* 0x00008b00000c7ab9 */ /* 0x000fe20000000800 */
[----:B------:R-:W-:Y:S01]  /*8c4e0*/  F2FP.SATFINITE.E4M3.F32.PACK_AB_MERGE_C R72, R73, R72, RZ ;  /* 0x000000484948723e */ /* 0x000fe200048070ff */
[----:B------:R-:W-:Y:S01]  /*8c4f0*/  ULDC UR13, c[0x0][0x22c] ;  /* 0x00008b00000d7ab9 */ /* 0x000fe20000000800 */
[----:B--2---:R-:W2:Y:S04]  /*8c500*/  LDL.LU R149, [R1+0x8] ;  /* 0x0000080001957983 */ /* 0x004ea80000300800 */
[----:B------:R-:W2:Y:S04]  /*8c510*/  LDL.LU R2, [R1+0xc] ;  /* 0x00000c0001027983 */ /* 0x000ea80000300800 */
[----:B------:R4:W-:Y:S04]  /*8c520*/  STL [R1+0x3598], R150 ;  /* 0x0035989601007387 */ /* 0x0009e80000100800 */
[----:B----4-:R-:W4:Y:S04]  /*8c530*/  LDL.LU R150, [R1+0x10] ;  /* 0x0000100001967983 */ /* 0x010f280000300800 */
[----:B0-----:R-:W4:Y:S04]  /*8c540*/  LDL.LU R0, [R1+0x14] ;  /* 0x0000140001007983 */ /* 0x001f280000300800 */
[----:B------:R0:W-:Y:S04]  /*8c550*/  STL [R1+0x3594], R151 ;  /* 0x0035949701007387 */ /* 0x0001e80000100800 */
[----:B0-----:R-:W4:Y:S04]  /*8c560*/  LDL.LU R151, [R1+0x18] ;  /* 0x0000180001977983 */ /* 0x001f280000300800 */
[----:B------:R-:W4:Y:S04]  /*8c570*/  LDL.LU R4, [R1+0x1c] ;  /* 0x00001c0001047983 */ /* 0x000f280000300800 */
        /* <DEDUP_REMOVED lines=19> */
[----:B-1----:R-:W4:Y:S04]  /*8c6b0*/  LDL.LU R208, [R1+0x50] ;  /* 0x0000500001d07983 */ /* 0x002f280000300800 */
[----:B------:R-:W4:Y:S04]  /*8c6c0*/  LDL.LU R12, [R1+0x54] ;  /* 0x00005400010c7983 */ /* 0x000f280000300800 */
[----:B------:R0:W-:Y:S04]  /*8c6d0*/  STL [R1+0x3574], R210 ;  /* 0x003574d201007387 */ /* 0x0001e80000100800 */
[----:B0-----:R-:W4:Y:S04]  /*8c6e0*/  LDL.LU R210, [R1+0x58] ;  /* 0x0000580001d27983 */ /* 0x001f280000300800 */
[----:B------:R-:W4:Y:S04]  /*8c6f0*/  LDL.LU R13, [R1+0x5c] ;  /* 0x00005c00010d7983 */ /* 0x000f280000300800 */
[----:B-----5:R0:W-:Y:S04]  /*8c700*/  STL [R1+0x3570], R3 ;  /* 0x0035700301007387 */ /* 0x0201e80000100800 */
        /* <DEDUP_REMOVED lines=103> */
[----:B---3--:R-:W-:-:S03]  /*8cd80*/  F2FP.SATFINITE.E4M3.F32.PACK_AB_MERGE_C R5, R5, R148, RZ ;  /* 0x000000940505723e */ /* 0x008fc600048070ff */
[----:B------:R-:W3:Y:S01]  /*8cd90*/  LDL.LU R186, [R1+0x1fc] ;  /* 0x0001fc0001ba7983 */ /* 0x000ee20000300800 */
[----:B--2---:R-:W-:Y:S02]  /*8cda0*/  F2FP.SATFINITE.E4M3.F32.PACK_AB_MERGE_C R2, R2, R149, RZ ;  /* 0x000000950202723e */ /* 0x004fe400048070ff */
[----:B----4-:R-:W-:Y:S01]  /*8cdb0*/  F2FP.SATFINITE.E4M3.F32.PACK_AB_MERGE_C R0, R0, R150, RZ ;  /* 0x000000960000723e */ /* 0x010fe200048070ff */
[----:B------:R-:W2:Y:S01]  /*8cdc0*/  LDL.LU R148, [R1+0x35a0] ;  /* 0x0035a00001947983 */ /* 0x000ea20000300800 */
[----:B------:R-:W-:-:S03]  /*8cdd0*/  F2FP.SATFINITE.E4M3.F32.PACK_AB_MERGE_C R4, R4, R151, RZ ;  /* 0x000000970404723e */ /* 0x000fc600048070ff */
[----:B------:R-:W2:Y:S01]  /*8cde0*/  LDL.LU R149, [R1+0x359c] ;  /* 0x00359c0001957983 */ /* 0x000ea20000300800 */
[----:B------:R-:W-:-:S03]  /*8cdf0*/  F2FP.SATFINITE.E4M3.F32.PACK_AB_MERGE_C R6, R6, R196, RZ ;  /* 0x000000c40606723e */ /* 0x000fc600048070ff */
[----:B------:R-:W4:Y:S01]  /*8ce00*/  LDL.LU R150, [R1+0x3598] ;  /* 0x0035980001967983 */ /* 0x000f220000300800 */
[----:B------:R-:W-:-:S03]  /*8ce10*/  F2FP.SATFINITE.E4M3.F32.PACK_AB_MERGE_C R7, R7, R198, RZ ;  /* 0x000000c60707723e */ /* 0x000fc600048070ff */
[----:B------:R-:W4:Y:S01]  /*8ce20*/  LDL.LU R151, [R1+0x3594] ;  /* 0x0035940001977983 */ /* 0x000f220000300800 */
[----:B------:R-:W-:-:S03]  /*8ce30*/  F2FP.SATFINITE.E4M3.F32.PACK_AB_MERGE_C R8, R8, R200, RZ ;  /* 0x000000c80808723e */ /* 0x000fc600048070ff */
[----:B------:R-:W2:Y:S01]  /*8ce40*/  LDL.LU R196, [R1+0x3590] ;  /* 0x0035900001c47983 */ /* 0x000ea20000300800 */
        /* <DEDUP_REMOVED lines=11> */
[----:B------:R-:W4:Y:S04]  /*8cf00*/  LDL.LU R208, [R1+0x3578] ;  /* 0x0035780001d07983 */ /* 0x000f280000300800 */
[----:B------:R-:W4:Y:S04]  /*8cf10*/  LDL.LU R210, [R1+0x3574] ;  /* 0x0035740001d27983 */ /* 0x000f280000300800 */
[----:B------:R-:W4:Y:S01]  /*8cf20*/  LDL.LU R3, [R1+0x3570] ;  /* 0x0035700001037983 */ /* 0x000f220000300800 */
[----:B------:R-:W-:Y:S02]  /*8cf30*/  F2FP.SATFINITE.E4M3.F32.PACK_AB_MERGE_C R15, R15, R212, RZ ;  /* 0x000000d40f0f723e */ /* 0x000fe400048070ff */
[----:B------:R-:W-:-:S02]  /*8cf40*/  F2FP.SATFINITE.E4M3.F32.PACK_AB_MERGE_C R156, R156, R247, RZ ;  /* 0x000000f79c9c723e */ /* 0x000fc400048070ff */
[----:B------:R-:W-:Y:S02]  /*8cf50*/  F2FP.SATFINITE.E4M3.F32.PACK_AB_MERGE_C R162, R162, R241, RZ ;  /* 0x000000f1a2a2723e */ /* 0x000fe400048070ff */
[----:B------:R-:W-:Y:S02]  /*8cf60*/  F2FP.SATFINITE.E4M3.F32.PACK_AB_MERGE_C R20, R20, R218, RZ ;  /* 0x000000da1414723e */ /* 0x000fe400048070ff */
[----:B------:R-:W-:Y:S02]  /*8cf70*/  F2FP.SATFINITE.E4M3.F32.PACK_AB_MERGE_C R155, R155, R248, RZ ;  /* 0x000000f89b9b723e */ /* 0x000fe400048070ff */
[----:B------:R-:W-:Y:S02]  /*8cf80*/  F2FP.SATFINITE.E4M3.F32.PACK_AB_MERGE_C R157, R157, R246, RZ ;  /* 0x000000f69d9d723e */ /* 0x000fe400048070ff */
        /* <DEDUP_REMOVED lines=41> */
[----:B------:R-:W-:Y:S02]  /*8d220*/  LOP3.LUT R60, R60, 0xffff, RZ, 0xc0, !PT ;  /* 0x0000ffff3c3c7812 */ /* 0x000fe400078ec0ff */
[----:B------:R-:W-:Y:S02]  /*8d230*/  F2FP.SATFINITE.E4M3.F32.PACK_AB_MERGE_C R176, R176, R229, RZ ;  /* 0x000000e5b0b0723e */ /* 0x000fe400048070ff */
[----:B------:R-:W-:-:S02]  /*8d240*/  LOP3.LUT R72, R72, 0xffff, RZ, 0xc0, !PT ;  /* 0x0000ffff48487812 */ /* 0x000fc400078ec0ff */
        /* <DEDUP_REMOVED lines=44> */
[----:B------:R-:W4:Y:S01]  /*8d510*/  LDL.LU R199, [R1+0x3508] ;  /* 0x0035080001c77983 */ /* 0x000f220000300800 */
[----:B------:R-:W-:-:S03]  /*8d520*/  F2FP.SATFINITE.E4M3.F32.PACK_AB_MERGE_C R193, R193, R197, RZ ;  /* 0x000000c5c1c1723e */ /* 0x000fc600048070ff */
[----:B------:R-:W4:Y:S01]  /*8d530*/  LDL.LU R131, [R1+0x350c] ;  /* 0x00350c0001837983 */ /* 0x000f220000300800 */
[----:B------:R-:W0:Y:S01]  /*8d540*/  S2R R197, SR_TID.X ;  /* 0x0000000000c57919 */ /* 0x000e220000002100 */
[----:B------:R-:W-:Y:S02]  /*8d550*/  LOP3.LUT R5, R5, 0xffff, RZ, 0xc0, !PT ;  /* 0x0000ffff05057812 */ /* 0x000fe400078ec0ff */
[----:B------:R-:W-:Y:S02]  /*8d560*/  LOP3.LUT R6, R6, 0xffff, RZ, 0xc0, !PT ;  /* 0x0000ffff06067812 */ /* 0x000fe400078ec0ff */
[----:B------:R-:W-:Y:S02]  /*8d570*/  F2FP.SATFINITE.E4M3.F32.PACK_AB_MERGE_C R184, R184, R195, RZ ;  /* 0x000000c3b8b8723e */ /* 0x000fe400048070ff */
[----:B---3--:R-:W-:Y:S02]  /*8d580*/  F2FP.SATFINITE.E4M3.F32.PACK_AB_MERGE_C R186, R186, R194, RZ ;  /* 0x000000c2baba723e */ /* 0x008fe400048070ff */
[----:B------:R-:W-:-:S02]  /*8d590*/  F2FP.SATFINITE.E4M3.F32.PACK_AB_MERGE_C R194, R25, R24, RZ ;  /* 0x0000001819c2723e */ /* 0x000fc400048070ff */
[----:B------:R-:W-:Y:S02]  /*8d5a0*/  F2FP.SATFINITE.E4M3.F32.PACK_AB_MERGE_C R24, R53, R52, RZ ;  /* 0x000000343518723e */ /* 0x000fe400048070ff */
[----:B------:R-:W-:Y:S02]  /*8d5b0*/  LOP3.LUT R52, R0, 0xffff, RZ, 0xc0, !PT ;  /* 0x0000ffff00347812 */ /* 0x000fe400078ec0ff */
[----:B------:R-:W-:Y:S02]  /*8d5c0*/  PRMT R0, R6, 0x3340, R1 ;  /* 0x0000334006007816 */ /* 0x000fe40000000001 */
[----:B------:R-:W-:Y:S02]  /*8d5d0*/  PRMT R37, R5, 0x3340, R52 ;  /* 0x0000334005257816 */ /* 0x000fe40000000034 */
[----:B------:R-:W-:Y:S02]  /*8d5e0*/  F2FP.SATFINITE.E4M3.F32.PACK_AB_MERGE_C R25, R55, R54, RZ ;  /* 0x000000363719723e */ /* 0x000fe400048070ff */
[----:B------:R-:W-:-:S02]  /*8d5f0*/  PRMT R37, R37, 0x5410, R0 ;  /* 0x0000541025257816 */ /* 0x000fc40000000000 */
[----:B------:R-:W-:Y:S01]  /*8d600*/  LOP3.LUT R43, R2, 0xffff, RZ, 0xc0, !PT ;  /* 0x0000ffff022b7812 */ /* 0x000fe200078ec0ff */
[C---:B0-----:R-:W-:Y:S01]  /*8d610*/  IMAD.SHL.U32 R33, R197.reuse, 0x80, RZ ;  /* 0x00000080c5217824 */ /* 0x041fe200078e00ff */
[----:B------:R-:W-:Y:S01]  /*8d620*/  LOP3.LUT R4, R4, 0xffff, RZ, 0xc0, !PT ;  /* 0x0000ffff04047812 */ /* 0x000fe200078ec0ff */
[----:B------:R-:W-:Y:S01]  /*8d630*/  IMAD.SHL.U32 R0, R197, 0x8, RZ ;  /* 0x00000008c5007824 */ /* 0x000fe200078e00ff */
[----:B------:R-:W-:Y:S02]  /*8d640*/  LOP3.LUT R49, R7, 0xffff, RZ, 0xc0, !PT ;  /* 0x0000ffff07317812 */ /* 0x000fe400078ec0ff */
[----:B------:R-:W-:Y:S02]  /*8d650*/  LOP3.LUT R33, R33, 0x400, RZ, 0xc0, !PT ;  /* 0x0000040021217812 */ /* 0x000fe400078ec0ff */
[----:B------:R-:W-:Y:S02]  /*8d660*/  LOP3.LUT R10, R10, 0xffff, RZ, 0xc0, !PT ;  /* 0x0000ffff0a0a7812 */ /* 0x000fe400078ec0ff */
[----:B------:R-:W-:-:S02]  /*8d670*/  LOP3.LUT R53, R12, 0xffff, RZ, 0xc0, !PT ;  /* 0x0000ffff0c357812 */ /* 0x000fc400078ec0ff */
[----:B------:R-:W-:Y:S02]  /*8d680*/  LOP3.LUT R55, R14, 0xffff, RZ, 0xc0, !PT ;  /* 0x0000ffff0e377812 */ /* 0x000fe400078ec0ff */
[----:B------:R-:W-:Y:S02]  /*8d690*/  F2FP.SATFINITE.E4M3.F32.PACK_AB_MERGE_C R195, R27, R26, RZ ;  /* 0x0000001a1bc3723e */ /* 0x000fe400048070ff */
[----:B------:R-:W-:Y:S02]  /*8d6a0*/  F2FP.SATFINITE.E4M3.F32.PACK_AB_MERGE_C R26, R69, R68, RZ ;  /* 0x00000044451a723e */ /* 0x000fe400048070ff */
[----:B------:R-:W-:Y:S02]  /*8d6b0*/  LOP3.LUT R54, R13, 0xffff, RZ, 0xc0, !PT ;  /* 0x0000ffff0d367812 */ /* 0x000fe400078ec0ff */
[----:B------:R-:W-:Y:S02]  /*8d6c0*/  LOP3.LUT R0, R0, 0x380, RZ, 0xc0, !PT ;  /* 0x0000038000007812 */ /* 0x000fe400078ec0ff */
[----:B------:R-:W-:-:S02]  /*8d6d0*/  PRMT R68, R49, 0x3340, R68 ;  /* 0x0000334031447816 */ /* 0x000fc40000000044 */
[----:B------:R-:W-:Y:S02]  /*8d6e0*/  PRMT R13, R43, 0x3340, R4 ;  /* 0x000033402b0d7816 */ /* 0x000fe40000000004 */
[----:B------:R-:W-:Y:S02]  /*8d6f0*/  LOP3.LUT R15, R15, 0xffff, RZ, 0xc0, !PT ;  /* 0x0000ffff0f0f7812 */ /* 0x000fe400078ec0ff */
[----:B------:R-:W-:Y:S02]  /*8d700*/  PRMT R7, R55, 0x3340, R70 ;  /* 0x0000334037077816 */ /* 0x000fe40000000046 */
[----:B------:R-:W-:Y:S02]  /*8d710*/  PRMT R12, R10, 0x3340, R53 ;  /* 0x000033400a0c7816 */ /* 0x000fe40000000035 */
[----:B------:R-:W-:Y:S02]  /*8d720*/  LOP3.LUT R69, R156, 0xffff, RZ, 0xc0, !PT ;  /* 0x0000ffff9c457812 */ /* 0x000fe400078ec0ff */
[----:B------:R-:W-:-:S02]  /*8d730*/  LOP3.LUT R162, R162, 0xffff, RZ, 0xc0, !PT ;  /* 0x0000ffffa2a27812 */ /* 0x000fc400078ec0ff */
[----:B------:R-:W-:Y:S02]  /*8d740*/  LOP3.LUT R165, R165, 0xffff, RZ, 0xc0, !PT ;  /* 0x0000ffffa5a57812 */ /* 0x000fe400078ec0ff */
[----:B------:R-:W-:Y:S02]  /*8d750*/  LOP3.LUT R168, R168, 0xffff, RZ, 0xc0, !PT ;  /* 0x0000ffffa8a87812 */ /* 0x000fe400078ec0ff */
[----:B------:R-:W-:Y:S02]  /*8d760*/  LOP3.LUT R173, R173, 0xffff, RZ, 0xc0, !PT ;  /* 0x0000ffffadad7812 */ /* 0x000fe400078ec0ff */
[----:B------:R-:W-:Y:S02]  /*8d770*/  LOP3.LUT R156, R175, 0xffff, RZ, 0xc0, !PT ;  /* 0x0000ffffaf9c7812 */ /* 0x000fe400078ec0ff */
[----:B------:R-:W-:Y:S02]  /*8d780*/  LOP3.LUT R177, R177, 0xffff, RZ, 0xc0, !PT ;  /* 0x0000ffffb1b17812 */ /* 0x000fe400078ec0ff */
[----:B------:R-:W-:-:S02]  /*8d790*/  LOP3.LUT R171, R171, 0xffff, RZ, 0xc0, !PT ;  /* 0x0000ffffabab7812 */ /* 0x000fc400078ec0ff */
[----:B------:R-:W-:Y:S02]  /*8d7a0*/  LOP3.LUT R174, R174, 0xffff, RZ, 0xc0, !PT ;  /* 0x0000ffffaeae7812 */ /* 0x000fe400078ec0ff */
[----:B------:R-:W-:Y:S02]  /*8d7b0*/  LOP3.LUT R176, R176, 0xffff, RZ, 0xc0, !PT ;  /* 0x0000ffffb0b07812 */ /* 0x000fe400078ec0ff */
[----:B------:R-:W-:Y:S02]  /*8d7c0*/  PRMT R13, R13, 0x5410, R68 ;  /* 0x000054100d0d7816 */ /* 0x000fe40000000044 */
[----:B------:R-:W-:Y:S02]  /*8d7d0*/  F2FP.SATFINITE.E4M3.F32.PACK_AB_MERGE_C R27, R71, R70, RZ ;  /* 0x00000046471b723e */ /* 0x000fe400048070ff */
[----:B------:R-:W-:Y:S02]  /*8d7e0*/  PRMT R35, R15, 0x3340, R70 ;  /* 0x000033400f237816 */ /* 0x000fe40000000046 */
[----:B------:R-:W-:-:S02]  /*8d7f0*/  PRMT R12, R12, 0x5410, R7 ;  /* 0x000054100c0c7816 */ /* 0x000fc40000000007 */
[----:B------:R-:W-:Y:S02]  /*8d800*/  LOP3.LUT R68, R20, 0xffff, RZ, 0xc0, !PT ;  /* 0x0000ffff14447812 */ /* 0x000fe400078ec0ff */
[----:B------:R-:W-:Y:S02]  /*8d810*/  LOP3.LUT R155, R155, 0xffff, RZ, 0xc0, !PT ;  /* 0x0000ffff9b9b7812 */ /* 0x000fe400078ec0ff */
[----:B------:R-:W-:Y:S02]  /*8d820*/  LOP3.LUT R100, R157, 0xffff, RZ, 0xc0, !PT ;  /* 0x0000ffff9d647812 */ /* 0x000fe400078ec0ff */
[----:B------:R-:W-:Y:S02]  /*8d830*/  LOP3.LUT R161, R161, 0xffff, RZ, 0xc0, !PT ;  /* 0x0000ffffa1a17812 */ /* 0x000fe400078ec0ff */
[----:B------:R-:W-:Y:S02]  /*8d840*/  LOP3.LUT R61, R18, 0xffff, RZ, 0xc0, !PT ;  /* 0x0000ffff123d7812 */ /* 0x000fe400078ec0ff */
[----:B------:R-:W-:-:S02]  /*8d850*/  LOP3.LUT R70, R21, 0xffff, RZ, 0xc0, !PT ;  /* 0x0000ffff15467812 */ /* 0x000fc400078ec0ff */
[----:B--2---:R-:W-:Y:S02]  /*8d860*/  PRMT R7, R177, 0x3340, R204 ;  /* 0x00003340b1077816 */ /* 0x004fe400000000cc */
[----:B------:R-:W-:Y:S02]  /*8d870*/  PRMT R51, R162, 0x3340, R165 ;  /* 0x00003340a2337816 */ /* 0x000fe400000000a5 */
[----:B------:R-:W-:Y:S02]  /*8d880*/  PRMT R20, R173, 0x3340, R156 ;  /* 0x00003340ad147816 */ /* 0x000fe4000000009c */
[----:B------:R-:W-:Y:S02]  /*8d890*/  PRMT R18, R176, 0x3340, R1 ;  /* 0x00003340b0127816 */ /* 0x000fe40000000001 */
[----:B------:R-:W-:Y:S02]  /*8d8a0*/  PRMT R21, R171, 0x3340, R174 ;  /* 0x00003340ab157816 */ /* 0x000fe400000000ae */
        /* <DEDUP_REMOVED lines=9> */
[----:B------:R-:W-:Y:S02]  /*8d940*/  LOP3.LUT R159, R159, 0xffff, RZ, 0xc0, !PT ;  /* 0x0000ffff9f9f7812 */ /* 0x000fe400078ec0ff */
[----:B------:R-:W-:Y:S02]  /*8d950*/  PRMT R200, R161, 0x3340, R200 ;  /* 0x00003340a1c87816 */ /* 0x000fe400000000c8 */
[----:B------:R-:W-:Y:S02]  /*8d960*/  PRMT R20, R20, 0x5410, R7 ;  /* 0x0000541014147816 */ /* 0x000fe40000000007 */
[----:B------:R-:W-:-:S02]  /*8d970*/  PRMT R21, R21, 0x5410, R18 ;  /* 0x0000541015157816 */ /* 0x000fc40000000012 */
[----:B------:R-:W-:Y:S02]  /*8d980*/  PRMT R7, R188, 0x3340, R73 ;  /* 0x00003340bc077816 */ /* 0x000fe40000000049 */
[----:B------:R-:W-:Y:S02]  /*8d990*/  PRMT R196, R67, 0x3340, R196 ;  /* 0x0000334043c47816 */ /* 0x000fe400000000c4 */
[----:B------:R-:W-:Y:S02]  /*8d9a0*/  PRMT R57, R63, 0x3340, R70 ;  /* 0x000033403f397816 */ /* 0x000fe40000000046 */
[----:B----4-:R-:W-:Y:S02]  /*8d9b0*/  PRMT R19, R193, 0x3340, R208 ;  /* 0x00003340c1137816 */ /* 0x010fe400000000d0 */
[----:B------:R-:W-:Y:S02]  /*8d9c0*/  PRMT R18, R189, 0x3340, R190 ;  /* 0x00003340bd127816 */ /* 0x000fe400000000be */
[----:B------:R-:W-:-:S02]  /*8d9d0*/  PRMT R198, R159, 0x3340, R198 ;  /* 0x000033409fc67816 */ /* 0x000fc400000000c6 */
[----:B------:R-:W-:Y:S02]  /*8d9e0*/  PRMT R39, R154, 0x3340, R69 ;  /* 0x000033409a277816 */ /* 0x000fe40000000045 */
        /* <DEDUP_REMOVED lines=8> */
[----:B------:R-:W-:Y:S02]  /*8da70*/  PRMT R39, R39, 0x5410, R198 ;  /* 0x0000541027277816 */ /* 0x000fe400000000c6 */
[----:B------:R-:W-:Y:S02]  /*8da80*/  LOP3.LUT R196, R31, 0xffff, RZ, 0xc0, !PT ;  /* 0x0000ffff1fc47812 */ /* 0x000fe400078ec0ff */
[----:B------:R-:W-:-:S02]  /*8da90*/  PRMT R29, R85, 0x3340, R210 ;  /* 0x00003340551d7816 */ /* 0x000fc400000000d2 */
[----:B------:R-:W-:Y:S02]  /*8daa0*/  PRMT R22, R194, 0x3340, R75 ;  /* 0x00003340c2167816 */ /* 0x000fe4000000004b */
[----:B------:R-:W-:Y:S02]  /*8dab0*/  LOP3.LUT R81, R40, 0xffff, RZ, 0xc0, !PT ;  /* 0x0000ffff28517812 */ /* 0x000fe400078ec0ff */
[----:B------:R-:W-:Y:S02]  /*8dac0*/  LOP3.LUT R198, R44, 0xffff, RZ, 0xc0, !PT ;  /* 0x0000ffff2cc67812 */ /* 0x000fe400078ec0ff */
        /* <DEDUP_REMOVED lines=10> */
[----:B------:R-:W-:Y:S02]  /*8db70*/  PRMT R34, R58, 0x3340, R91 ;  /* 0x000033403a227816 */ /* 0x000fe4000000005b */
[----:B------:R-:W-:Y:S02]  /*8db80*/  F2FP.SATFINITE.E4M3.F32.PACK_AB_MERGE_C R30, R103, R102, RZ ;  /* 0x00000066671e723e */ /* 0x000fe400048070ff */
[----:B------:R-:W-:Y:S02]  /*8db90*/  LOP3.LUT R93, R76, 0xffff, RZ, 0xc0, !PT ;  /* 0x0000ffff4c5d7812 */ /* 0x000fe400078ec0ff */
[----:B------:R-:W-:Y:S02]  /*8dba0*/  LOP3.LUT R80, R80, 0xffff, RZ, 0xc0, !PT ;  /* 0x0000ffff50507812 */ /* 0x000fe400078ec0ff */
        /* <DEDUP_REMOVED lines=8> */
[----:B------:R-:W-:Y:S02]  /*8dc30*/  PRMT R32, R89, 0x3340, R60 ;  /* 0x0000334059207816 */ /* 0x000fe4000000003c */
[----:B------:R-:W-:Y:S02]  /*8dc40*/  PRMT R45, R80, 0x3340, R1 ;  /* 0x00003340502d7816 */ /* 0x000fe40000000001 */
[----:B------:R-:W-:Y:S02]  /*8dc50*/  PRMT R40, R72, 0x3340, R93 ;  /* 0x0000334048287816 */ /* 0x000fe4000000005d */
[----:B------:R-:W-:Y:S02]  /*8dc60*/  LOP3.LUT R88, R88, 0xffff, RZ, 0xc0, !PT ;  /* 0x0000ffff58587812 */ /* 0x000fe400078ec0ff */
[----:B------:R-:W-:-:S02]  /*8dc70*/  LOP3.LUT R96, R96, 0xffff, RZ, 0xc0, !PT ;  /* 0x0000ffff60607812 */ /* 0x000fc400078ec0ff */
[--C-:B------:R-:W-:Y:S02]  /*8dc80*/  PRMT R105, R98, 0x3340, R1.reuse ;  /* 0x0000334062697816 */ /* 0x100fe40000000001 */
[----:B------:R-:W-:Y:S02]  /*8dc90*/  PRMT R109, R114, 0x3340, R1 ;  /* 0x00003340726d7816 */ /* 0x000fe40000000001 */
[----:B------:R-:W-:Y:S02]  /*8dca0*/  PRMT R48, R90, 0x3340, R99 ;  /* 0x000033405a307816 */ /* 0x000fe40000000063 */
[----:B------:R-:W-:Y:S02]  /*8dcb0*/  LOP3.LUT R120, R120, 0xffff, RZ, 0xc0, !PT ;  /* 0x0000ffff78787812 */ /* 0x000fe400078ec0ff */
[----:B------:R-:W-:Y:S02]  /*8dcc0*/  PRMT R48, R48, 0x5410, R105 ;  /* 0x0000541030307816 */ /* 0x000fe40000000069 */
[----:B------:R-:W-:-:S02]  /*8dcd0*/  LOP3.LUT R105, R124, 0xffff, RZ, 0xc0, !PT ;  /* 0x0000ffff7c697812 */ /* 0x000fc400078ec0ff */
[----:B------:R-:W-:Y:S02]  /*8dce0*/  LOP3.LUT R128, R128, 0xffff, RZ, 0xc0, !PT ;  /* 0x0000ffff80807812 */ /* 0x000fe400078ec0ff */
[----:B------:R-:W-:Y:S02]  /*8dcf0*/  LOP3.LUT R136, R136, 0xffff, RZ, 0xc0, !PT ;  /* 0x0000ffff88887812 */ /* 0x000fe400078ec0ff */
[----:B------:R-:W-:Y:S02]  /*8dd00*/  LOP3.LUT R144, R144, 0xffff, RZ, 0xc0, !PT ;  /* 0x0000ffff90907812 */ /* 0x000fe400078ec0ff */
[----:B------:R-:W-:Y:S02]  /*8dd10*/  LOP3.LUT R104, R104, 0xffff, RZ, 0xc0, !PT ;  /* 0x0000ffff68687812 */ /* 0x000fe400078ec0ff */
[----:B------:R-:W-:-:S05]  /*8dd20*/  IADD3 R33, R33, UR61, R199 ;  /* 0x0000003d21217c10 */ /* 0x000fca000fffe0c7 */
[----:B------:R-:W-:Y:S01]  /*8dd30*/  IMAD.IADD R2, R0, 0x1, R33 ;  /* 0x0000000100027824 */ /* 0x000fe200078e0221 */
[--C-:B------:R-:W-:Y:S02]  /*8dd40*/  PRMT R0, R168, 0x3340, R1.reuse ;  /* 0x00003340a8007816 */ /* 0x100fe40000000001 */
[----:B------:R-:W-:Y:S02]  /*8dd50*/  PRMT R33, R155, 0x3340, R100 ;  /* 0x000033409b217816 */ /* 0x000fe40000000064 */
[----:B------:R-:W-:Y:S02]  /*8dd60*/  PRMT R51, R51, 0x5410, R0 ;  /* 0x0000541033337816 */ /* 0x000fe40000000000 */
[----:B------:R-:W-:Y:S02]  /*8dd70*/  PRMT R0, R192, 0x3340, R1 ;  /* 0x00003340c0007816 */ /* 0x000fe40000000001 */
[----:B------:R-:W-:Y:S02]  /*8dd80*/  PRMT R33, R33, 0x5410, R200 ;  /* 0x0000541021217816 */ /* 0x000fe400000000c8 */
[----:B------:R-:W-:-:S02]  /*8dd90*/  LOP3.LUT R200, R46, 0xffff, RZ, 0xc0, !PT ;  /* 0x0000ffff2ec87812 */ /* 0x000fc400078ec0ff */
[----:B------:R-:W-:Y:S02]  /*8dda0*/  PRMT R7, R7, 0x5410, R0 ;  /* 0x0000541007077816 */ /* 0x000fe40000000000 */
[----:B------:R-:W-:Y:S02]  /*8ddb0*/  PRMT R0, R18, 0x5410, R19 ;  /* 0x0000541012007816 */ /* 0x000fe40000000013 */
[----:B------:R-:W-:Y:S02]  /*8ddc0*/  PRMT R19, R77, 0x3340, R208 ;  /* 0x000033404d137816 */ /* 0x000fe400000000d0 */
[----:B------:R-:W-:Y:S02]  /*8ddd0*/  PRMT R31, R83, 0x3340, R200 ;  /* 0x00003340531f7816 */ /* 0x000fe400000000c8 */
[----:B------:R-:W-:Y:S02]  /*8dde0*/  PRMT R22, R22, 0x5410, R19 ;  /* 0x0000541016167816 */ /* 0x000fe40000000013 */
[----:B------:R-:W-:-:S02]  /*8ddf0*/  PRMT R18, R81, 0x3340, R198 ;  /* 0x0000334051127816 */ /* 0x000fc400000000c6 */
[----:B------:R-:W-:Y:S02]  /*8de00*/  PRMT R19, R31, 0x5410, R210 ;  /* 0x000054101f137816 */ /* 0x000fe400000000d2 */
[----:B------:R-:W-:Y:S02]  /*8de10*/  PRMT R31, R66, 0x3340, R1 ;  /* 0x00003340421f7816 */ /* 0x000fe40000000001 */
[----:B------:R-:W-:Y:S02]  /*8de20*/  PRMT R18, R18, 0x5410, R29 ;  /* 0x0000541012127816 */ /* 0x000fe4000000001d */
[----:B------:R-:W-:Y:S02]  /*8de30*/  PRMT R29, R64, 0x3340, R1 ;  /* 0x00003340401d7816 */ /* 0x000fe40000000001 */
[----:B------:R-:W-:Y:S02]  /*8de40*/  PRMT R34, R34, 0x5410, R31 ;  /* 0x0000541022227816 */ /* 0x000fe4000000001f */
[----:B------:R-:W-:-:S02]  /*8de50*/  PRMT R31, R42, 0x5410, R97 ;  /* 0x000054102a1f7816 */ /* 0x000fc40000000061 */
[----:B------:R-:W-:Y:S02]  /*8de60*/  LOP3.LUT R97, R92, 0xffff, RZ, 0xc0, !PT ;  /* 0x0000ffff5c617812 */ /* 0x000fe400078ec0ff */
[----:B------:R-:W-:Y:S02]  /*8de70*/  PRMT R42, R106, 0x3340, R103 ;  /* 0x000033406a2a7816 */ /* 0x000fe40000000067 */
[----:B------:R-:W-:Y:S02]  /*8de80*/  PRMT R32, R32, 0x5410, R29 ;  /* 0x0000541020207816 */ /* 0x000fe4000000001d */
[----:B------:R-:W-:Y:S02]  /*8de90*/  PRMT R29, R40, 0x5410, R45 ;  /* 0x00005410281d7816 */ /* 0x000fe4000000002d */
        /* <DEDUP_REMOVED lines=9> */
[----:B------:R-:W-:Y:S02]  /*8df30*/  SHF.R.U32.HI R193, RZ, 0x8, R193 ;  /* 0x00000008ffc17819 */ /* 0x000fe400000116c1 */
[----:B------:R-:W-:Y:S02]  /*8df40*/  LOP3.LUT R195, R195, 0xffff, RZ, 0xc0, !PT ;  /* 0x0000ffffc3c37812 */ /* 0x000fe400078ec0ff */
[----:B------:R-:W-:Y:S02]  /*8df50*/  PRMT R46, R46, 0x5410, R45 ;  /* 0x000054102e2e7816 */ /* 0x000fe4000000002d */
[----:B------:R-:W-:Y:S02]  /*8df60*/  SHF.R.U32.HI R5, RZ, 0x8, R5 ;  /* 0x00000008ff057819 */ /* 0x000fe40000011605 */
[----:B------:R-:W-:-:S02]  /*8df70*/  SHF.R.U32.HI R52, RZ, 0x8, R52 ;  /* 0x00000008ff347819 */ /* 0x000fc40000011634 */
[--C-:B------:R-:W-:Y:S02]  /*8df80*/  PRMT R45, R128, 0x3340, R1.reuse ;  /* 0x00003340802d7816 */ /* 0x100fe40000000001 */
[----:B------:R-:W-:Y:S02]  /*8df90*/  PRMT R115, R144, 0x3340, R1 ;  /* 0x0000334090737816 */ /* 0x000fe40000000001 */
[----:B------:R-:W-:Y:S02]  /*8dfa0*/  PRMT R50, R120, 0x3340, R105 ;  /* 0x0000334078327816 */ /* 0x000fe40000000069 */
[----:B------:R-:W-:Y:S02]  /*8dfb0*/  PRMT R44, R136, 0x3340, R109 ;  /* 0x00003340882c7816 */ /* 0x000fe4000000006d */
[----:B------:R-:W-:Y:S02]  /*8dfc0*/  PRMT R107, R112, 0x3340, R1 ;  /* 0x00003340706b7816 */ /* 0x000fe40000000001 */
[----:B------:R-:W-:-:S02]  /*8dfd0*/  PRMT R40, R104, 0x3340, R101 ;  /* 0x0000334068287816 */ /* 0x000fc40000000065 */
[----:B------:R-:W-:Y:S02]  /*8dfe0*/  PRMT R117, R146, 0x3340, R1 ;  /* 0x0000334092757816 */ /* 0x000fe40000000001 */
[----:B------:R-:W-:Y:S02]  /*8dff0*/  PRMT R62, R138, 0x3340, R111 ;  /* 0x000033408a3e7816 */ /* 0x000fe4000000006f */
[----:B------:R-:W-:Y:S02]  /*8e000*/  LOP3.LUT R124, R193, 0xffff, RZ, 0xc0, !PT ;  /* 0x0000ffffc17c7812 */ /* 0x000fe400078ec0ff */
[----:B------:R-:W-:Y:S02]  /*8e010*/  PRMT R23, R195, 0x3340, R196 ;  /* 0x00003340c3177816 */ /* 0x000fe400000000c4 */
[----:B------:R-:W-:Y:S02]  /*8e020*/  SHF.R.U32.HI R4, RZ, 0x8, R4 ;  /* 0x00000008ff047819 */ /* 0x000fe40000011604 */
[----:B------:R-:W-:-:S02]  /*8e030*/  SHF.R.U32.HI R77, RZ, 0x8, R77 ;  /* 0x00000008ff4d7819 */ /* 0x000fc4000001164d */
[----:B------:R-:W-:Y:S02]  /*8e040*/  PRMT R208, R79, 0x3340, R208 ;  /* 0x000033404fd07816 */ /* 0x000fe400000000d0 */
[----:B------:R-:W-:Y:S02]  /*8e050*/  LOP3.LUT R52, R52, 0xffff, RZ, 0xc0, !PT ;  /* 0x0000ffff34347812 */ /* 0x000fe400078ec0ff */
[----:B------:R-:W-:Y:S02]  /*8e060*/  LOP3.LUT R5, R5, 0xffff, RZ, 0xc0, !PT ;  /* 0x0000ffff05057812 */ /* 0x000fe400078ec0ff */
[----:B------:R-:W-:Y:S02]  /*8e070*/  SHF.R.U32.HI R195, RZ, 0x8, R195 ;  /* 0x00000008ffc37819 */ /* 0x000fe400000116c3 */
[----:B------:R-:W-:Y:S02]  /*8e080*/  SHF.R.U32.HI R196, RZ, 0x8, R196 ;  /* 0x00000008ffc47819 */ /* 0x000fe400000116c4 */
[----:B------:R-:W-:-:S02]  /*8e090*/  LOP3.LUT R11, R11, 0xffff, RZ, 0xc0, !PT ;  /* 0x0000ffff0b0b7812 */ /* 0x000fc400078ec0ff */
[----:B------:R-:W-:Y:S02]  /*8e0a0*/  PRMT R50, R50, 0x5410, R45 ;  /* 0x0000541032327816 */ /* 0x000fe4000000002d */
[----:B------:R-:W-:Y:S02]  /*8e0b0*/  PRMT R44, R44, 0x5410, R115 ;  /* 0x000054102c2c7816 */ /* 0x000fe40000000073 */
[----:B------:R-:W-:Y:S02]  /*8e0c0*/  SHF.R.U32.HI R6, RZ, 0x8, R6 ;  /* 0x00000008ff067819 */ /* 0x000fe40000011606 */
[----:B------:R-:W-:Y:S02]  /*8e0d0*/  SHF.R.U32.HI R55, RZ, 0x8, R55 ;  /* 0x00000008ff377819 */ /* 0x000fe40000011637 */
[----:B------:R-:W-:Y:S02]  /*8e0e0*/  SHF.R.U32.HI R79, RZ, 0x8, R79 ;  /* 0x00000008ff4f7819 */ /* 0x000fe4000001164f */
[----:B------:R-:W-:-:S02]  /*8e0f0*/  PRMT R40, R40, 0x5410, R107 ;  /* 0x0000541028287816 */ /* 0x000fc4000000006b */
[----:B------:R-:W-:Y:S02]  /*8e100*/  PRMT R45, R62, 0x5410, R117 ;  /* 0x000054103e2d7816 */ /* 0x000fe40000000075 */
[----:B------:R-:W-:Y:S02]  /*8e110*/  SHF.R.U32.HI R43, RZ, 0x8, R43 ;  /* 0x00000008ff2b7819 */ /* 0x000fe4000001162b */
[----:B------:R-:W-:Y:S02]  /*8e120*/  SHF.R.U32.HI R154, RZ, 0x8, R154 ;  /* 0x00000008ff9a7819 */ /* 0x000fe4000001169a */
[----:B------:R-:W-:Y:S02]  /*8e130*/  SHF.R.U32.HI R69, RZ, 0x8, R69 ;  /* 0x00000008ff457819 */ /* 0x000fe40000011645 */
[----:B------:R-:W-:Y:S02]  /*8e140*/  PRMT R115, R124, 0x3340, R1 ;  /* 0x000033407c737816 */ /* 0x000fe40000000001 */
[----:B------:R-:W-:-:S02]  /*8e150*/  LOP3.LUT R107, R126, 0xffff, RZ, 0xc0, !PT ;  /* 0x0000ffff7e6b7812 */ /* 0x000fc400078ec0ff */
[----:B------:R-:W-:Y:S02]  /*8e160*/  LOP3.LUT R62, R4, 0xffff, RZ, 0xc0, !PT ;  /* 0x0000ffff043e7812 */ /* 0x000fe400078ec0ff */
[----:B------:R-:W-:Y:S02]  /*8e170*/  LOP3.LUT R124, R77, 0xffff, RZ, 0xc0, !PT ;  /* 0x0000ffff4d7c7812 */ /* 0x000fe400078ec0ff */
[----:B------:R-:W-:Y:S02]  /*8e180*/  PRMT R4, R5, 0x3340, R52 ;  /* 0x0000334005047816 */ /* 0x000fe40000000034 */
[----:B------:R-:W-:Y:S02]  /*8e190*/  LOP3.LUT R77, R196, 0xffff, RZ, 0xc0, !PT ;  /* 0x0000ffffc44d7812 */ /* 0x000fe400078ec0ff */
[----:B------:R-:W-:Y:S02]  /*8e1a0*/  LOP3.LUT R126, R195, 0xffff, RZ, 0xc0, !PT ;  /* 0x0000ffffc37e7812 */ /* 0x000fe400078ec0ff */
[----:B------:R-:W-:-:S02]  /*8e1b0*/  PRMT R14, R11, 0x3340, R54 ;  /* 0x000033400b0e7816 */ /* 0x000fc40000000036 */
[----:B------:R-:W-:Y:S02]  /*8e1c0*/  SHF.R.U32.HI R49, RZ, 0x8, R49 ;  /* 0x00000008ff317819 */ /* 0x000fe40000011631 */
[----:B------:R-:W-:Y:S02]  /*8e1d0*/  LOP3.LUT R6, R6, 0xffff, RZ, 0xc0, !PT ;  /* 0x0000ffff06067812 */ /* 0x000fe400078ec0ff */
[----:B------:R-:W-:Y:S02]  /*8e1e0*/  LOP3.LUT R52, R55, 0xffff, RZ, 0xc0, !PT ;  /* 0x0000ffff37347812 */ /* 0x000fe400078ec0ff */
[----:B------:R-:W-:Y:S02]  /*8e1f0*/  LOP3.LUT R140, R79, 0xffff, RZ, 0xc0, !PT ;  /* 0x0000ffff4f8c7812 */ /* 0x000fe400078ec0ff */
[----:B------:R-:W-:Y:S02]  /*8e200*/  LOP3.LUT R43, R43, 0xffff, RZ, 0xc0, !PT ;  /* 0x0000ffff2b2b7812 */ /* 0x000fe400078ec0ff */
[----:B------:R-:W-:-:S02]  /*8e210*/  SHF.R.U32.HI R11, RZ, 0x8, R11 ;  /* 0x00000008ff0b7819 */ /* 0x000fc4000001160b */
[----:B------:R-:W-:Y:S02]  /*8e220*/  SHF.R.U32.HI R54, RZ, 0x8, R54 ;  /* 0x00000008ff367819 */ /* 0x000fe40000011636 */
[----:B------:R-:W-:Y:S02]  /*8e230*/  LOP3.LUT R55, R69, 0xffff, RZ, 0xc0, !PT ;  /* 0x0000ffff45377812 */ /* 0x000fe400078ec0ff */
[----:B------:R-:W-:Y:S02]  /*8e240*/  LOP3.LUT R154, R154, 0xffff, RZ, 0xc0, !PT ;  /* 0x0000ffff9a9a7812 */ /* 0x000fe400078ec0ff */
[----:B------:R-:W-:Y:S02]  /*8e250*/  SHF.R.U32.HI R81, RZ, 0x8, R81 ;  /* 0x00000008ff517819 */ /* 0x000fe40000011651 */
[----:B------:R-:W-:Y:S02]  /*8e260*/  SHF.R.U32.HI R15, RZ, 0x8, R15 ;  /* 0x00000008ff0f7819 */ /* 0x000fe4000001160f */
[----:B------:R-:W-:-:S02]  /*8e270*/  SHF.R.U32.HI R83, RZ, 0x8, R83 ;  /* 0x00000008ff537819 */ /* 0x000fc40000011653 */
[----:B------:R-:W-:Y:S02]  /*8e280*/  SHF.R.U32.HI R200, RZ, 0x8, R200 ;  /* 0x00000008ffc87819 */ /* 0x000fe400000116c8 */
[----:B------:R-:W-:Y:S02]  /*8e290*/  PRMT R77, R126, 0x3340, R77 ;  /* 0x000033407e4d7816 */ /* 0x000fe4000000004d */
[----:B------:R-:W-:Y:S02]  /*8e2a0*/  LOP3.LUT R76, R49, 0xffff, RZ, 0xc0, !PT ;  /* 0x0000ffff314c7812 */ /* 0x000fe400078ec0ff */
[--C-:B------:R-:W-:Y:S02]  /*8e2b0*/  PRMT R5, R6, 0x3340, R1.reuse ;  /* 0x0000334006057816 */ /* 0x100fe40000000001 */
[----:B------:R-:W-:Y:S02]  /*8e2c0*/  PRMT R126, R140, 0x3340, R1 ;  /* 0x000033408c7e7816 */ /* 0x000fe40000000001 */
[----:B------:R-:W-:-:S02]  /*8e2d0*/  PRMT R6, R43, 0x3340, R62 ;  /* 0x000033402b067816 */ /* 0x000fc4000000003e */
[----:B------:R-:W-:Y:S02]  /*8e2e0*/  LOP3.LUT R54, R54, 0xffff, RZ, 0xc0, !PT ;  /* 0x0000ffff36367812 */ /* 0x000fe400078ec0ff */
[----:B------:R-:W-:Y:S02]  /*8e2f0*/  LOP3.LUT R49, R11, 0xffff, RZ, 0xc0, !PT ;  /* 0x0000ffff0b317812 */ /* 0x000fe400078ec0ff */
[----:B------:R-:W-:Y:S02]  /*8e300*/  PRMT R55, R154, 0x3340, R55 ;  /* 0x000033409a377816 */ /* 0x000fe40000000037 */
[----:B------:R-:W-:Y:S02]  /*8e310*/  LOP3.LUT R140, R81, 0xffff, RZ, 0xc0, !PT ;  /* 0x0000ffff518c7812 */ /* 0x000fe400078ec0ff */
[----:B------:R-:W-:Y:S02]  /*8e320*/  SHF.R.U32.HI R64, RZ, 0x8, R64 ;  /* 0x00000008ff407819 */ /* 0x000fe40000011640 */
[----:B------:R-:W-:-:S02]  /*8e330*/  LOP3.LUT R62, R15, 0xffff, RZ, 0xc0, !PT ;  /* 0x0000ffff0f3e7812 */ /* 0x000fc400078ec0ff */
[----:B------:R-:W-:Y:S02]  /*8e340*/  LOP3.LUT R81, R200, 0xffff, RZ, 0xc0, !PT ;  /* 0x0000ffffc8517812 */ /* 0x000fe400078ec0ff */
[----:B------:R-:W-:Y:S02]  /*8e350*/  LOP3.LUT R154, R83, 0xffff, RZ, 0xc0, !PT ;  /* 0x0000ffff539a7812 */ /* 0x000fe400078ec0ff */
[----:B------:R-:W-:Y:S02]  /*8e360*/  SHF.R.U32.HI R89, RZ, 0x8, R89 ;  /* 0x00000008ff597819 */ /* 0x000fe40000011659 */
[----:B------:R-:W-:Y:S02]  /*8e370*/  SHF.R.U32.HI R60, RZ, 0x8, R60 ;  /* 0x00000008ff3c7819 */ /* 0x000fe4000001163c */
[----:B------:R-:W-:Y:S02]  /*8e380*/  SHF.R.U32.HI R58, RZ, 0x8, R58 ;  /* 0x00000008ff3a7819 */ /* 0x000fe4000001163a */
[----:B------:R-:W-:-:S02]  /*8e390*/  SHF.R.U32.HI R91, RZ, 0x8, R91 ;  /* 0x00000008ff5b7819 */ /* 0x000fc4000001165b */
[----:B------:R-:W-:Y:S02]  /*8e3a0*/  SHF.R.U32.HI R156, RZ, 0x8, R156 ;  /* 0x00000008ff9c7819 */ /* 0x000fe4000001169c */
[----:B------:R-:W-:Y:S02]  /*8e3b0*/  PRMT R11, R52, 0x3340, R1 ;  /* 0x00003340340b7816 */ /* 0x000fe40000000001 */
[----:B------:R-:W-:Y:S02]  /*8e3c0*/  PRMT R15, R49, 0x3340, R54 ;  /* 0x00003340310f7816 */ /* 0x000fe40000000036 */
[----:B------:R-:W-:Y:S02]  /*8e3d0*/  SHF.R.U32.HI R87, RZ, 0x8, R87 ;  /* 0x00000008ff577819 */ /* 0x000fe40000011657 */
[----:B------:R-:W-:Y:S02]  /*8e3e0*/  LOP3.LUT R64, R64, 0xffff, RZ, 0xc0, !PT ;  /* 0x0000ffff40407812 */ /* 0x000fe400078ec0ff */
[----:B------:R-:W-:-:S02]  /*8e3f0*/  PRMT R52, R62, 0x3340, R1 ;  /* 0x000033403e347816 */ /* 0x000fc40000000001 */
[----:B------:R-:W-:Y:S02]  /*8e400*/  PRMT R81, R154, 0x3340, R81 ;  /* 0x000033409a517816 */ /* 0x000fe40000000051 */
[----:B------:R-:W-:Y:S02]  /*8e410*/  LOP3.LUT R60, R60, 0xffff, RZ, 0xc0, !PT ;  /* 0x0000ffff3c3c7812 */ /* 0x000fe400078ec0ff */
[----:B------:R-:W-:Y:S02]  /*8e420*/  LOP3.LUT R89, R89, 0xffff, RZ, 0xc0, !PT ;  /* 0x0000ffff59597812 */ /* 0x000fe400078ec0ff */
[----:B------:R-:W-:Y:S02]  /*8e430*/  SHF.R.U32.HI R72, RZ, 0x8, R72 ;  /* 0x00000008ff487819 */ /* 0x000fe40000011648 */
[----:B------:R-:W-:Y:S02]  /*8e440*/  SHF.R.U32.HI R93, RZ, 0x8, R93 ;  /* 0x00000008ff5d7819 */ /* 0x000fe4000001165d */
[----:B------:R-:W-:-:S02]  /*8e450*/  LOP3.LUT R91, R91, 0xffff, RZ, 0xc0, !PT ;  /* 0x0000ffff5b5b7812 */ /* 0x000fc400078ec0ff */
[----:B------:R-:W-:Y:S02]  /*8e460*/  LOP3.LUT R154, R58, 0xffff, RZ, 0xc0, !PT ;  /* 0x0000ffff3a9a7812 */ /* 0x000fe400078ec0ff */
[----:B------:R-:W-:Y:S02]  /*8e470*/  SHF.R.U32.HI R80, RZ, 0x8, R80 ;  /* 0x00000008ff507819 */ /* 0x000fe40000011650 */
[----:B------:R-:W-:Y:S02]  /*8e480*/  LOP3.LUT R69, R156, 0xffff, RZ, 0xc0, !PT ;  /* 0x0000ffff9c457812 */ /* 0x000fe400078ec0ff */
[----:B------:R-:W-:Y:S02]  /*8e490*/  SHF.R.U32.HI R138, RZ, 0x8, R138 ;  /* 0x00000008ff8a7819 */ /* 0x000fe4000001168a */
[----:B------:R-:W-:Y:S02]  /*8e4a0*/  SHF.R.U32.HI R111, RZ, 0x8, R111 ;  /* 0x00000008ff6f7819 */ /* 0x000fe4000001166f */
[----:B------:R-:W-:-:S02]  /*8e4b0*/  SHF.R.U32.HI R10, RZ, 0x8, R10 ;  /* 0x00000008ff0a7819 */ /* 0x000fc4000001160a */
[----:B------:R-:W-:Y:S02]  /*8e4c0*/  SHF.R.U32.HI R53, RZ, 0x8, R53 ;  /* 0x00000008ff357819 */ /* 0x000fe40000011635 */
[----:B------:R-:W-:Y:S02]  /*8e4d0*/  LOP3.LUT R156, R87, 0xffff, RZ, 0xc0, !PT ;  /* 0x0000ffff579c7812 */ /* 0x000fe400078ec0ff */
[----:B------:R-:W-:Y:S02]  /*8e4e0*/  PRMT R83, R64, 0x3340, R1 ;  /* 0x0000334040537816 */ /* 0x000fe40000000001 */
[----:B------:R-:W-:Y:S02]  /*8e4f0*/  PRMT R58, R89, 0x3340, R60 ;  /* 0x00003340593a7816 */ /* 0x000fe4000000003c */
[----:B------:R-:W-:Y:S02]  /*8e500*/  LOP3.LUT R64, R93, 0xffff, RZ, 0xc0, !PT ;  /* 0x0000ffff5d407812 */ /* 0x000fe400078ec0ff */
[----:B------:R-:W-:-:S02]  /*8e510*/  LOP3.LUT R87, R72, 0xffff, RZ, 0xc0, !PT ;  /* 0x0000ffff48577812 */ /* 0x000fc400078ec0ff */
[----:B------:R-:W-:Y:S02]  /*8e520*/  PRMT R52, R15, 0x5410, R52 ;  /* 0x000054100f347816 */ /* 0x000fe40000000034 */
[----:B------:R-:W-:Y:S01]  /*8e530*/  PRMT R60, R154, 0x3340, R91 ;  /* 0x000033409a3c7816 */ /* 0x000fe2000000005b */
[----:B------:R-:W0:Y:S01]  /*8e540*/  S2R R15, SR_TID.X ;  /* 0x00000000000f7919 */ /* 0x000e220000002100 */
[----:B------:R-:W-:Y:S02]  /*8e550*/  LOP3.LUT R80, R80, 0xffff, RZ, 0xc0, !PT ;  /* 0x0000ffff50507812 */ /* 0x000fe400078ec0ff */
[----:B------:R-:W-:Y:S02]  /*8e560*/  LOP3.LUT R72, R111, 0xffff, RZ, 0xc0, !PT ;  /* 0x0000ffff6f487812 */ /* 0x000fe400078ec0ff */
[----:B------:R-:W-:Y:S02]  /*8e570*/  LOP3.LUT R91, R138, 0xffff, RZ, 0xc0, !PT ;  /* 0x0000ffff8a5b7812 */ /* 0x000fe400078ec0ff */
[----:B------:R-:W-:-:S02]  /*8e580*/  PRMT R43, R76, 0x3340, R1 ;  /* 0x000033404c2b7816 */ /* 0x000fc40000000001 */
[----:B------:R-:W-:Y:S02]  /*8e590*/  LOP3.LUT R53, R53, 0xffff, RZ, 0xc0, !PT ;  /* 0x0000ffff35357812 */ /* 0x000fe400078ec0ff */
[----:B------:R-:W-:Y:S02]  /*8e5a0*/  LOP3.LUT R10, R10, 0xffff, RZ, 0xc0, !PT ;  /* 0x0000ffff0a0a7812 */ /* 0x000fe400078ec0ff */
[----:B------:R-:W-:Y:S02]  /*8e5b0*/  PRMT R64, R87, 0x3340, R64 ;  /* 0x0000334057407816 */ /* 0x000fe40000000040 */
[----:B------:R-:W-:Y:S02]  /*8e5c0*/  PRMT R87, R80, 0x3340, R1 ;  /* 0x0000334050577816 */ /* 0x000fe40000000001 */
[----:B------:R-:W-:Y:S02]  /*8e5d0*/  PRMT R80, R91, 0x3340, R72 ;  /* 0x000033405b507816 */ /* 0x000fe40000000048 */
[----:B------:R-:W-:-:S02]  /*8e5e0*/  PRMT R10, R10, 0x3340, R53 ;  /* 0x000033400a0a7816 */ /* 0x000fc40000000035 */
[----:B------:R-:W-:Y:S02]  /*8e5f0*/  PRMT R91, R4, 0x5410, R5 ;  /* 0x00005410045b7816 */ /* 0x000fe40000000005 */
[----:B------:R-:W-:Y:S02]  /*8e600*/  PRMT R93, R6, 0x5410, R43 ;  /* 0x00005410065d7816 */ /* 0x000fe4000000002b */
[----:B------:R-:W-:Y:S02]  /*8e610*/  LOP3.LUT R4, R8, 0xffff, RZ, 0xc0, !PT ;  /* 0x0000ffff08047812 */ /* 0x000fe400078ec0ff */
[----:B------:R-:W-:Y:S02]  /*8e620*/  LOP3.LUT R6, R9, 0xffff, RZ, 0xc0, !PT ;  /* 0x0000ffff09067812 */ /* 0x000fe400078ec0ff */
[----:B------:R-:W-:Y:S02]  /*8e630*/  PRMT R72, R10, 0x5410, R11 ;  /* 0x000054100a487816 */ /* 0x000fe4000000000b */
[----:B------:R-:W-:-:S02]  /*8e640*/  PRMT R8, R37, 0x4210, R4 ;  /* 0x0000421025087816 */ /* 0x000fc40000000004 */
[----:B------:R-:W-:Y:S02]  /*8e650*/  PRMT R9, R91, 0x5210, R4 ;  /* 0x000052105b097816 */ /* 0x000fe40000000004 */
[--C-:B------:R-:W-:Y:S02]  /*8e660*/  PRMT R10, R13, 0x4210, R6.reuse ;  /* 0x000042100d0a7816 */ /* 0x100fe40000000006 */
[----:B------:R-:W-:Y:S01]  /*8e670*/  PRMT R11, R93, 0x5210, R6 ;  /* 0x000052105d0b7816 */ /* 0x000fe20000000006 */
[----:B------:R-:W-:Y:S01]  /*8e680*/  BAR.SYNC.DEFER_BLOCKING 0x0 ;  /* 0x0000000000007b1d */ /* 0x000fe20000010000 */
[--C-:B------:R-:W-:Y:S02]  /*8e690*/  PRMT R59, R61, 0x3340, R68.reuse ;  /* 0x000033403d3b7816 */ /* 0x100fe40000000044 */
[----:B------:R-:W-:Y:S02]  /*8e6a0*/  SHF.R.U32.HI R68, RZ, 0x8, R68 ;  /* 0x00000008ff447819 */ /* 0x000fe40000011644 */
[----:B------:R-:W-:-:S02]  /*8e6b0*/  SHF.R.U32.HI R63, RZ, 0x8, R63 ;  /* 0x00000008ff3f7819 */ /* 0x000fc4000001163f */
[----:B------:R-:W-:Y:S02]  /*8e6c0*/  SHF.R.U32.HI R70, RZ, 0x8, R70 ;  /* 0x00000008ff467819 */ /* 0x000fe40000011646 */
[----:B------:R-:W-:Y:S02]  /*8e6d0*/  PRMT R102, R65, 0x3340, R102 ;  /* 0x0000334041667816 */ /* 0x000fe40000000066 */
[----:B------:R-:W-:Y:S02]  /*8e6e0*/  SHF.R.U32.HI R61, RZ, 0x8, R61 ;  /* 0x00000008ff3d7819 */ /* 0x000fe4000001163d */
[----:B------:R-:W-:Y:S01]  /*8e6f0*/  LOP3.LUT R49, R68, 0xffff, RZ, 0xc0, !PT ;  /* 0x0000ffff44317812 */ /* 0x000fe200078ec0ff */
[----:B------:R1:W-:Y:S01]  /*8e700*/  STSM.16.M88.4 [R2], R8 ;  /* 0x0000000802007844 */ /* 0x0003e20000000200 */
[----:B------:R-:W-:Y:S02]  /*8e710*/  SHF.R.U32.HI R65, RZ, 0x8, R65 ;  /* 0x00000008ff417819 */ /* 0x000fe40000011641 */
[----:B------:R-:W-:-:S02]  /*8e720*/  LOP3.LUT R53, R70, 0xffff, RZ, 0xc0, !PT ;  /* 0x0000ffff46357812 */ /* 0x000fc400078ec0ff */
[----:B------:R-:W-:Y:S02]  /*8e730*/  LOP3.LUT R68, R63, 0xffff, RZ, 0xc0, !PT ;  /* 0x0000ffff3f447812 */ /* 0x000fe400078ec0ff */
[----:B------:R-:W-:Y:S02]  /*8e740*/  SHF.R.U32.HI R67, RZ, 0x8, R67 ;  /* 0x00000008ff437819 */ /* 0x000fe40000011643 */
[----:B------:R-:W-:Y:S02]  /*8e750*/  SHF.R.U32.HI R159, RZ, 0x8, R159 ;  /* 0x00000008ff9f7819 */ /* 0x000fe4000001169f */
[----:B------:R-:W-:Y:S02]  /*8e760*/  LOP3.LUT R54, R61, 0xffff, RZ, 0xc0, !PT ;  /* 0x0000ffff3d367812 */ /* 0x000fe400078ec0ff */
[----:B------:R-:W-:Y:S02]  /*8e770*/  SHF.R.U32.HI R66, RZ, 0x8, R66 ;  /* 0x00000008ff427819 */ /* 0x000fe40000011642 */
[----:B------:R-:W-:-:S02]  /*8e780*/  LOP3.LUT R62, R65, 0xffff, RZ, 0xc0, !PT ;  /* 0x0000ffff413e7812 */ /* 0x000fc400078ec0ff */
[----:B------:R-:W-:Y:S02]  /*8e790*/  PRMT R53, R68, 0x3340, R53 ;  /* 0x0000334044357816 */ /* 0x000fe40000000035 */
[----:B------:R-:W-:Y:S02]  /*8e7a0*/  SHF.R.U32.HI R88, RZ, 0x8, R88 ;  /* 0x00000008ff587819 */ /* 0x000fe40000011658 */
[----:B------:R-:W-:Y:S02]  /*8e7b0*/  SHF.R.U32.HI R97, RZ, 0x8, R97 ;  /* 0x00000008ff617819 */ /* 0x000fe40000011661 */
[----:B------:R-:W-:Y:S02]  /*8e7c0*/  SHF.R.U32.HI R90, RZ, 0x8, R90 ;  /* 0x00000008ff5a7819 */ /* 0x000fe4000001165a */
[----:B------:R-:W-:Y:S02]  /*8e7d0*/  SHF.R.U32.HI R99, RZ, 0x8, R99 ;  /* 0x00000008ff637819 */ /* 0x000fe40000011663 */
[----:B------:R-:W-:-:S02]  /*8e7e0*/  LOP3.LUT R70, R67, 0xffff, RZ, 0xc0, !PT ;  /* 0x0000ffff43467812 */ /* 0x000fc400078ec0ff */
[----:B------:R-:W-:Y:S02]  /*8e7f0*/  LOP3.LUT R68, R159, 0xffff, RZ, 0xc0, !PT ;  /* 0x0000ffff9f447812 */ /* 0x000fe400078ec0ff */
[----:B0-----:R-:W-:Y:S02]  /*8e800*/  LOP3.LUT R4, R15, 0x7f, RZ, 0xc0, !PT ;  /* 0x0000007f0f047812 */ /* 0x001fe400078ec0ff */
[----:B------:R-:W-:Y:S02]  /*8e810*/  SHF.R.U32.HI R85, RZ, 0x8, R85 ;  /* 0x00000008ff557819 */ /* 0x000fe40000011655 */
[----:B------:R-:W-:Y:S02]  /*8e820*/  PRMT R49, R54, 0x3340, R49 ;  /* 0x0000334036317816 */ /* 0x000fe40000000031 */
[----:B------:R-:W-:Y:S02]  /*8e830*/  LOP3.LUT R66, R66, 0xffff, RZ, 0xc0, !PT ;  /* 0x0000ffff42427812 */ /* 0x000fe400078ec0ff */
[----:B------:R-:W-:-:S02]  /*8e840*/  PRMT R54, R62, 0x3340, R1 ;  /* 0x000033403e367816 */ /* 0x000fc40000000001 */
[----:B------:R-:W-:Y:S02]  /*8e850*/  SHF.R.U32.HI R95, RZ, 0x8, R95 ;  /* 0x00000008ff5f7819 */ /* 0x000fe4000001165f */
[----:B------:R-:W-:Y:S02]  /*8e860*/  LOP3.LUT R97, R97, 0xffff, RZ, 0xc0, !PT ;  /* 0x0000ffff61617812 */ /* 0x000fe400078ec0ff */
[----:B------:R-:W-:Y:S02]  /*8e870*/  LOP3.LUT R88, R88, 0xffff, RZ, 0xc0, !PT ;  /* 0x0000ffff58587812 */ /* 0x000fe400078ec0ff */
[----:B------:R-:W-:Y:S02]  /*8e880*/  LOP3.LUT R99, R99, 0xffff, RZ, 0xc0, !PT ;  /* 0x0000ffff63637812 */ /* 0x000fe400078ec0ff */
[----:B------:R-:W-:Y:S02]  /*8e890*/  LOP3.LUT R90, R90, 0xffff, RZ, 0xc0, !PT ;  /* 0x0000ffff5a5a7812 */ /* 0x000fe400078ec0ff */
[----:B------:R-:W-:-:S02]  /*8e8a0*/  PRMT R62, R70, 0x3340, R1 ;  /* 0x00003340463e7816 */ /* 0x000fc40000000001 */
[--C-:B------:R-:W-:Y:S02]  /*8e8b0*/  PRMT R68, R68, 0x3340, R1.reuse ;  /* 0x0000334044447816 */ /* 0x100fe40000000001 */
[----:B------:R-:W-:Y:S02]  /*8e8c0*/  LOP3.LUT R17, R17, 0xffff, RZ, 0xc0, !PT ;  /* 0x0000ffff11117812 */ /* 0x000fe400078ec0ff */
[----:B------:R-:W-:Y:S02]  /*8e8d0*/  LEA R4, R4, UR61, 0x4 ;  /* 0x0000003d04047c11 */ /* 0x000fe4000f8e20ff */
[----:B------:R-:W-:Y:S02]  /*8e8e0*/  LOP3.LUT R142, R85, 0xffff, RZ, 0xc0, !PT ;  /* 0x0000ffff558e7812 */ /* 0x000fe400078ec0ff */
[----:B------:R-:W-:Y:S02]  /*8e8f0*/  PRMT R85, R66, 0x3340, R1 ;  /* 0x0000334042557816 */ /* 0x000fe40000000001 */
[----:B------:R-:W-:-:S02]  /*8e900*/  LOP3.LUT R66, R95, 0xffff, RZ, 0xc0, !PT ;  /* 0x0000ffff5f427812 */ /* 0x000fc400078ec0ff */
[----:B------:R-:W-:Y:S02]  /*8e910*/  PRMT R88, R88, 0x3340, R97 ;  /* 0x0000334058587816 */ /* 0x000fe40000000061 */
[----:B------:R-:W-:Y:S02]  /*8e920*/  PRMT R90, R90, 0x3340, R99 ;  /* 0x000033405a5a7816 */ /* 0x000fe40000000063 */
[----:B------:R-:W-:Y:S02]  /*8e930*/  PRMT R95, R49, 0x5410, R54 ;  /* 0x00005410315f7816 */ /* 0x000fe40000000036 */
[----:B------:R-:W-:Y:S02]  /*8e940*/  PRMT R97, R53, 0x5410, R62 ;  /* 0x0000541035617816 */ /* 0x000fe4000000003e */
[----:B------:R-:W-:Y:S02]  /*8e950*/  PRMT R99, R55, 0x5410, R68 ;  /* 0x0000541037637816 */ /* 0x000fe40000000044 */
[----:B------:R-:W-:Y:S01]  /*8e960*/  PRMT R15, R52, 0x5210, R17 ;  /* 0x00005210340f7816 */ /* 0x000fe20000000011 */
[----:B------:R-:W-:Y:S01]  /*8e970*/  BAR.SYNC.DEFER_BLOCKING 0x0 ;  /* 0x0000000000007b1d */ /* 0x000fe20000010000 */
[----:B------:R-:W-:-:S02]  /*8e980*/  LOP3.LUT R13, R16, 0xffff, RZ, 0xc0, !PT ;  /* 0x0000ffff100d7812 */ /* 0x000fc400078ec0ff */
[----:B------:R-:W-:Y:S02]  /*8e990*/  PRMT R14, R14, 0x5410, R35 ;  /* 0x000054100e0e7816 */ /* 0x000fe40000000023 */
[--C-:B------:R-:W-:Y:S01]  /*8e9a0*/  PRMT R12, R12, 0x4210, R13.reuse ;  /* 0x000042100c0c7816 */ /* 0x100fe2000000000d */
[----:B------:R-:W0:Y:S01]  /*8e9b0*/  LDS.128 R52, [R4] ;  /* 0x0000000004347984 */ /* 0x000e220000000c00 */
[----:B------:R-:W-:Y:S02]  /*8e9c0*/  PRMT R13, R72, 0x5210, R13 ;  /* 0x00005210480d7816 */ /* 0x000fe4000000000d */
[----:B------:R-:W-:Y:S01]  /*8e9d0*/  PRMT R14, R14, 0x4210, R17 ;  /* 0x000042100e0e7816 */ /* 0x000fe20000000011 */
[----:B------:R-:W-:Y:S01]  /*8e9e0*/  BAR.SYNC.DEFER_BLOCKING 0x0 ;  /* 0x0000000000007b1d */ /* 0x000fe20000010000 */
[----:B------:R-:W-:Y:S02]  /*8e9f0*/  SHF.R.U32.HI R155, RZ, 0x8, R155 ;  /* 0x00000008ff9b7819 */ /* 0x000fe4000001169b */
[----:B------:R-:W-:-:S02]  /*8ea00*/  SHF.R.U32.HI R100, RZ, 0x8, R100 ;  /* 0x00000008ff647819 */ /* 0x000fc40000011664 */
[----:B------:R-:W-:Y:S02]  /*8ea10*/  SHF.R.U32.HI R161, RZ, 0x8, R161 ;  /* 0x00000008ffa17819 */ /* 0x000fe400000116a1 */
[----:B------:R-:W-:Y:S02]  /*8ea20*/  LOP3.LUT R61, R100, 0xffff, RZ, 0xc0, !PT ;  /* 0x0000ffff643d7812 */ /* 0x000fe400078ec0ff */
[----:B------:R-:W-:Y:S02]  /*8ea30*/  LOP3.LUT R70, R155, 0xffff, RZ, 0xc0, !PT ;  /* 0x0000ffff9b467812 */ /* 0x000fe400078ec0ff */
[----:B------:R-:W-:Y:S02]  /*8ea40*/  LOP3.LUT R76, R161, 0xffff, RZ, 0xc0, !PT ;  /* 0x0000ffffa14c7812 */ /* 0x000fe400078ec0ff */
[----:B------:R-:W-:Y:S01]  /*8ea50*/  SHF.R.U32.HI R162, RZ, 0x8, R162 ;  /* 0x00000008ffa27819 */ /* 0x000fe200000116a2 */
[----:B------:R2:W-:Y:S01]  /*8ea60*/  STSM.16.M88.4 [R2], R12 ;  /* 0x0000000c02007844 */ /* 0x0005e20000000200 */
[----:B------:R-:W-:-:S02]  /*8ea70*/  SHF.R.U32.HI R165, RZ, 0x8, R165 ;  /* 0x00000008ffa57819 */ /* 0x000fc400000116a5 */
[----:B------:R-:W-:Y:S02]  /*8ea80*/  SHF.R.U32.HI R168, RZ, 0x8, R168 ;  /* 0x00000008ffa87819 */ /* 0x000fe400000116a8 */
[----:B------:R-:W-:Y:S02]  /*8ea90*/  PRMT R61, R70, 0x3340, R61 ;  /* 0x00003340463d7816 */ /* 0x000fe4000000003d */
[----:B------:R-:W-:Y:S02]  /*8eaa0*/  PRMT R70, R76, 0x3340, R1 ;  /* 0x000033404c467816 */ /* 0x000fe40000000001 */
[----:B------:R-:W-:Y:S02]  /*8eab0*/  SHF.R.U32.HI R106, RZ, 0x8, R106 ;  /* 0x00000008ff6a7819 */ /* 0x000fe4000001166a */
[----:B------:R-:W-:Y:S02]  /*8eac0*/  SHF.R.U32.HI R103, RZ, 0x8, R103 ;  /* 0x00000008ff677819 */ /* 0x000fe40000011667 */
[----:B------:R-:W-:-:S02]  /*8ead0*/  LOP3.LUT R63, R165, 0xffff, RZ, 0xc0, !PT ;  /* 0x0000ffffa53f7812 */ /* 0x000fc400078ec0ff */
[----:B------:R-:W-:Y:S02]  /*8eae0*/  LOP3.LUT R162, R162, 0xffff, RZ, 0xc0, !PT ;  /* 0x0000ffffa2a27812 */ /* 0x000fe400078ec0ff */
[----:B------:R-:W-:Y:S02]  /*8eaf0*/  LOP3.LUT R76, R168, 0xffff, RZ, 0xc0, !PT ;  /* 0x0000ffffa84c7812 */ /* 0x000fe400078ec0ff */
[----:B------:R-:W-:Y:S02]  /*8eb00*/  SHF.R.U32.HI R104, RZ, 0x8, R104 ;  /* 0x00000008ff687819 */ /* 0x000fe40000011668 */
[----:B------:R-:W-:Y:S02]  /*8eb10*/  SHF.R.U32.HI R101, RZ, 0x8, R101 ;  /* 0x00000008ff657819 */ /* 0x000fe40000011665 */
[----:B------:R-:W-:Y:S02]  /*8eb20*/  LOP3.LUT R103, R103, 0xffff, RZ, 0xc0, !PT ;  /* 0x0000ffff67677812 */ /* 0x000fe400078ec0ff */
[----:B------:R-:W-:-:S02]  /*8eb30*/  LOP3.LUT R106, R106, 0xffff, RZ, 0xc0, !PT ;  /* 0x0000ffff6a6a7812 */ /* 0x000fc400078ec0ff */
[----:B------:R-:W-:Y:S02]  /*8eb40*/  PRMT R63, R162, 0x3340, R63 ;  /* 0x00003340a23f7816 */ /* 0x000fe4000000003f */
[----:B------:R-:W-:Y:S02]  /*8eb50*/  PRMT R76, R76, 0x3340, R1 ;  /* 0x000033404c4c7816 */ /* 0x000fe40000000001 */
[----:B------:R-:W-:Y:S02]  /*8eb60*/  LOP3.LUT R101, R101, 0xffff, RZ, 0xc0, !PT ;  /* 0x0000ffff65657812 */ /* 0x000fe400078ec0ff */
[----:B------:R-:W-:Y:S02]  /*8eb70*/  LOP3.LUT R104, R104, 0xffff, RZ, 0xc0, !PT ;  /* 0x0000ffff68687812 */ /* 0x000fe400078ec0ff */
[----:B------:R-:W-:Y:S02]  /*8eb80*/  PRMT R106, R106, 0x3340, R103 ;  /* 0x000033406a6a7816 */ /* 0x000fe40000000067 */
[----:B------:R-:W-:-:S02]  /*8eb90*/  PRMT R104, R104, 0x3340, R101 ;  /* 0x0000334068687816 */ /* 0x000fc40000000065 */
[----:B------:R-:W-:Y:S02]  /*8eba0*/  PRMT R103, R63, 0x5410, R76 ;  /* 0x000054103f677816 */ /* 0x000fe4000000004c */
[----:B------:R-:W-:Y:S02]  /*8ebb0*/  PRMT R101, R61, 0x5410, R70 ;  /* 0x000054103d657816 */ /* 0x000fe40000000046 */
[----:B------:R-:W-:Y:S01]  /*8ebc0*/  PRMT R76, R60, 0x5410, R85 ;  /* 0x000054103c4c7816 */ /* 0x000fe20000000055 */
[----:B------:R-:W-:Y:S01]  /*8ebd0*/  BAR.SYNC.DEFER_BLOCKING 0x0 ;  /* 0x0000000000007b1d */ /* 0x000fe20000010000 */
[----:B------:R-:W-:Y:S02]  /*8ebe0*/  PRMT R59, R59, 0x5410, R102 ;  /* 0x000054103b3b7816 */ /* 0x000fe40000000066 */
[----:B------:R-:W-:Y:S02]  /*8ebf0*/  LOP3.LUT R152, R152, 0xffff, RZ, 0xc0, !PT ;  /* 0x0000ffff98987812 */ /* 0x000fe400078ec0ff */
[----:B------:R-:W-:Y:S01]  /*8ec00*/  LOP3.LUT R16, R153, 0xffff, RZ, 0xc0, !PT ;  /* 0x0000ffff99107812 */ /* 0x000fe200078ec0ff */
[----:B------:R-:W-:Y:S01]  /*8ec10*/  LDS.128 R60, [R4] ;  /* 0x00000000043c7984 */ /* 0x000fe20000000c00 */
[----:B-1----:R-:W-:-:S02]  /*8ec20*/  PRMT R8, R59, 0x4210, R152 ;  /* 0x000042103b087816 */ /* 0x002fc40000000098 */
[----:B------:R-:W-:Y:S02]  /*8ec30*/  PRMT R9, R95, 0x5210, R152 ;  /* 0x000052105f097816 */ /* 0x000fe40000000098 */
[--C-:B------:R-:W-:Y:S02]  /*8ec40*/  PRMT R10, R57, 0x4210, R16.reuse ;  /* 0x00004210390a7816 */ /* 0x100fe40000000010 */
[----:B------:R-:W-:Y:S01]  /*8ec50*/  PRMT R11, R97, 0x5210, R16 ;  /* 0x00005210610b7816 */ /* 0x000fe20000000010 */
[----:B------:R-:W-:Y:S01]  /*8ec60*/  BAR.SYNC.DEFER_BLOCKING 0x0 ;  /* 0x0000000000007b1d */ /* 0x000fe20000010000 */
[----:B------:R-:W-:Y:S02]  /*8ec70*/  LOP3.LUT R180, R180, 0xffff, RZ, 0xc0, !PT ;  /* 0x0000ffffb4b47812 */ /* 0x000fe400078ec0ff */
[----:B------:R-:W-:Y:S02]  /*8ec80*/  LOP3.LUT R71, R182, 0xffff, RZ, 0xc0, !PT ;  /* 0x0000ffffb6477812 */ /* 0x000fe400078ec0ff */
[----:B------:R-:W-:-:S02]  /*8ec90*/  SHF.R.U32.HI R173, RZ, 0x8, R173 ;  /* 0x00000008ffad7819 */ /* 0x000fc400000116ad */
[----:B------:R-:W-:Y:S02]  /*8eca0*/  LOP3.LUT R185, R185, 0xffff, RZ, 0xc0, !PT ;  /* 0x0000ffffb9b97812 */ /* 0x000fe400078ec0ff */
[----:B------:R-:W-:Y:S02]  /*8ecb0*/  SHF.R.U32.HI R177, RZ, 0x8, R177 ;  /* 0x00000008ffb17819 */ /* 0x000fe400000116b1 */
[----:B------:R-:W-:Y:S02]  /*8ecc0*/  PRMT R41, R180, 0x3340, R71 ;  /* 0x00003340b4297816 */ /* 0x000fe40000000047 */
[----:B------:R-:W-:Y:S01]  /*8ecd0*/  LOP3.LUT R122, R122, 0xffff, RZ, 0xc0, !PT ;  /* 0x0000ffff7a7a7812 */ /* 0x000fe200078ec0ff */
[----:B------:R1:W-:Y:S01]  /*8ece0*/  STSM.16.M88.4 [R2], R8 ;  /* 0x0000000802007844 */ /* 0x0003e20000000200 */
[----:B------:R-:W-:Y:S02]  /*8ecf0*/  LOP3.LUT R94, R173, 0xffff, RZ, 0xc0, !PT ;  /* 0x0000ffffad5e7812 */ /* 0x000fe400078ec0ff */
[----:B------:R-:W-:-:S02]  /*8ed00*/  PRMT R204, R185, 0x3340, R204 ;  /* 0x00003340b9cc7816 */ /* 0x000fc400000000cc */
[----:B------:R-:W-:Y:S02]  /*8ed10*/  LOP3.LUT R100, R177, 0xffff, RZ, 0xc0, !PT ;  /* 0x0000ffffb1647812 */ /* 0x000fe400078ec0ff */
[----:B------:R-:W-:Y:S02]  /*8ed20*/  SHF.R.U32.HI R180, RZ, 0x8, R180 ;  /* 0x00000008ffb47819 */ /* 0x000fe400000116b4 */
[----:B------:R-:W-:Y:S02]  /*8ed30*/  SHF.R.U32.HI R71, RZ, 0x8, R71 ;  /* 0x00000008ff477819 */ /* 0x000fe40000011647 */
[----:B------:R-:W-:Y:S02]  /*8ed40*/  SHF.R.U32.HI R185, RZ, 0x8, R185 ;  /* 0x00000008ffb97819 */ /* 0x000fe400000116b9 */
[----:B------:R-:W-:Y:S02]  /*8ed50*/  PRMT R56, R122, 0x3340, R107 ;  /* 0x000033407a387816 */ /* 0x000fe4000000006b */
[----:B------:R-:W-:-:S02]  /*8ed60*/  PRMT R69, R94, 0x3340, R69 ;  /* 0x000033405e457816 */ /* 0x000fc40000000045 */
[----:B------:R-:W-:Y:S02]  /*8ed70*/  PRMT R94, R100, 0x3340, R1 ;  /* 0x00003340645e7816 */ /* 0x000fe40000000001 */
[----:B------:R-:W-:Y:S02]  /*8ed80*/  LOP3.LUT R71, R71, 0xffff, RZ, 0xc0, !PT ;  /* 0x0000ffff47477812 */ /* 0x000fe400078ec0ff */
[----:B------:R-:W-:Y:S02]  /*8ed90*/  LOP3.LUT R180, R180, 0xffff, RZ, 0xc0, !PT ;  /* 0x0000ffffb4b47812 */ /* 0x000fe400078ec0ff */
[----:B------:R-:W-:Y:S02]  /*8eda0*/  SHF.R.U32.HI R122, RZ, 0x8, R122 ;  /* 0x00000008ff7a7819 */ /* 0x000fe4000001167a */
[----:B------:R-:W-:Y:S02]  /*8edb0*/  SHF.R.U32.HI R107, RZ, 0x8, R107 ;  /* 0x00000008ff6b7819 */ /* 0x000fe4000001166b */
[----:B------:R-:W-:-:S02]  /*8edc0*/  LOP3.LUT R100, R185, 0xffff, RZ, 0xc0, !PT ;  /* 0x0000ffffb9647812 */ /* 0x000fc400078ec0ff */
[----:B------:R-:W-:Y:S02]  /*8edd0*/  PRMT R71, R180, 0x3340, R71 ;  /* 0x00003340b4477816 */ /* 0x000fe40000000047 */
[----:B------:R-:W-:Y:S02]  /*8ede0*/  LOP3.LUT R107, R107, 0xffff, RZ, 0xc0, !PT ;  /* 0x0000ffff6b6b7812 */ /* 0x000fe400078ec0ff */
[----:B------:R-:W-:Y:S02]  /*8edf0*/  LOP3.LUT R122, R122, 0xffff, RZ, 0xc0, !PT ;  /* 0x0000ffff7a7a7812 */ /* 0x000fe400078ec0ff */
[----:B------:R-:W-:Y:S02]  /*8ee00*/  PRMT R100, R100, 0x3340, R1 ;  /* 0x0000334064647816 */ /* 0x000fe40000000001 */
[----:B------:R-:W-:Y:S02]  /*8ee10*/  PRMT R122, R122, 0x3340, R107 ;  /* 0x000033407a7a7816 */ /* 0x000fe4000000006b */
[----:B------:R-:W-:-:S02]  /*8ee20*/  PRMT R94, R69, 0x5410, R94 ;  /* 0x00005410455e7816 */ /* 0x000fc4000000005e */
[----:B------:R-:W-:Y:S01]  /*8ee30*/  PRMT R107, R71, 0x5410, R100 ;  /* 0x00005410476b7816 */ /* 0x000fe20000000064 */
[----:B------:R-:W-:Y:S01]  /*8ee40*/  BAR.SYNC.DEFER_BLOCKING 0x0 ;  /* 0x0000000000007b1d */ /* 0x000fe20000010000 */
[----:B------:R-:W-:Y:S02]  /*8ee50*/  LOP3.LUT R158, R158, 0xffff, RZ, 0xc0, !PT ;  /* 0x0000ffff9e9e7812 */ /* 0x000fe400078ec0ff */
[----:B------:R-:W-:-:S03]  /*8ee60*/  LOP3.LUT R160, R160, 0xffff, RZ, 0xc0, !PT ;  /* 0x0000ffffa0a07812 */ /* 0x000fc600078ec0ff */
[----:B------:R-:W-:Y:S01]  /*8ee70*/  LDS.128 R68, [R4] ;  /* 0x0000000004447984 */ /* 0x000fe20000000c00 */
[--C-:B--2---:R-:W-:Y:S02]  /*8ee80*/  PRMT R12, R39, 0x4210, R158.reuse ;  /* 0x00004210270c7816 */ /* 0x104fe4000000009e */
[----:B------:R-:W-:Y:S02]  /*8ee90*/  PRMT R13, R99, 0x5210, R158 ;  /* 0x00005210630d7816 */ /* 0x000fe4000000009e */
[--C-:B------:R-:W-:Y:S02]  /*8eea0*/  PRMT R14, R33, 0x4210, R160.reuse ;  /* 0x00004210210e7816 */ /* 0x100fe400000000a0 */
[----:B------:R-:W-:Y:S01]  /*8eeb0*/  PRMT R15, R101, 0x5210, R160 ;  /* 0x00005210650f7816 */ /* 0x000fe200000000a0 */
[----:B------:R-:W-:Y:S01]  /*8eec0*/  BAR.SYNC.DEFER_BLOCKING 0x0 ;  /* 0x0000000000007b1d */ /* 0x000fe20000010000 */
[----:B------:R-:W-:Y:S02]  /*8eed0*/  SHF.R.U32.HI R198, RZ, 0x8, R198 ;  /* 0x00000008ffc67819 */ /* 0x000fe400000116c6 */
[----:B------:R-:W-:-:S02]  /*8eee0*/  SHF.R.U32.HI R194, RZ, 0x8, R194 ;  /* 0x00000008ffc27819 */ /* 0x000fc400000116c2 */
[----:B------:R-:W-:Y:S02]  /*8eef0*/  SHF.R.U32.HI R75, RZ, 0x8, R75 ;  /* 0x00000008ff4b7819 */ /* 0x000fe4000001164b */
[----:B------:R-:W-:Y:S02]  /*8ef00*/  SHF.R.U32.HI R146, RZ, 0x8, R146 ;  /* 0x00000008ff927819 */ /* 0x000fe40000011692 */
[----:B------:R-:W-:Y:S01]  /*8ef10*/  LOP3.LUT R79, R198, 0xffff, RZ, 0xc0, !PT ;  /* 0x0000ffffc64f7812 */ /* 0x000fe200078ec0ff */
[----:B------:R2:W-:Y:S01]  /*8ef20*/  STSM.16.M88.4 [R2], R12 ;  /* 0x0000000c02007844 */ /* 0x0005e20000000200 */
[----:B------:R-:W-:Y:S02]  /*8ef30*/  LOP3.LUT R75, R75, 0xffff, RZ, 0xc0, !PT ;  /* 0x0000ffff4b4b7812 */ /* 0x000fe400078ec0ff */
[----:B------:R-:W-:Y:S02]  /*8ef40*/  LOP3.LUT R194, R194, 0xffff, RZ, 0xc0, !PT ;  /* 0x0000ffffc2c27812 */ /* 0x000fe400078ec0ff */
[----:B------:R-:W-:-:S02]  /*8ef50*/  SHF.R.U32.HI R74, RZ, 0x8, R74 ;  /* 0x00000008ff4a7819 */ /* 0x000fc4000001164a */
[----:B------:R-:W-:Y:S02]  /*8ef60*/  SHF.R.U32.HI R82, RZ, 0x8, R82 ;  /* 0x00000008ff527819 */ /* 0x000fe40000011652 */
[----:B------:R-:W-:Y:S02]  /*8ef70*/  LOP3.LUT R146, R146, 0xffff, RZ, 0xc0, !PT ;  /* 0x0000ffff92927812 */ /* 0x000fe400078ec0ff */
[----:B------:R-:W-:Y:S02]  /*8ef80*/  PRMT R79, R140, 0x3340, R79 ;  /* 0x000033408c4f7816 */ /* 0x000fe4000000004f */
[----:B------:R-:W-:Y:S02]  /*8ef90*/  PRMT R75, R194, 0x3340, R75 ;  /* 0x00003340c24b7816 */ /* 0x000fe4000000004b */
[--C-:B------:R-:W-:Y:S02]  /*8efa0*/  PRMT R124, R124, 0x3340, R1.reuse ;  /* 0x000033407c7c7816 */ /* 0x100fe40000000001 */
[----:B------:R-:W-:-:S02]  /*8efb0*/  PRMT R140, R142, 0x3340, R1 ;  /* 0x000033408e8c7816 */ /* 0x000fc40000000001 */
[----:B------:R-:W-:Y:S02]  /*8efc0*/  LOP3.LUT R89, R74, 0xffff, RZ, 0xc0, !PT ;  /* 0x0000ffff4a597812 */ /* 0x000fe400078ec0ff */
[----:B------:R-:W-:Y:S02]  /*8efd0*/  LOP3.LUT R82, R82, 0xffff, RZ, 0xc0, !PT ;  /* 0x0000ffff52527812 */ /* 0x000fe400078ec0ff */
[--C-:B------:R-:W-:Y:S02]  /*8efe0*/  PRMT R142, R156, 0x3340, R1.reuse ;  /* 0x000033409c8e7816 */ /* 0x100fe40000000001 */
[----:B------:R-:W-:Y:S02]  /*8eff0*/  PRMT R129, R146, 0x3340, R1 ;  /* 0x0000334092817816 */ /* 0x000fe40000000001 */
[----:B------:R-:W-:Y:S02]  /*8f000*/  LOP3.LUT R163, R163, 0xffff, RZ, 0xc0, !PT ;  /* 0x0000ffffa3a37812 */ /* 0x000fe400078ec0ff */
[----:B------:R-:W-:-:S02]  /*8f010*/  LOP3.LUT R102, R167, 0xffff, RZ, 0xc0, !PT ;  /* 0x0000ffffa7667812 */ /* 0x000fc400078ec0ff */
[----:B------:R-:W-:Y:S02]  /*8f020*/  PRMT R66, R89, 0x3340, R66 ;  /* 0x0000334059427816 */ /* 0x000fe40000000042 */
[----:B------:R-:W-:Y:S02]  /*8f030*/  PRMT R124, R75, 0x5410, R124 ;  /* 0x000054104b7c7816 */ /* 0x000fe4000000007c */
[----:B------:R-:W-:Y:S02]  /*8f040*/  LOP3.LUT R169, R169, 0xffff, RZ, 0xc0, !PT ;  /* 0x0000ffffa9a97812 */ /* 0x000fe400078ec0ff */
[----:B------:R-:W-:Y:S02]  /*8f050*/  PRMT R89, R82, 0x3340, R1 ;  /* 0x0000334052597816 */ /* 0x000fe40000000001 */
[----:B------:R-:W-:Y:S02]  /*8f060*/  PRMT R75, R81, 0x5410, R142 ;  /* 0x00005410514b7816 */ /* 0x000fe4000000008e */
[----:B------:R-:W-:-:S02]  /*8f070*/  PRMT R74, R58, 0x5410, R83 ;  /* 0x000054103a4a7816 */ /* 0x000fc40000000053 */
[----:B------:R-:W-:Y:S01]  /*8f080*/  PRMT R37, R80, 0x5410, R129 ;  /* 0x0000541050257816 */ /* 0x000fe20000000081 */
[----:B------:R-:W-:Y:S01]  /*8f090*/  BAR.SYNC.DEFER_BLOCKING 0x0 ;  /* 0x0000000000007b1d */ /* 0x000fe20000010000 */
[----:B------:R-:W-:Y:S02]  /*8f0a0*/  PRMT R47, R163, 0x3340, R102 ;  /* 0x00003340a32f7816 */ /* 0x000fe40000000066 */
[----:B------:R-:W-:Y:S02]  /*8f0b0*/  PRMT R202, R169, 0x3340, R202 ;  /* 0x00003340a9ca7816 */ /* 0x000fe400000000ca */
[----:B------:R-:W-:Y:S02]  /*8f0c0*/  SHF.R.U32.HI R163, RZ, 0x8, R163 ;  /* 0x00000008ffa37819 */ /* 0x000fe400000116a3 */
[----:B------:R-:W-:Y:S02]  /*8f0d0*/  SHF.R.U32.HI R102, RZ, 0x8, R102 ;  /* 0x00000008ff667819 */ /* 0x000fe40000011666 */
[----:B------:R-:W-:-:S02]  /*8f0e0*/  SHF.R.U32.HI R169, RZ, 0x8, R169 ;  /* 0x00000008ffa97819 */ /* 0x000fc400000116a9 */
[----:B------:R-:W-:Y:S02]  /*8f0f0*/  LOP3.LUT R65, R102, 0xffff, RZ, 0xc0, !PT ;  /* 0x0000ffff66417812 */ /* 0x000fe400078ec0ff */
[----:B------:R-:W-:Y:S02]  /*8f100*/  LOP3.LUT R78, R163, 0xffff, RZ, 0xc0, !PT ;  /* 0x0000ffffa34e7812 */ /* 0x000fe400078ec0ff */
[----:B------:R-:W-:Y:S02]  /*8f110*/  SHF.R.U32.HI R120, RZ, 0x8, R120 ;  /* 0x00000008ff787819 */ /* 0x000fe40000011678 */
[----:B------:R-:W-:Y:S01]  /*8f120*/  SHF.R.U32.HI R105, RZ, 0x8, R105 ;  /* 0x00000008ff697819 */ /* 0x000fe20000011669 */
[----:B------:R-:W-:Y:S01]  /*8f130*/  LDS.128 R80, [R4] ;  /* 0x0000000004507984 */ /* 0x000fe20000000c00 */
        /* <DEDUP_REMOVED lines=8> */
[----:B------:R-:W-:Y:S02]  /*8f1c0*/  LOP3.LUT R164, R164, 0xffff, RZ, 0xc0, !PT ;  /* 0x0000ffffa4a47812 */ /* 0x000fe400078ec0ff */
[----:B------:R-:W-:Y:S02]  /*8f1d0*/  LOP3.LUT R166, R166, 0xffff, RZ, 0xc0, !PT ;  /* 0x0000ffffa6a67812 */ /* 0x000fe400078ec0ff */
[--C-:B-1----:R-:W-:Y:S02]  /*8f1e0*/  PRMT R8, R51, 0x4210, R164.reuse ;  /* 0x0000421033087816 */ /* 0x102fe400000000a4 */
[----:B------:R-:W-:Y:S02]  /*8f1f0*/  PRMT R9, R103, 0x5210, R164 ;  /* 0x0000521067097816 */ /* 0x000fe400000000a4 */
[--C-:B------:R-:W-:Y:S02]  /*8f200*/  PRMT R10, R47, 0x4210, R166.reuse ;  /* 0x000042102f0a7816 */ /* 0x100fe400000000a6 */
[----:B------:R-:W-:Y:S01]  /*8f210*/  PRMT R11, R105, 0x5210, R166 ;  /* 0x00005210690b7816 */ /* 0x000fe200000000a6 */
[----:B------:R-:W-:Y:S01]  /*8f220*/  BAR.SYNC.DEFER_BLOCKING 0x0 ;  /* 0x0000000000007b1d */ /* 0x000fe20000010000 */
[----:B------:R-:W-:-:S02]  /*8f230*/  SHF.R.U32.HI R96, RZ, 0x8, R96 ;  /* 0x00000008ff607819 */ /* 0x000fc40000011660 */
[----:B------:R-:W-:Y:S02]  /*8f240*/  SHF.R.U32.HI R98, RZ, 0x8, R98 ;  /* 0x00000008ff627819 */ /* 0x000fe40000011662 */
[----:B------:R-:W-:Y:S02]  /*8f250*/  SHF.R.U32.HI R136, RZ, 0x8, R136 ;  /* 0x00000008ff887819 */ /* 0x000fe40000011688 */
[----:B------:R-:W-:Y:S01]  /*8f260*/  SHF.R.U32.HI R109, RZ, 0x8, R109 ;  /* 0x00000008ff6d7819 */ /* 0x000fe2000001166d */
[----:B------:R1:W-:Y:S01]  /*8f270*/  STSM.16.M88.4 [R2], R8 ;  /* 0x0000000802007844 */ /* 0x0003e20000000200 */
[----:B------:R-:W-:Y:S02]  /*8f280*/  LOP3.LUT R96, R96, 0xffff, RZ, 0xc0, !PT ;  /* 0x0000ffff60607812 */ /* 0x000fe400078ec0ff */
[----:B------:R-:W-:Y:S02]  /*8f290*/  LOP3.LUT R98, R98, 0xffff, RZ, 0xc0, !PT ;  /* 0x0000ffff62627812 */ /* 0x000fe400078ec0ff */
[----:B------:R-:W-:-:S02]  /*8f2a0*/  LOP3.LUT R109, R109, 0xffff, RZ, 0xc0, !PT ;  /* 0x0000ffff6d6d7812 */ /* 0x000fc400078ec0ff */
[----:B------:R-:W-:Y:S02]  /*8f2b0*/  LOP3.LUT R136, R136, 0xffff, RZ, 0xc0, !PT ;  /* 0x0000ffff88887812 */ /* 0x000fe400078ec0ff */
[--C-:B------:R-:W-:Y:S02]  /*8f2c0*/  PRMT R117, R96, 0x3340, R1.reuse ;  /* 0x0000334060757816 */ /* 0x100fe40000000001 */
[----:B------:R-:W-:Y:S01]  /*8f2d0*/  PRMT R119, R98, 0x3340, R1 ;  /* 0x0000334062777816 */ /* 0x000fe20000000001 */
[----:B------:R-:W-:Y:S01]  /*8f2e0*/  BAR.SYNC.DEFER_BLOCKING 0x0 ;  /* 0x0000000000007b1d */ /* 0x000fe20000010000 */
[----:B------:R-:W-:Y:S02]  /*8f2f0*/  PRMT R140, R79, 0x5410, R140 ;  /* 0x000054104f8c7816 */ /* 0x000fe4000000008c */
[----:B------:R-:W-:Y:S02]  /*8f300*/  PRMT R136, R136, 0x3340, R109 ;  /* 0x0000334088887816 */ /* 0x000fe4000000006d */
[----:B------:R-:W-:-:S02]  /*8f310*/  PRMT R79, R64, 0x5410, R87 ;  /* 0x00005410404f7816 */ /* 0x000fc40000000057 */
[----:B------:R-:W-:Y:S02]  /*8f320*/  PRMT R109, R66, 0x5410, R89 ;  /* 0x00005410426d7816 */ /* 0x000fe40000000059 */
[----:B------:R-:W-:Y:S02]  /*8f330*/  PRMT R65, R88, 0x5410, R117 ;  /* 0x0000541058417816 */ /* 0x000fe40000000075 */
[----:B------:R-:W-:Y:S02]  /*8f340*/  PRMT R64, R90, 0x5410, R119 ;  /* 0x000054105a407816 */ /* 0x000fe40000000077 */
[----:B------:R-:W-:Y:S02]  /*8f350*/  SHF.R.U32.HI R171, RZ, 0x8, R171 ;  /* 0x00000008ffab7819 */ /* 0x000fe400000116ab */
[----:B------:R-:W-:Y:S02]  /*8f360*/  SHF.R.U32.HI R174, RZ, 0x8, R174 ;  /* 0x00000008ffae7819 */ /* 0x000fe400000116ae */
[----:B------:R-:W-:Y:S01]  /*8f370*/  SHF.R.U32.HI R176, RZ, 0x8, R176 ;  /* 0x00000008ffb07819 */ /* 0x000fe200000116b0 */
[----:B------:R-:W-:Y:S01]  /*8f380*/  LDS.128 R88, [R4] ;  /* 0x0000000004587984 */ /* 0x000fe20000000c00 */
[----:B------:R-:W-:-:S02]  /*8f390*/  LOP3.LUT R67, R174, 0xffff, RZ, 0xc0, !PT ;  /* 0x0000ffffae437812 */ /* 0x000fc400078ec0ff */
[----:B------:R-:W-:Y:S02]  /*8f3a0*/  LOP3.LUT R92, R171, 0xffff, RZ, 0xc0, !PT ;  /* 0x0000ffffab5c7812 */ /* 0x000fe400078ec0ff */
[----:B------:R-:W-:Y:S02]  /*8f3b0*/  LOP3.LUT R176, R176, 0xffff, RZ, 0xc0, !PT ;  /* 0x0000ffffb0b07812 */ /* 0x000fe400078ec0ff */
[----:B------:R-:W-:Y:S02]  /*8f3c0*/  PRMT R67, R92, 0x3340, R67 ;  /* 0x000033405c437816 */ /* 0x000fe40000000043 */
[----:B------:R-:W-:Y:S02]  /*8f3d0*/  PRMT R92, R176, 0x3340, R1 ;  /* 0x00003340b05c7816 */ /* 0x000fe40000000001 */
[----:B------:R-:W-:Y:S02]  /*8f3e0*/  LOP3.LUT R170, R170, 0xffff, RZ, 0xc0, !PT ;  /* 0x0000ffffaaaa7812 */ /* 0x000fe400078ec0ff */
[----:B------:R-:W-:-:S02]  /*8f3f0*/  PRMT R67, R67, 0x5410, R92 ;  /* 0x0000541043437816 */ /* 0x000fc4000000005c */
[----:B------:R-:W-:Y:S02]  /*8f400*/  LOP3.LUT R17, R172, 0xffff, RZ, 0xc0, !PT ;  /* 0x0000ffffac117812 */ /* 0x000fe400078ec0ff */
[--C-:B--2---:R-:W-:Y:S02]  /*8f410*/  PRMT R12, R21, 0x4210, R170.reuse ;  /* 0x00004210150c7816 */ /* 0x104fe400000000aa */
[----:B------:R-:W-:Y:S02]  /*8f420*/  PRMT R13, R67, 0x5210, R170 ;  /* 0x00005210430d7816 */ /* 0x000fe400000000aa */
[--C-:B------:R-:W-:Y:S02]  /*8f430*/  PRMT R14, R20, 0x4210, R17.reuse ;  /* 0x00004210140e7816 */ /* 0x100fe40000000011 */
[----:B------:R-:W-:Y:S01]  /*8f440*/  PRMT R15, R94, 0x5210, R17 ;  /* 0x000052105e0f7816 */ /* 0x000fe20000000011 */
[----:B------:R-:W-:Y:S01]  /*8f450*/  BAR.SYNC.DEFER_BLOCKING 0x0 ;  /* 0x0000000000007b1d */ /* 0x000fe20000010000 */
[----:B------:R-:W-:-:S02]  /*8f460*/  LOP3.LUT R181, R181, 0xffff, RZ, 0xc0, !PT ;  /* 0x0000ffffb5b57812 */ /* 0x000fc400078ec0ff */
[----:B------:R-:W-:Y:S02]  /*8f470*/  LOP3.LUT R182, R183, 0xffff, RZ, 0xc0, !PT ;  /* 0x0000ffffb7b67812 */ /* 0x000fe400078ec0ff */
[----:B------:R-:W-:Y:S02]  /*8f480*/  LOP3.LUT R187, R187, 0xffff, RZ, 0xc0, !PT ;  /* 0x0000ffffbbbb7812 */ /* 0x000fe400078ec0ff */
[----:B------:R-:W-:Y:S02]  /*8f490*/  PRMT R35, R181, 0x3340, R182 ;  /* 0x00003340b5237816 */ /* 0x000fe400000000b6 */
[----:B------:R-:W-:Y:S02]  /*8f4a0*/  PRMT R206, R187, 0x3340, R206 ;  /* 0x00003340bbce7816 */ /* 0x000fe400000000ce */
[----:B------:R-:W-:Y:S02]  /*8f4b0*/  LOP3.LUT R130, R130, 0xffff, RZ, 0xc0, !PT ;  /* 0x0000ffff82827812 */ /* 0x000fe400078ec0ff */
[----:B------:R-:W-:Y:S01]  /*8f4c0*/  SHF.R.U32.HI R181, RZ, 0x8, R181 ;  /* 0x00000008ffb57819 */ /* 0x000fe200000116b5 */
[----:B------:R2:W-:Y:S01]  /*8f4d0*/  STSM.16.M88.4 [R2], R12 ;  /* 0x0000000c02007844 */ /* 0x0005e20000000200 */
[----:B------:R-:W-:-:S02]  /*8f4e0*/  SHF.R.U32.HI R182, RZ, 0x8, R182 ;  /* 0x00000008ffb67819 */ /* 0x000fc400000116b6 */
[----:B------:R-:W-:Y:S02]  /*8f4f0*/  SHF.R.U32.HI R187, RZ, 0x8, R187 ;  /* 0x00000008ffbb7819 */ /* 0x000fe400000116bb */
[----:B------:R-:W-:Y:S02]  /*8f500*/  PRMT R113, R130, 0x3340, R1 ;  /* 0x0000334082717816 */ /* 0x000fe40000000001 */
[----:B------:R-:W-:Y:S02]  /*8f510*/  LOP3.LUT R102, R182, 0xffff, RZ, 0xc0, !PT ;  /* 0x0000ffffb6667812 */ /* 0x000fe400078ec0ff */
[----:B------:R-:W-:Y:S02]  /*8f520*/  LOP3.LUT R181, R181, 0xffff, RZ, 0xc0, !PT ;  /* 0x0000ffffb5b57812 */ /* 0x000fe400078ec0ff */
[----:B------:R-:W-:Y:S02]  /*8f530*/  LOP3.LUT R108, R187, 0xffff, RZ, 0xc0, !PT ;  /* 0x0000ffffbb6c7812 */ /* 0x000fe400078ec0ff */
[----:B------:R-:W-:-:S02]  /*8f540*/  PRMT R56, R56, 0x5410, R113 ;  /* 0x0000541038387816 */ /* 0x000fc40000000071 */
[----:B------:R-:W-:Y:S02]  /*8f550*/  PRMT R102, R181, 0x3340, R102 ;  /* 0x00003340b5667816 */ /* 0x000fe40000000066 */
[----:B------:R-:W-:-:S04]  /*8f560*/  PRMT R113, R108, 0x3340, R1 ;  /* 0x000033406c717816 */ /* 0x000fc80000000001 */
[----:B------:R-:W-:Y:S01]  /*8f570*/  PRMT R113, R102, 0x5410, R113 ;  /* 0x0000541066717816 */ /* 0x000fe20000000071 */
[----:B------:R-:W-:Y:S01]  /*8f580*/  BAR.SYNC.DEFER_BLOCKING 0x0 ;  /* 0x0000000000007b1d */ /* 0x000fe20000010000 */
[----:B------:R-:W-:Y:S02]  /*8f590*/  PRMT R41, R41, 0x5410, R204 ;  /* 0x0000541029297816 */ /* 0x000fe400000000cc */
        /* <DEDUP_REMOVED lines=9> */
[----:B------:R-:W-:Y:S02]  /*8f630*/  SHF.R.U32.HI R112, RZ, 0x8, R112 ;  /* 0x00000008ff707819 */ /* 0x000fe40000011670 */
[----:B------:R-:W-:Y:S02]  /*8f640*/  SHF.R.U32.HI R114, RZ, 0x8, R114 ;  /* 0x00000008ff727819 */ /* 0x000fe40000011672 */
[----:B------:R-:W-:-:S02]  /*8f650*/  LOP3.LUT R112, R112, 0xffff, RZ, 0xc0, !PT ;  /* 0x0000ffff70707812 */ /* 0x000fc400078ec0ff */
[----:B------:R-:W-:Y:S01]  /*8f660*/  LOP3.LUT R114, R114, 0xffff, RZ, 0xc0, !PT ;  /* 0x0000ffff72727812 */ /* 0x000fe200078ec0ff */
[----:B------:R1:W-:Y:S01]  /*8f670*/  STSM.16.M88.4 [R2], R8 ;  /* 0x0000000802007844 */ /* 0x0003e20000000200 */
[--C-:B------:R-:W-:Y:S02]  /*8f680*/  PRMT R121, R112, 0x3340, R1.reuse ;  /* 0x0000334070797816 */ /* 0x100fe40000000001 */
[----:B------:R-:W-:Y:S02]  /*8f690*/  PRMT R123, R114, 0x3340, R1 ;  /* 0x00003340727b7816 */ /* 0x000fe40000000001 */
[----:B------:R-:W-:Y:S02]  /*8f6a0*/  PRMT R49, R104, 0x5410, R121 ;  /* 0x0000541068317816 */ /* 0x000fe40000000079 */
[----:B------:R-:W-:Y:S01]  /*8f6b0*/  PRMT R58, R106, 0x5410, R123 ;  /* 0x000054106a3a7816 */ /* 0x000fe2000000007b */
[----:B------:R-:W-:Y:S01]  /*8f6c0*/  BAR.SYNC.DEFER_BLOCKING 0x0 ;  /* 0x0000000000007b1d */ /* 0x000fe20000010000 */
[----:B------:R-:W-:-:S02]  /*8f6d0*/  SHF.R.U32.HI R188, RZ, 0x8, R188 ;  /* 0x00000008ffbc7819 */ /* 0x000fc400000116bc */
[----:B------:R-:W-:Y:S02]  /*8f6e0*/  SHF.R.U32.HI R73, RZ, 0x8, R73 ;  /* 0x00000008ff497819 */ /* 0x000fe40000011649 */
[----:B------:R-:W-:Y:S02]  /*8f6f0*/  SHF.R.U32.HI R192, RZ, 0x8, R192 ;  /* 0x00000008ffc07819 */ /* 0x000fe400000116c0 */
[----:B------:R-:W-:Y:S02]  /*8f700*/  SHF.R.U32.HI R189, RZ, 0x8, R189 ;  /* 0x00000008ffbd7819 */ /* 0x000fe400000116bd */
[----:B------:R-:W-:Y:S02]  /*8f710*/  SHF.R.U32.HI R190, RZ, 0x8, R190 ;  /* 0x00000008ffbe7819 */ /* 0x000fe400000116be */
[----:B------:R-:W-:Y:S02]  /*8f720*/  LOP3.LUT R73, R73, 0xffff, RZ, 0xc0, !PT ;  /* 0x0000ffff49497812 */ /* 0x000fe400078ec0ff */
[----:B------:R-:W-:-:S02]  /*8f730*/  LOP3.LUT R188, R188, 0xffff, RZ, 0xc0, !PT ;  /* 0x0000ffffbcbc7812 */ /* 0x000fc400078ec0ff */
[----:B------:R-:W-:Y:S01]  /*8f740*/  LOP3.LUT R108, R192, 0xffff, RZ, 0xc0, !PT ;  /* 0x0000ffffc06c7812 */ /* 0x000fe200078ec0ff */
[----:B------:R-:W-:Y:S01]  /*8f750*/  LDS.128 R104, [R4] ;  /* 0x0000000004687984 */ /* 0x000fe20000000c00 */
[----:B------:R-:W-:Y:S02]  /*8f760*/  LOP3.LUT R110, R190, 0xffff, RZ, 0xc0, !PT ;  /* 0x0000ffffbe6e7812 */ /* 0x000fe400078ec0ff */
[----:B------:R-:W-:Y:S02]  /*8f770*/  LOP3.LUT R189, R189, 0xffff, RZ, 0xc0, !PT ;  /* 0x0000ffffbdbd7812 */ /* 0x000fe400078ec0ff */
[----:B------:R-:W-:Y:S02]  /*8f780*/  PRMT R73, R188, 0x3340, R73 ;  /* 0x00003340bc497816 */ /* 0x000fe40000000049 */
[----:B------:R-:W-:Y:S02]  /*8f790*/  PRMT R108, R108, 0x3340, R1 ;  /* 0x000033406c6c7816 */ /* 0x000fe40000000001 */
[----:B------:R-:W-:-:S02]  /*8f7a0*/  PRMT R110, R189, 0x3340, R110 ;  /* 0x00003340bd6e7816 */ /* 0x000fc4000000006e */
[----:B------:R-:W-:Y:S02]  /*8f7b0*/  PRMT R73, R73, 0x5410, R108 ;  /* 0x0000541049497816 */ /* 0x000fe4000000006c */
[----:B------:R-:W-:Y:S02]  /*8f7c0*/  PRMT R110, R110, 0x5410, R115 ;  /* 0x000054106e6e7816 */ /* 0x000fe40000000073 */
[----:B------:R-:W-:Y:S02]  /*8f7d0*/  LOP3.LUT R184, R184, 0xffff, RZ, 0xc0, !PT ;  /* 0x0000ffffb8b87812 */ /* 0x000fe400078ec0ff */
[----:B------:R-:W-:Y:S02]  /*8f7e0*/  LOP3.LUT R17, R186, 0xffff, RZ, 0xc0, !PT ;  /* 0x0000ffffba117812 */ /* 0x000fe400078ec0ff */
[--C-:B--2---:R-:W-:Y:S02]  /*8f7f0*/  PRMT R12, R7, 0x4210, R184.reuse ;  /* 0x00004210070c7816 */ /* 0x104fe400000000b8 */
[----:B------:R-:W-:-:S02]  /*8f800*/  PRMT R13, R73, 0x5210, R184 ;  /* 0x00005210490d7816 */ /* 0x000fc400000000b8 */
[--C-:B------:R-:W-:Y:S02]  /*8f810*/  PRMT R14, R0, 0x4210, R17.reuse ;  /* 0x00004210000e7816 */ /* 0x100fe40000000011 */
[----:B------:R-:W-:Y:S01]  /*8f820*/  PRMT R15, R110, 0x5210, R17 ;  /* 0x000052106e0f7816 */ /* 0x000fe20000000011 */
[----:B------:R-:W-:Y:S06]  /*8f830*/  BAR.SYNC.DEFER_BLOCKING 0x0 ;  /* 0x0000000000007b1d */ /* 0x000fec0000010000 */
[----:B------:R2:W-:Y:S02]  /*8f840*/  STSM.16.M88.4 [R2], R12 ;  /* 0x0000000c02007844 */ /* 0x0005e40000000200 */
[----:B------:R-:W-:Y:S01]  /*8f850*/  BAR.SYNC.DEFER_BLOCKING 0x0 ;  /* 0x0000000000007b1d */ /* 0x000fe20000010000 */
[----:B------:R-:W-:-:S02]  /*8f860*/  PRMT R23, R23, 0x5410, R208 ;  /* 0x0000541017177816 */ /* 0x000fc400000000d0 */
[----:B------:R-:W-:Y:S02]  /*8f870*/  PRMT R77, R77, 0x5410, R126 ;  /* 0x000054104d4d7816 */ /* 0x000fe4000000007e */
[----:B------:R-:W-:Y:S02]  /*8f880*/  LOP3.LUT R7, R36, 0xffff, RZ, 0xc0, !PT ;  /* 0x0000ffff24077812 */ /* 0x000fe400078ec0ff */
[----:B------:R-:W-:Y:S01]  /*8f890*/  LOP3.LUT R38, R38, 0xffff, RZ, 0xc0, !PT ;  /* 0x0000ffff26267812 */ /* 0x000fe200078ec0ff */
[----:B------:R-:W-:Y:S01]  /*8f8a0*/  LDS.128 R96, [R4] ;  /* 0x0000000004607984 */ /* 0x000fe20000000c00 */
[--C-:B-1----:R-:W-:Y:S02]  /*8f8b0*/  PRMT R8, R22, 0x4210, R7.reuse ;  /* 0x0000421016087816 */ /* 0x102fe40000000007 */
[----:B------:R-:W-:Y:S02]  /*8f8c0*/  PRMT R9, R124, 0x5210, R7 ;  /* 0x000052107c097816 */ /* 0x000fe40000000007 */
[----:B------:R-:W-:-:S02]  /*8f8d0*/  PRMT R10, R23, 0x4210, R38 ;  /* 0x00004210170a7816 */ /* 0x000fc40000000026 */
[----:B------:R-:W-:Y:S01]  /*8f8e0*/  PRMT R11, R77, 0x5210, R38 ;  /* 0x000052104d0b7816 */ /* 0x000fe20000000026 */
[----:B------:R-:W-:Y:S06]  /*8f8f0*/  BAR.SYNC.DEFER_BLOCKING 0x0 ;  /* 0x0000000000007b1d */ /* 0x000fec0000010000 */
[----:B------:R1:W-:Y:S02]  /*8f900*/  STSM.16.M88.4 [R2], R8 ;  /* 0x0000000802007844 */ /* 0x0003e40000000200 */
[----:B------:R-:W-:Y:S01]  /*8f910*/  BAR.SYNC.DEFER_BLOCKING 0x0 ;  /* 0x0000000000007b1d */ /* 0x000fe20000010000 */
[----:B------:R-:W-:-:S02]  /*8f920*/  LOP3.LUT R7, R24, 0xffff, RZ, 0xc0, !PT ;  /* 0x0000ffff18077812 */ /* 0x000fc400078ec0ff */
[----:B------:R-:W-:-:S03]  /*8f930*/  LOP3.LUT R0, R25, 0xffff, RZ, 0xc0, !PT ;  /* 0x0000ffff19007812 */ /* 0x000fc600078ec0ff */
[----:B------:R-:W-:Y:S01]  /*8f940*/  LDS.128 R92, [R4] ;  /* 0x00000000045c7984 */ /* 0x000fe20000000c00 */
[--C-:B--2---:R-:W-:Y:S02]  /*8f950*/  PRMT R12, R18, 0x4210, R7.reuse ;  /* 0x00004210120c7816 */ /* 0x104fe40000000007 */
[----:B------:R-:W-:Y:S02]  /*8f960*/  PRMT R13, R140, 0x5210, R7 ;  /* 0x000052108c0d7816 */ /* 0x000fe40000000007 */
[--C-:B------:R-:W-:Y:S02]  /*8f970*/  PRMT R14, R19, 0x4210, R0.reuse ;  /* 0x00004210130e7816 */ /* 0x100fe40000000000 */
[----:B------:R-:W-:Y:S01]  /*8f980*/  PRMT R15, R75, 0x5210, R0 ;  /* 0x000052104b0f7816 */ /* 0x000fe20000000000 */
[----:B------:R-:W-:Y:S06]  /*8f990*/  BAR.SYNC.DEFER_BLOCKING 0x0 ;  /* 0x0000000000007b1d */ /* 0x000fec0000010000 */
[----:B------:R2:W-:Y:S01]  /*8f9a0*/  STSM.16.M88.4 [R2], R12 ;  /* 0x0000000c02007844 */ /* 0x0005e20000000200 */
[----:B------:R-:W-:-:S02]  /*8f9b0*/  LOP3.LUT R0, R84, 0xffff, RZ, 0xc0, !PT ;  /* 0x0000ffff54007812 */ /* 0x000fc400078ec0ff */
[----:B------:R-:W-:Y:S01]  /*8f9c0*/  LOP3.LUT R16, R86, 0xffff, RZ, 0xc0, !PT ;  /* 0x0000ffff56107812 */ /* 0x000fe200078ec0ff */
[----:B------:R-:W-:Y:S01]  /*8f9d0*/  BAR.SYNC.DEFER_BLOCKING 0x0 ;  /* 0x0000000000007b1d */ /* 0x000fe20000010000 */
[----:B------:R-:W-:Y:S02]  /*8f9e0*/  LOP3.LUT R33, R26, 0xffff, RZ, 0xc0, !PT ;  /* 0x0000ffff1a217812 */ /* 0x000fe400078ec0ff */
[----:B------:R-:W-:Y:S02]  /*8f9f0*/  LOP3.LUT R27, R27, 0xffff, RZ, 0xc0, !PT ;  /* 0x0000ffff1b1b7812 */ /* 0x000fe400078ec0ff */
[--C-:B------:R-:W-:Y:S01]  /*8fa00*/  PRMT R32, R32, 0x4210, R33.reuse ;  /* 0x0000421020207816 */ /* 0x100fe20000000021 */
[----:B------:R-:W-:Y:S01]  /*8fa10*/  LDS.128 R84, [R4] ;  /* 0x0000000004547984 */ /* 0x000fe20000000c00 */
[----:B------:R-:W-:Y:S01]  /*8fa20*/  PRMT R33, R74, 0x5210, R33 ;  /* 0x000052104a217816 */ /* 0x000fe20000000021 */
[----:B------:R-:W-:Y:S01]  /*8fa30*/  BAR.SYNC.DEFER_BLOCKING 0x0 ;  /* 0x0000000000007b1d */ /* 0x000fe20000010000 */
[----:B------:R-:W-:-:S02]  /*8fa40*/  PRMT R34, R34, 0x4210, R27 ;  /* 0x0000421022227816 */ /* 0x000fc4000000001b */
[----:B------:R-:W-:-:S05]  /*8fa50*/  PRMT R35, R76, 0x5210, R27 ;  /* 0x000052104c237816 */ /* 0x000fca000000001b */
[----:B------:R-:W-:Y:S01]  /*8fa60*/  STSM.16.M88.4 [R2], R32 ;  /* 0x0000002002007844 */ /* 0x000fe20000000200 */
[--C-:B-1----:R-:W-:Y:S01]  /*8fa70*/  PRMT R9, R79, 0x5210, R0.reuse ;  /* 0x000052104f097816 */ /* 0x102fe20000000000 */
[----:B------:R-:W-:Y:S01]  /*8fa80*/  BAR.SYNC.DEFER_BLOCKING 0x0 ;  /* 0x0000000000007b1d */ /* 0x000fe20000010000 */
[----:B------:R-:W-:Y:S02]  /*8fa90*/  PRMT R8, R29, 0x4210, R0 ;  /* 0x000042101d087816 */ /* 0x000fe40000000000 */
[----:B------:R-:W-:-:S03]  /*8faa0*/  PRMT R10, R31, 0x4210, R16 ;  /* 0x000042101f0a7816 */ /* 0x000fc60000000010 */
[----:B------:R-:W-:Y:S01]  /*8fab0*/  LDS.128 R76, [R4] ;  /* 0x00000000044c7984 */ /* 0x000fe20000000c00 */
[----:B------:R-:W-:Y:S01]  /*8fac0*/  PRMT R11, R109, 0x5210, R16 ;  /* 0x000052106d0b7816 */ /* 0x000fe20000000010 */
[----:B------:R-:W-:Y:S06]  /*8fad0*/  BAR.SYNC.DEFER_BLOCKING 0x0 ;  /* 0x0000000000007b1d */ /* 0x000fec0000010000 */
[----:B------:R1:W-:Y:S02]  /*8fae0*/  STSM.16.M88.4 [R2], R8 ;  /* 0x0000000802007844 */ /* 0x0003e40000000200 */
[----:B------:R-:W-:Y:S01]  /*8faf0*/  BAR.SYNC.DEFER_BLOCKING 0x0 ;  /* 0x0000000000007b1d */ /* 0x000fe20000010000 */
[----:B------:R-:W-:-:S02]  /*8fb00*/  LOP3.LUT R28, R28, 0xffff, RZ, 0xc0, !PT ;  /* 0x0000ffff1c1c7812 */ /* 0x000fc400078ec0ff */
[----:B------:R-:W-:-:S03]  /*8fb10*/  LOP3.LUT R7, R30, 0xffff, RZ, 0xc0, !PT ;  /* 0x0000ffff1e077812 */ /* 0x000fc600078ec0ff */
[----:B------:R-:W3:Y:S01]  /*8fb20*/  LDS.128 R72, [R4] ;  /* 0x0000000004487984 */ /* 0x000ee20000000c00 */
[--C-:B--2---:R-:W-:Y:S02]  /*8fb30*/  PRMT R12, R46, 0x4210, R28.reuse ;  /* 0x000042102e0c7816 */ /* 0x104fe4000000001c */
[----:B------:R-:W-:Y:S02]  /*8fb40*/  PRMT R13, R65, 0x5210, R28 ;  /* 0x00005210410d7816 */ /* 0x000fe4000000001c */
[--C-:B------:R-:W-:Y:S02]  /*8fb50*/  PRMT R14, R48, 0x4210, R7.reuse ;  /* 0x00004210300e7816 */ /* 0x100fe40000000007 */
[----:B------:R-:W-:Y:S01]  /*8fb60*/  PRMT R15, R64, 0x5210, R7 ;  /* 0x00005210400f7816 */ /* 0x000fe20000000007 */
[----:B------:R-:W-:Y:S06]  /*8fb70*/  BAR.SYNC.DEFER_BLOCKING 0x0 ;  /* 0x0000000000007b1d */ /* 0x000fec0000010000 */
[----:B------:R2:W-:Y:S02]  /*8fb80*/  STSM.16.M88.4 [R2], R12 ;  /* 0x0000000c02007844 */ /* 0x0005e40000000200 */
[----:B------:R-:W-:Y:S01]  /*8fb90*/  BAR.SYNC.DEFER_BLOCKING 0x0 ;  /* 0x0000000000007b1d */ /* 0x000fe20000010000 */
[----:B------:R-:W-:-:S02]  /*8fba0*/  LOP3.LUT R116, R116, 0xffff, RZ, 0xc0, !PT ;  /* 0x0000ffff74747812 */ /* 0x000fc400078ec0ff */
[----:B------:R-:W-:-:S03]  /*8fbb0*/  LOP3.LUT R7, R118, 0xffff, RZ, 0xc0, !PT ;  /* 0x0000ffff76077812 */ /* 0x000fc600078ec0ff */
[----:B------:R-:W4:Y:S01]  /*8fbc0*/  LDS.128 R64, [R4] ;  /* 0x0000000004407984 */ /* 0x000f220000000c00 */
[--C-:B------:R-:W-:Y:S02]  /*8fbd0*/  PRMT R16, R40, 0x4210, R116.reuse ;  /* 0x0000421028107816 */ /* 0x100fe40000000074 */
[----:B------:R-:W-:Y:S02]  /*8fbe0*/  PRMT R17, R49, 0x5210, R116 ;  /* 0x0000521031117816 */ /* 0x000fe40000000074 */
[--C-:B------:R-:W-:Y:S02]  /*8fbf0*/  PRMT R18, R42, 0x4210, R7.reuse ;  /* 0x000042102a127816 */ /* 0x100fe40000000007 */
[----:B------:R-:W-:Y:S01]  /*8fc00*/  PRMT R19, R58, 0x5210, R7 ;  /* 0x000052103a137816 */ /* 0x000fe20000000007 */
[----:B------:R-:W-:Y:S01]  /*8fc10*/  BAR.SYNC.DEFER_BLOCKING 0x0 ;  /* 0x0000000000007b1d */ /* 0x000fe20000010000 */
[----:B------:R-:W-:-:S05]  /*8fc20*/  F2FP.SATFINITE.E4M3.F32.PACK_AB_MERGE_C R134, R135, R134, RZ ;  /* 0x000000868786723e */ /* 0x000fca00048070ff */
[----:B------:R0:W-:Y:S01]  /*8fc30*/  STSM.16.M88.4 [R2], R16 ;  /* 0x0000001002007844 */ /* 0x0001e20000000200 */
[----:B------:R-:W-:-:S04]  /*8fc40*/  LOP3.LUT R134, R134, 0xffff, RZ, 0xc0, !PT ;  /* 0x0000ffff86867812 */ /* 0x000fc800078ec0ff */
[----:B------:R-:W-:Y:S01]  /*8fc50*/  PRMT R22, R56, 0x4210, R134 ;  /* 0x0000421038167816 */ /* 0x000fe20000000086 */
[----:B------:R-:W-:Y:S01]  /*8fc60*/  BAR.SYNC.DEFER_BLOCKING 0x0 ;  /* 0x0000000000007b1d */ /* 0x000fe20000010000 */
[----:B------:R-:W-:Y:S02]  /*8fc70*/  SHF.R.U32.HI R128, RZ, 0x8, R128 ;  /* 0x00000008ff807819 */ /* 0x000fe40000011680 */
[----:B------:R-:W-:Y:S02]  /*8fc80*/  SHF.R.U32.HI R130, RZ, 0x8, R130 ;  /* 0x00000008ff827819 */ /* 0x000fe40000011682 */
[----:B------:R-:W-:Y:S02]  /*8fc90*/  LOP3.LUT R128, R128, 0xffff, RZ, 0xc0, !PT ;  /* 0x0000ffff80807812 */ /* 0x000fe400078ec0ff */
[----:B------:R-:W-:Y:S02]  /*8fca0*/  LOP3.LUT R130, R130, 0xffff, RZ, 0xc0, !PT ;  /* 0x0000ffff82827812 */ /* 0x000fe400078ec0ff */
[----:B------:R-:W-:-:S02]  /*8fcb0*/  F2FP.SATFINITE.E4M3.F32.PACK_AB_MERGE_C R132, R133, R132, RZ ;  /* 0x000000848584723e */ /* 0x000fc400048070ff */
[--C-:B------:R-:W-:Y:S01]  /*8fcc0*/  PRMT R125, R128, 0x3340, R1.reuse ;  /* 0x00003340807d7816 */ /* 0x100fe20000000001 */
[----:B------:R-:W4:Y:S01]  /*8fcd0*/  LDS.128 R56, [R4] ;  /* 0x0000000004387984 */ /* 0x000f220000000c00 */
[----:B------:R-:W-:Y:S02]  /*8fce0*/  PRMT R127, R130, 0x3340, R1 ;  /* 0x00003340827f7816 */ /* 0x000fe40000000001 */
[----:B------:R-:W-:Y:S02]  /*8fcf0*/  PRMT R43, R120, 0x5410, R125 ;  /* 0x00005410782b7816 */ /* 0x000fe4000000007d */
[----:B------:R-:W-:Y:S02]  /*8fd00*/  PRMT R5, R122, 0x5410, R127 ;  /* 0x000054107a057816 */ /* 0x000fe4000000007f */
[----:B------:R-:W-:Y:S02]  /*8fd10*/  LOP3.LUT R132, R132, 0xffff, RZ, 0xc0, !PT ;  /* 0x0000ffff84847812 */ /* 0x000fe400078ec0ff */
[----:B------:R-:W-:-:S02]  /*8fd20*/  PRMT R23, R5, 0x5210, R134 ;  /* 0x0000521005177816 */ /* 0x000fc40000000086 */
[--C-:B------:R-:W-:Y:S01]  /*8fd30*/  PRMT R20, R50, 0x4210, R132.reuse ;  /* 0x0000421032147816 */ /* 0x100fe20000000084 */
[----:B------:R-:W-:Y:S01]  /*8fd40*/  BAR.SYNC.DEFER_BLOCKING 0x0 ;  /* 0x0000000000007b1d */ /* 0x000fe20000010000 */
[----:B------:R-:W-:-:S05]  /*8fd50*/  PRMT R21, R43, 0x5210, R132 ;  /* 0x000052102b157816 */ /* 0x000fca0000000084 */
[----:B------:R-:W-:Y:S02]  /*8fd60*/  STSM.16.M88.4 [R2], R20 ;  /* 0x0000001402007844 */ /* 0x000fe40000000200 */
[----:B------:R-:W-:Y:S01]  /*8fd70*/  BAR.SYNC.DEFER_BLOCKING 0x0 ;  /* 0x0000000000007b1d */ /* 0x000fe20000010000 */
[----:B------:R-:W-:-:S04]  /*8fd80*/  SHF.R.U32.HI R144, RZ, 0x8, R144 ;  /* 0x00000008ff907819 */ /* 0x000fc80000011690 */
[----:B------:R-:W-:Y:S02]  /*8fd90*/  LOP3.LUT R144, R144, 0xffff, RZ, 0xc0, !PT ;  /* 0x0000ffff90907812 */ /* 0x000fe400078ec0ff */
[----:B------:R-:W-:Y:S02]  /*8fda0*/  F2FP.SATFINITE.E4M3.F32.PACK_AB_MERGE_C R148, R149, R148, RZ ;  /* 0x000000949594723e */ /* 0x000fe400048070ff */
[----:B------:R-:W-:Y:S02]  /*8fdb0*/  F2FP.SATFINITE.E4M3.F32.PACK_AB_MERGE_C R150, R151, R150, RZ ;  /* 0x000000969796723e */ /* 0x000fe400048070ff */
[----:B------:R-:W-:Y:S01]  /*8fdc0*/  PRMT R111, R144, 0x3340, R1 ;  /* 0x00003340906f7816 */ /* 0x000fe20000000001 */
[----:B------:R-:W4:Y:S03]  /*8fdd0*/  LDS.128 R48, [R4] ;  /* 0x0000000004307984 */ /* 0x000f260000000c00 */
[----:B------:R-:W-:-:S02]  /*8fde0*/  PRMT R6, R136, 0x5410, R111 ;  /* 0x0000541088067816 */ /* 0x000fc4000000006f */
[----:B-1----:R-:W-:Y:S02]  /*8fdf0*/  LOP3.LUT R9, R148, 0xffff, RZ, 0xc0, !PT ;  /* 0x0000ffff94097812 */ /* 0x002fe400078ec0ff */
[----:B------:R-:W-:Y:S02]  /*8fe00*/  LOP3.LUT R150, R150, 0xffff, RZ, 0xc0, !PT ;  /* 0x0000ffff96967812 */ /* 0x000fe400078ec0ff */
[--C-:B------:R-:W-:Y:S02]  /*8fe10*/  PRMT R24, R44, 0x4210, R9.reuse ;  /* 0x000042102c187816 */ /* 0x100fe40000000009 */
[----:B------:R-:W-:Y:S02]  /*8fe20*/  PRMT R25, R6, 0x5210, R9 ;  /* 0x0000521006197816 */ /* 0x000fe40000000009 */
[--C-:B------:R-:W-:Y:S02]  /*8fe30*/  PRMT R26, R45, 0x4210, R150.reuse ;  /* 0x000042102d1a7816 */ /* 0x100fe40000000096 */
[----:B------:R-:W-:Y:S01]  /*8fe40*/  PRMT R27, R37, 0x5210, R150 ;  /* 0x00005210251b7816 */ /* 0x000fe20000000096 */
[----:B------:R-:W-:Y:S01]  /*8fe50*/  BAR.SYNC.DEFER_BLOCKING 0x0 ;  /* 0x0000000000007b1d */ /* 0x000fe20000010000 */
[----:B------:R-:W-:Y:S01]  /*8fe60*/  SHF.R.U32.HI R250, RZ, 0x6, R197 ;  /* 0x00000006fffa7819 */ /* 0x000fe200000116c5 */
[----:B------:R-:W-:-:S03]  /*8fe70*/  IMAD R8, R131, UR4, RZ ;  /* 0x0000000483087c24 */ /* 0x000fc6000f8e02ff */
[----:B------:R-:W-:Y:S01]  /*8fe80*/  SGXT.U32 R250, R250, 0x1 ;  /* 0x00000001fafa781a */ /* 0x000fe20000000000 */
[----:B------:R-:W-:Y:S01]  /*8fe90*/  ULDC.64 UR4, c[0x0][0x220] ;  /* 0x0000880000047ab9 */ /* 0x000fe20000000a00 */
[----:B------:R-:W-:Y:S01]  /*8fea0*/  ISETP.GE.AND P0, PT, R131, UR8, PT ;  /* 0x0000000883007c0c */ /* 0x000fe2000bf06270 */
[----:B------:R-:W-:Y:S01]  /*8feb0*/  ULDC UR8, c[0x0][0x248] ;  /* 0x0000920000087ab9 */ /* 0x000fe20000000800 */
[C---:B------:R-:W-:Y:S01]  /*8fec0*/  IADD3 R0, P1, R8.reuse, UR4, RZ ;  /* 0x0000000408007c10 */ /* 0x040fe2000ff3e0ff */
[----:B------:R-:W-:Y:S01]  /*8fed0*/  ULDC UR4, c[0x0][0x248] ;  /* 0x0000920000047ab9 */ /* 0x000fe20000000800 */
[C---:B------:R-:W-:Y:S02]  /*8fee0*/  LOP3.LUT R7, R3.reuse, R250, RZ, 0xfc, !PT ;  /* 0x000000fa03077212 */ /* 0x040fe400078efcff */
[--C-:B------:R-:W-:Y:S02]  /*8fef0*/  LOP3.LUT R6, R3, 0x2, R250.reuse, 0xfe, !PT ;  /* 0x0000000203067812 */ /* 0x100fe400078efefa */
[----:B------:R-:W-:Y:S01]  /*8ff00*/  LEA.HI.X.SX32 R5, R8, UR5, 0x1, P1 ;  /* 0x0000000508057c11 */ /* 0x000fe200088f0eff */
[----:B------:R-:W-:Y:S01]  /*8ff10*/  ULDC UR5, c[0x0][0x248] ;  /* 0x0000920000057ab9 */ /* 0x000fe20000000800 */
[----:B------:R1:W-:Y:S01]  /*8ff20*/  STSM.16.M88.4 [R2], R24 ;  /* 0x0000001802007844 */ /* 0x0003e20000000200 */
[C---:B------:R-:W-:Y:S01]  /*8ff30*/  ISETP.LT.AND P1, PT, R7.reuse, UR9, !P0 ;  /* 0x0000000907007c0c */ /* 0x040fe2000c721270 */
[----:B------:R-:W-:Y:S01]  /*8ff40*/  IMAD R9, R7, UR4, RZ ;  /* 0x0000000407097c24 */ /* 0x000fe2000f8e02ff */
[----:B------:R-:W-:Y:S01]  /*8ff50*/  ULDC UR9, c[0x0][0x22c] ;  /* 0x00008b0000097ab9 */ /* 0x000fe20000000800 */
[----:B------:R-:W-:Y:S01]  /*8ff60*/  LOP3.LUT R7, R3, 0x4, R250, 0xfe, !PT ;  /* 0x0000000403077812 */ /* 0x000fe200078efefa */
[C---:B------:R-:W-:Y:S01]  /*8ff70*/  IMAD R11, R6.reuse, UR5, RZ ;  /* 0x00000005060b7c24 */ /* 0x040fe2000f8e02ff */
[----:B------:R-:W-:Y:S01]  /*8ff80*/  ISETP.LT.AND P4, PT, R6, UR9, !P0 ;  /* 0x0000000906007c0c */ /* 0x000fe2000c781270 */
[----:B------:R-:W-:Y:S01]  /*8ff90*/  ULDC UR4, c[0x0][0x22c] ;  /* 0x00008b0000047ab9 */ /* 0x000fe20000000800 */
[-C--:B------:R-:W-:Y:S01]  /*8ffa0*/  IADD3 R6, P2, R9, R0.reuse, RZ ;  /* 0x0000000009067210 */ /* 0x080fe20007f5e0ff */
[C---:B--2---:R-:W-:Y:S01]  /*8ffb0*/  IMAD R12, R7.reuse, UR8, RZ ;  /* 0x00000008070c7c24 */ /* 0x044fe2000f8e02ff */
[----:B------:R-:W-:Y:S01]  /*8ffc0*/  ISETP.LT.AND P5, PT, R7, UR4, !P0 ;  /* 0x0000000407007c0c */ /* 0x000fe2000c7a1270 */
[----:B------:R-:W-:Y:S01]  /*8ffd0*/  ULDC UR4, c[0x0][0x248] ;  /* 0x0000920000047ab9 */ /* 0x000fe20000000800 */
[-C--:B------:R-:W-:Y:S01]  /*8ffe0*/  IADD3 R8, P3, R11, R0.reuse, RZ ;  /* 0x000000000b087210 */ /* 0x080fe20007f7e0ff */
[----:B------:R-:W-:Y:S01]  /*8fff0*/  ULDC UR5, c[0x0][0x248] ;  /* 0x0000920000057ab9 */ /* 0x000fe20000000800 */
[----:B------:R-:W-:Y:S01]  /*90000*/  LEA.HI.X.SX32 R7, R9, R5, 0x1, P2 ;  /* 0x0000000509077211 */ /* 0x000fe200010f0eff */
[----:B------:R-:W-:Y:S01]  /*90010*/  ULDC UR8, c[0x0][0x248] ;  /* 0x0000920000087ab9 */ /* 0x000fe20000000800 */
[----:B0-----:R-:W-:Y:S01]  /*90020*/  PRMT R17, R52, 0x7770, RZ ;  /* 0x0000777034117816 */ /* 0x001fe200000000ff */
[----:B------:R-:W-:Y:S01]  /*90030*/  BAR.SYNC.DEFER_BLOCKING 0x0 ;  /* 0x0000000000007b1d */ /* 0x000fe20000010000 */
[----:B------:R-:W-:-:S02]  /*90040*/  IADD3 R10, P2, R12, R0, RZ ;  /* 0x000000000c0a7210 */ /* 0x000fc40007f5e0ff */
[-C--:B------:R-:W-:Y:S02]  /*90050*/  LEA.HI.X.SX32 R9, R11, R5.reuse, 0x1, P3 ;  /* 0x000000050b097211 */ /* 0x080fe400018f0eff */
[----:B------:R-:W-:Y:S01]  /*90060*/  PRMT R15, R53, 0x7770, RZ ;  /* 0x00007770350f7816 */ /* 0x000fe200000000ff */
[----:B------:R-:W-:Y:S01]  /*90070*/  ULDC UR9, c[0x0][0x248] ;  /* 0x0000920000097ab9 */ /* 0x000fe20000000800 */
[----:B-1----:R-:W-:Y:S02]  /*90080*/  LOP3.LUT R2, R3, 0x6, R250, 0xfe, !PT ;  /* 0x0000000603027812 */ /* 0x002fe400078efefa */
[----:B------:R-:W-:Y:S02]  /*90090*/  LEA.HI.X.SX32 R11, R12, R5, 0x1, P2 ;  /* 0x000000050c0b7211 */ /* 0x000fe400010f0eff */
[----:B------:R-:W-:Y:S01]  /*900a0*/  PRMT R13, R54, 0x7770, RZ ;  /* 0x00007770360d7816 */ /* 0x000fe200000000ff */
[----:B------:R-:W0:Y:S01]  /*900b0*/  S2R R199, SR_TID.X ;  /* 0x0000000000c77919 */ /* 0x000e220000002100 */
[----:B------:R-:W-:Y:S01]  /*900c0*/  PRMT R21, R55, 0x7770, RZ ;  /* 0x0000777037157816 */ /* 0x000fe200000000ff */
[----:B------:R1:W-:Y:S01]  /*900d0*/  @P1 STG.E.U8 desc[UR6][R6.64], R17 ;  /* 0x0000001106001986 */ /* 0x0003e2000c101106 */
[----:B------:R-:W-:Y:S01]  /*900e0*/  ISETP.LT.AND P1, PT, R2, UR10, !P0 ;  /* 0x0000000a02007c0c */ /* 0x000fe2000c721270 */
[----:B------:R-:W-:-:S02]  /*900f0*/  ULDC UR10, c[0x0][0x22c] ;  /* 0x00008b00000a7ab9 */ /* 0x000fc40000000800 */
[----:B------:R2:W-:Y:S04]  /*90100*/  @P4 STG.E.U8 desc[UR6][R8.64], R15 ;  /* 0x0000000f08004986 */ /* 0x0005e8000c101106 */
[----:B------:R4:W-:Y:S01]  /*90110*/  @P5 STG.E.U8 desc[UR6][R10.64], R13 ;  /* 0x0000000d0a005986 */ /* 0x0009e2000c101106 */
[C-C-:B-1----:R-:W-:Y:S01]  /*90120*/  LOP3.LUT R6, R3.reuse, 0x8, R250.reuse, 0xfe, !PT ;  /* 0x0000000803067812 */ /* 0x142fe200078efefa */
[----:B--2---:R-:W-:Y:S01]  /*90130*/  IMAD R9, R2, UR4, RZ ;  /* 0x0000000402097c24 */ /* 0x004fe2000f8e02ff */
[C-C-:B------:R-:W-:Y:S01]  /*90140*/  LOP3.LUT R7, R3.reuse, 0xa, R250.reuse, 0xfe, !PT ;  /* 0x0000000a03077812 */ /* 0x140fe200078efefa */
[----:B---3--:R-:W-:Y:S01]  /*90150*/  STL [R1+0x356c], R75 ;  /* 0x00356c4b01007387 */ /* 0x008fe20000100800 */
[C---:B------:R-:W-:Y:S01]  /*90160*/  ISETP.LT.AND P3, PT, R6.reuse, UR11, !P0 ;  /* 0x0000000b06007c0c */ /* 0x040fe2000c761270 */
[----:B----4-:R-:W-:Y:S01]  /*90170*/  IMAD R11, R6, UR5, RZ ;  /* 0x00000005060b7c24 */ /* 0x010fe2000f8e02ff */
[----:B------:R-:W-:Y:S01]  /*90180*/  LOP3.LUT R2, R3, 0xc, R250, 0xfe, !PT ;  /* 0x0000000c03027812 */ /* 0x000fe200078efefa */
[----:B------:R-:W-:Y:S01]  /*90190*/  IMAD R13, R7, UR8, RZ ;  /* 0x00000008070d7c24 */ /* 0x000fe2000f8e02ff */
[-C--:B------:R-:W-:Y:S01]  /*901a0*/  IADD3 R6, P6, R9, R0.reuse, RZ ;  /* 0x0000000009067210 */ /* 0x080fe20007fde0ff */
[----:B------:R-:W1:Y:S01]  /*901b0*/  S2R R203, SR_TID.X ;  /* 0x0000000000cb7919 */ /* 0x000e620000002100 */
[----:B------:R-:W-:Y:S01]  /*901c0*/  ISETP.LT.AND P2, PT, R7, UR12, !P0 ;  /* 0x0000000c07007c0c */ /* 0x000fe2000c741270 */
[----:B------:R-:W-:Y:S01]  /*901d0*/  ULDC UR5, c[0x0][0x22c] ;  /* 0x00008b0000057ab9 */ /* 0x000fe20000000800 */
[C---:B------:R-:W-:Y:S01]  /*901e0*/  ISETP.LT.AND P4, PT, R2.reuse, UR13, !P0 ;  /* 0x0000000d02007c0c */ /* 0x040fe2000c781270 */
[----:B------:R-:W-:Y:S01]  /*901f0*/  IMAD R2, R2, UR9, RZ ;  /* 0x0000000902027c24 */ /* 0x000fe2000f8e02ff */
[-C--:B------:R-:W-:Y:S01]  /*90200*/  LEA.HI.X.SX32 R7, R9, R5.reuse, 0x1, P6 ;  /* 0x0000000509077211 */ /* 0x080fe200030f0eff */
[----:B------:R-:W-:Y:S01]  /*90210*/  STL [R1+0x3560], R64 ;  /* 0x0035604001007387 */ /* 0x000fe20000100800 */
[-C--:B------:R-:W-:Y:S01]  /*90220*/  IADD3 R8, P5, R11, R0.reuse, RZ ;  /* 0x000000000b087210 */ /* 0x080fe20007fbe0ff */
[----:B------:R-:W-:Y:S01]  /*90230*/  ULDC UR4, c[0x0][0x248] ;  /* 0x0000920000047ab9 */ /* 0x000fe20000000800 */
[-C--:B------:R-:W-:Y:S01]  /*90240*/  IADD3 R10, P6, R13, R0.reuse, RZ ;  /* 0x000000000d0a7210 */ /* 0x080fe20007fde0ff */
[----:B------:R-:W-:Y:S01]  /*90250*/  @P1 STG.E.U8 desc[UR6][R6.64], R21 ;  /* 0x0000001506001986 */ /* 0x000fe2000c101106 */
[----:B------:R-:W-:Y:S01]  /*90260*/  IADD3 R12, P1, R2, R0, RZ ;  /* 0x00000000020c7210 */ /* 0x000fe20007f3e0ff */
[----:B------:R-:W-:Y:S01]  /*90270*/  ULDC UR9, c[0x0][0x22c] ;  /* 0x00008b0000097ab9 */ /* 0x000fe20000000800 */
[-C--:B------:R-:W-:Y:S01]  /*90280*/  LEA.HI.X.SX32 R9, R11, R5.reuse, 0x1, P5 ;  /* 0x000000050b097211 */ /* 0x080fe200028f0eff */
[----:B------:R-:W-:Y:S01]  /*90290*/  STL [R1+0x355c], R65 ;  /* 0x00355c4101007387 */ /* 0x000fe20000100800 */
[----:B------:R-:W-:Y:S01]  /*902a0*/  PRMT R19, R52, 0x7771, RZ ;  /* 0x0000777134137816 */ /* 0x000fe200000000ff */
[----:B------:R-:W-:Y:S01]  /*902b0*/  ULDC UR11, c[0x0][0x22c] ;  /* 0x00008b00000b7ab9 */ /* 0x000fe20000000800 */
[-C--:B------:R-:W-:Y:S01]  /*902c0*/  LEA.HI.X.SX32 R11, R13, R5.reuse, 0x1, P6 ;  /* 0x000000050d0b7211 */ /* 0x080fe200030f0eff */
[----:B------:R-:W-:Y:S01]  /*902d0*/  STL [R1+0x3558], R66 ;  /* 0x0035584201007387 */ /* 0x000fe20000100800 */
[----:B------:R-:W-:Y:S01]  /*902e0*/  PRMT R17, R53, 0x7771, RZ ;  /* 0x0000777135117816 */ /* 0x000fe200000000ff */
[----:B------:R-:W-:Y:S01]  /*902f0*/  ULDC UR8, c[0x0][0x248] ;  /* 0x0000920000087ab9 */ /* 0x000fe20000000800 */
[----:B------:R-:W-:Y:S01]  /*90300*/  LEA.HI.X.SX32 R13, R2, R5, 0x1, P1 ;  /* 0x00000005020d7211 */ /* 0x000fe200008f0eff */
[----:B------:R-:W-:Y:S01]  /*90310*/  STL [R1+0x3554], R67 ;  /* 0x0035544301007387 */ /* 0x000fe20000100800 */
[----:B------:R-:W-:Y:S01]  /*90320*/  PRMT R15, R54, 0x7771, RZ ;  /* 0x00007771360f7816 */ /* 0x000fe200000000ff */
[----:B------:R-:W-:Y:S01]  /*90330*/  ULDC UR12, c[0x0][0x22c] ;  /* 0x00008b00000c7ab9 */ /* 0x000fe20000000800 */
[----:B------:R-:W-:Y:S01]  /*90340*/  SHF.R.U32.HI R20, RZ, 0x6, R197 ;  /* 0x00000006ff147819 */ /* 0x000fe200000116c5 */
[----:B------:R-:W-:Y:S01]  /*90350*/  STL [R1+0x3548], R56 ;  /* 0x0035483801007387 */ /* 0x000fe20000100800 */
[----:B0-----:R-:W-:Y:S01]  /*90360*/  SHF.R.U32.HI R201, RZ, 0x6, R199 ;  /* 0x00000006ffc97819 */ /* 0x001fe200000116c7 */
[----:B------:R-:W-:-:S02]  /*90370*/  ULDC UR13, c[0x0][0x22c] ;  /* 0x00008b00000d7ab9 */ /* 0x000fc40000000800 */
[----:B------:R-:W-:Y:S01]  /*90380*/  STL [R1+0x3544], R57 ;  /* 0x0035443901007387 */ /* 0x000fe20000100800 */
[----:B------:R-:W-:-:S03]  /*90390*/  LOP3.LUT R2, R3, 0x1fe, R20, 0xfe, !PT ;  /* 0x000001fe03027812 */ /* 0x000fc600078efe14 */
[----:B------:R-:W-:Y:S01]  /*903a0*/  STL [R1+0x3540], R58 ;  /* 0x0035403a01007387 */ /* 0x000fe20000100800 */
[----:B------:R-:W-:-:S03]  /*903b0*/  LOP3.LUT R14, R3, 0x16e, R20, 0xfe, !PT ;  /* 0x0000016e030e7812 */ /* 0x000fc600078efe14 */
[----:B------:R-:W-:Y:S04]  /*903c0*/  STL [R1+0x353c], R59 ;  /* 0x00353c3b01007387 */ /* 0x000fe80000100800 */
[----:B------:R-:W-:Y:S04]  /*903d0*/  @P3 STG.E.U8 desc[UR6][R8.64], R19 ;  /* 0x0000001308003986 */ /* 0x000fe8000c101106 */
[----:B------:R-:W-:Y:S04]  /*903e0*/  STL [R1+0x3530], R48 ;  /* 0x0035303001007387 */ /* 0x000fe80000100800 */
[----:B------:R0:W-:Y:S04]  /*903f0*/  @P2 STG.E.U8 desc[UR6][R10.64], R17 ;  /* 0x000000110a002986 */ /* 0x0001e8000c101106 */
[----:B------:R-:W-:Y:S04]  /*90400*/  STL [R1+0x352c], R49 ;  /* 0x00352c3101007387 */ /* 0x000fe80000100800 */
[----:B------:R2:W-:Y:S04]  /*90410*/  @P4 STG.E.U8 desc[UR6][R12.64], R15 ;  /* 0x0000000f0c004986 */ /* 0x0005e8000c101106 */
[----:B------:R-:W-:Y:S01]  /*90420*/  STL [R1+0x3528], R50 ;  /* 0x0035283201007387 */ /* 0x000fe20000100800 */
[----:B0-----:R-:W-:-:S03]  /*90430*/  LOP3.LUT R11, R3, 0x19e, R20, 0xfe, !PT ;  /* 0x0000019e030b7812 */ /* 0x001fc600078efe14 */
[----:B------:R-:W-:Y:S01]  /*90440*/  STL [R1+0x3524], R51 ;  /* 0x0035243301007387 */ /* 0x000fe20000100800 */
[C-C-:B------:R-:W-:Y:S02]  /*90450*/  LOP3.LUT R10, R3.reuse, 0x1ae, R20.reuse, 0xfe, !PT ;  /* 0x000001ae030a7812 */ /* 0x140fe400078efe14 */
[C-C-:B--2---:R-:W-:Y:S01]  /*90460*/  LOP3.LUT R13, R3.reuse, 0x17e, R20.reuse, 0xfe, !PT ;  /* 0x0000017e030d7812 */ /* 0x144fe200078efe14 */
[----:B------:R0:W-:Y:S01]  /*90470*/  STL [R1+0x351c], R4 ;  /* 0x00351c0401007387 */ /* 0x0001e20000100800 */
[C-C-:B------:R-:W-:Y:S02]  /*90480*/  LOP3.LUT R12, R3.reuse, 0x18e, R20.reuse, 0xfe, !PT ;  /* 0x0000018e030c7812 */ /* 0x140fe400078efe14 */
[C-C-:B------:R-:W-:Y:S01]  /*90490*/  LOP3.LUT R9, R3.reuse, 0x1be, R20.reuse, 0xfe, !PT ;  /* 0x000001be03097812 */ /* 0x140fe200078efe14 */
[----:B------:R2:W-:Y:S01]  /*904a0*/  STL [R1+0x3510], R2 ;  /* 0x0035100201007387 */ /* 0x0005e20000100800 */
[----:B------:R-:W-:-:S03]  /*904b0*/  LOP3.LUT R8, R3, 0x1ce, R20, 0xfe, !PT ;  /* 0x000001ce03087812 */ /* 0x000fc600078efe14 */
[----:B------:R-:W-:Y:S01]  /*904c0*/  STL [R1+0x3568], R14 ;  /* 0x0035680e01007387 */ /* 0x000fe20000100800 */
[----:B------:R-:W-:-:S03]  /*904d0*/  LOP3.LUT R6, R3, 0x1ee, R20, 0xfe, !PT ;  /* 0x000001ee03067812 */ /* 0x000fc600078efe14 */
[----:B------:R-:W-:Y:S01]  /*904e0*/  STL [R1+0x3564], R13 ;  /* 0x0035640d01007387 */ /* 0x000fe20000100800 */
[----:B------:R-:W-:-:S03]  /*904f0*/  LOP3.LUT R7, R3, 0x1de, R20, 0xfe, !PT ;  /* 0x000001de03077812 */ /* 0x000fc600078efe14 */
[----:B------:R-:W-:Y:S01]  /*90500*/  STL [R1+0x3550], R12 ;  /* 0x0035500c01007387 */ /* 0x000fe20000100800 */
[----:B0-----:R-:W-:-:S03]  /*90510*/  LOP3.LUT R4, R3, 0x16c, R250, 0xfe, !PT ;  /* 0x0000016c03047812 */ /* 0x001fc600078efefa */
[----:B------:R-:W-:Y:S01]  /*90520*/  STL [R1+0x354c], R11 ;  /* 0x00354c0b01007387 */ /* 0x000fe20000100800 */
[----:B--2---:R-:W-:-:S03]  /*90530*/  LOP3.LUT R2, R3, 0x170, R250, 0xfe, !PT ;  /* 0x0000017003027812 */ /* 0x004fc600078efefa */
[----:B------:R-:W-:Y:S04]  /*90540*/  STL [R1+0x3538], R10 ;  /* 0x0035380a01007387 */ /* 0x000fe80000100800 */
[----:B------:R-:W-:Y:S04]  /*90550*/  STL [R1+0x3534], R9 ;  /* 0x0035340901007387 */ /* 0x000fe80000100800 */
[----:B------:R-:W-:Y:S04]  /*90560*/  STL [R1+0x3520], R8 ;  /* 0x0035200801007387 */ /* 0x000fe80000100800 */
[----:B------:R0:W-:Y:S04]  /*90570*/  STL [R1+0x3514], R6 ;  /* 0x0035140601007387 */ /* 0x0001e80000100800 */
[----:B------:R-:W-:Y:S04]  /*90580*/  STL [R1+0x3518], R7 ;  /* 0x0035180701007387 */ /* 0x000fe80000100800 */
[----:B------:R2:W-:Y:S01]  /*90590*/  STL [R1+0xc], R4 ;  /* 0x00000c0401007387 */ /* 0x0005e20000100800 */
[----:B0-----:R-:W-:-:S03]  /*905a0*/  LOP3.LUT R6, R3, 0x174, R250, 0xfe, !PT ;  /* 0x0000017403067812 */ /* 0x001fc600078efefa */
[----:B------:R0:W-:Y:S01]  /*905b0*/  STL [R1+0x10], R2 ;  /* 0x0000100201007387 */ /* 0x0001e20000100800 */
[----:B--2---:R-:W-:-:S03]  /*905c0*/  LOP3.LUT R4, R3, 0x176, R250, 0xfe, !PT ;  /* 0x0000017603047812 */ /* 0x004fc600078efefa */
[----:B------:R2:W-:Y:S01]  /*905d0*/  STL [R1+0x18], R6 ;  /* 0x0000180601007387 */ /* 0x0005e20000100800 */
[----:B0-----:R-:W-:-:S03]  /*905e0*/  LOP3.LUT R2, R3, 0x178, R250, 0xfe, !PT ;  /* 0x0000017803027812 */ /* 0x001fc600078efefa */
[----:B------:R0:W-:Y:S01]  /*905f0*/  STL [R1+0x1c], R4 ;  /* 0x00001c0401007387 */ /* 0x0001e20000100800 */
[----:B------:R-:W-:-:S03]  /*90600*/  VIADD R201, R201, 0xfe ;  /* 0x000000fec9c97836 */ /* 0x000fc60000000000 */
[----:B------:R3:W-:Y:S01]  /*90610*/  STL [R1+0x20], R2 ;  /* 0x0000200201007387 */ /* 0x0007e20000100800 */
[C-C-:B--2---:R-:W-:Y:S02]  /*90620*/  LOP3.LUT R6, R3.reuse, 0x17a, R250.reuse, 0xfe, !PT ;  /* 0x0000017a03067812 */ /* 0x144fe400078efefa */
[----:B0-----:R-:W-:-:S03]  /*90630*/  LOP3.LUT R4, R3, 0x17c, R250, 0xfe, !PT ;  /* 0x0000017c03047812 */ /* 0x001fc600078efefa */
[----:B------:R-:W-:Y:S01]  /*90640*/  STL [R1+0x24], R6 ;  /* 0x0000240601007387 */ /* 0x000fe20000100800 */
[----:B---3--:R-:W-:-:S03]  /*90650*/  LOP3.LUT R2, R3, 0x180, R250, 0xfe, !PT ;  /* 0x0000018003027812 */ /* 0x008fc600078efefa */
[----:B------:R0:W-:Y:S01]  /*90660*/  STL [R1+0x28], R4 ;  /* 0x0000280401007387 */ /* 0x0001e20000100800 */
[C---:B------:R-:W-:Y:S02]  /*90670*/  LOP3.LUT R22, R3.reuse, R201, RZ, 0xfc, !PT ;  /* 0x000000c903167212 */ /* 0x040fe400078efcff */
[----:B------:R-:W-:Y:S01]  /*90680*/  SHF.R.U32.HI R201, RZ, 0x6, R199 ;  /* 0x00000006ffc97819 */ /* 0x000fe200000116c7 */
[----:B------:R2:W-:Y:S01]  /*90690*/  STL [R1+0x2c], R2 ;  /* 0x00002c0201007387 */ /* 0x0005e20000100800 */
[C-C-:B0-----:R-:W-:Y:S02]  /*906a0*/  LOP3.LUT R4, R3.reuse, 0x18c, R250.reuse, 0xfe, !PT ;  /* 0x0000018c03047812 */ /* 0x141fe400078efefa */
[--C-:B--2---:R-:W-:Y:S01]  /*906b0*/  LOP3.LUT R2, R3, 0x190, R250.reuse, 0xfe, !PT ;  /* 0x0000019003027812 */ /* 0x104fe200078efefa */
[----:B------:R-:W-:Y:S02]  /*906c0*/  VIADD R201, R201, 0xee ;  /* 0x000000eec9c97836 */ /* 0x000fe40000000000 */
[----:B------:R0:W-:Y:S01]  /*906d0*/  STL [R1+0x44], R4 ;  /* 0x0000440401007387 */ /* 0x0001e20000100800 */
[----:B------:R-:W-:-:S03]  /*906e0*/  LOP3.LUT R6, R3, 0x194, R250, 0xfe, !PT ;  /* 0x0000019403067812 */ /* 0x000fc600078efefa */
[----:B------:R2:W-:Y:S01]  /*906f0*/  STL [R1+0x48], R2 ;  /* 0x0000480201007387 */ /* 0x0005e20000100800 */
[C---:B------:R-:W-:Y:S02]  /*90700*/  LOP3.LUT R34, R3.reuse, R201, RZ, 0xfc, !PT ;  /* 0x000000c903227212 */ /* 0x040fe400078efcff */
[C-C-:B0-----:R-:W-:Y:S01]  /*90710*/  LOP3.LUT R4, R3.reuse, 0x196, R250.reuse, 0xfe, !PT ;  /* 0x0000019603047812 */ /* 0x141fe200078efefa */
[----:B------:R0:W-:Y:S01]  /*90720*/  STL [R1+0x50], R6 ;  /* 0x0000500601007387 */ /* 0x0001e20000100800 */
[----:B--2---:R-:W-:-:S03]  /*90730*/  LOP3.LUT R2, R3, 0x198, R250, 0xfe, !PT ;  /* 0x0000019803027812 */ /* 0x004fc600078efefa */
[----:B------:R2:W-:Y:S01]  /*90740*/  STL [R1+0x54], R4 ;  /* 0x0000540401007387 */ /* 0x0005e20000100800 */
[----:B-1----:R-:W-:Y:S01]  /*90750*/  SHF.R.U32.HI R201, RZ, 0x6, R203 ;  /* 0x00000006ffc97819 */ /* 0x002fe200000116cb */
[----:B------:R-:W1:Y:S01]  /*90760*/  S2R R207, SR_TID.X ;  /* 0x0000000000cf7919 */ /* 0x000e620000002100 */
[C-C-:B0-----:R-:W-:Y:S01]  /*90770*/  LOP3.LUT R6, R3.reuse, 0x19a, R250.reuse, 0xfe, !PT ;  /* 0x0000019a03067812 */ /* 0x141fe200078efefa */
[----:B------:R0:W-:Y:S01]  /*90780*/  STL [R1+0x58], R2 ;  /* 0x0000580201007387 */ /* 0x0001e20000100800 */
[--C-:B--2---:R-:W-:Y:S01]  /*90790*/  LOP3.LUT R4, R3, 0x19c, R250.reuse, 0xfe, !PT ;  /* 0x0000019c03047812 */ /* 0x104fe200078efefa */
[----:B------:R-:W-:Y:S02]  /*907a0*/  VIADD R201, R201, 0xbe ;  /* 0x000000bec9c97836 */ /* 0x000fe40000000000 */
[----:B------:R-:W-:Y:S01]  /*907b0*/  STL [R1+0x5c], R6 ;  /* 0x00005c0601007387 */ /* 0x000fe20000100800 */
[----:B0-----:R-:W-:-:S03]  /*907c0*/  LOP3.LUT R2, R3, 0x1a0, R250, 0xfe, !PT ;  /* 0x000001a003027812 */ /* 0x001fc600078efefa */
[----:B------:R0:W-:Y:S01]  /*907d0*/  STL [R1+0x60], R4 ;  /* 0x0000600401007387 */ /* 0x0001e20000100800 */
[----:B------:R-:W-:-:S03]  /*907e0*/  SHF.R.U32.HI R199, RZ, 0x6, R199 ;  /* 0x00000006ffc77819 */ /* 0x000fc600000116c7 */
[----:B------:R2:W-:Y:S01]  /*907f0*/  STL [R1+0x64], R2 ;  /* 0x0000640201007387 */ /* 0x0005e20000100800 */
[C---:B------:R-:W-:Y:S02]  /*90800*/  LOP3.LUT R121, R3.reuse, R201, RZ, 0xfc, !PT ;  /* 0x000000c903797212 */ /* 0x040fe400078efcff */
[C-C-:B0-----:R-:W-:Y:S02]  /*90810*/  LOP3.LUT R4, R3.reuse, 0x1ac, R250.reuse, 0xfe, !PT ;  /* 0x000001ac03047812 */ /* 0x141fe400078efefa */
[----:B--2---:R-:W-:-:S03]  /*90820*/  LOP3.LUT R2, R3, 0x1b0, R250, 0xfe, !PT ;  /* 0x000001b003027812 */ /* 0x004fc600078efefa */
[----:B------:R0:W-:Y:S01]  /*90830*/  STL [R1+0x7c], R4 ;  /* 0x00007c0401007387 */ /* 0x0001e20000100800 */
[----:B------:R-:W-:Y:S02]  /*90840*/  SHF.R.U32.HI R201, RZ, 0x6, R203 ;  /* 0x00000006ffc97819 */ /* 0x000fe400000116cb */
[--C-:B------:R-:W-:Y:S01]  /*90850*/  LOP3.LUT R6, R3, 0x1b4, R250.reuse, 0xfe, !PT ;  /* 0x000001b403067812 */ /* 0x100fe200078efefa */
[----:B------:R2:W-:Y:S01]  /*90860*/  STL [R1+0x80], R2 ;  /* 0x0000800201007387 */ /* 0x0005e20000100800 */
[----:B------:R-:W-:Y:S02]  /*90870*/  VIADD R199, R199, 0xde ;  /* 0x000000dec7c77836 */ /* 0x000fe40000000000 */
[----:B------:R-:W-:Y:S01]  /*90880*/  VIADD R201, R201, 0x8e ;  /* 0x0000008ec9c97836 */ /* 0x000fe20000000000 */
[C-C-:B0-----:R-:W-:Y:S01]  /*90890*/  LOP3.LUT R4, R3.reuse, 0x1b6, R250.reuse, 0xfe, !PT ;  /* 0x000001b603047812 */ /* 0x141fe200078efefa */
[----:B------:R0:W-:Y:S01]  /*908a0*/  STL [R1+0x88], R6 ;  /* 0x0000880601007387 */ /* 0x0001e20000100800 */
[----:B--2---:R-:W-:-:S03]  /*908b0*/  LOP3.LUT R2, R3, 0x1b8, R250, 0xfe, !PT ;  /* 0x000001b803027812 */ /* 0x004fc600078efefa */
[----:B------:R2:W-:Y:S01]  /*908c0*/  STL [R1+0x8c], R4 ;  /* 0x00008c0401007387 */ /* 0x0005e20000100800 */
[C---:B------:R-:W-:Y:S02]  /*908d0*/  LOP3.LUT R43, R3.reuse, R199, RZ, 0xfc, !PT ;  /* 0x000000c7032b7212 */ /* 0x040fe400078efcff */
[--C-:B------:R-:W-:Y:S01]  /*908e0*/  SHF.R.U32.HI R199, RZ, 0x6, R203.reuse ;  /* 0x00000006ffc77819 */ /* 0x100fe200000116cb */
[----:B------:R3:W-:Y:S01]  /*908f0*/  STL [R1+0x90], R2 ;  /* 0x0000900201007387 */ /* 0x0007e20000100800 */
[C-C-:B0-----:R-:W-:Y:S02]  /*90900*/  LOP3.LUT R6, R3.reuse, 0x1ba, R250.reuse, 0xfe, !PT ;  /* 0x000001ba03067812 */ /* 0x141fe400078efefa */
[C---:B------:R-:W-:Y:S02]  /*90910*/  LOP3.LUT R145, R3.reuse, R201, RZ, 0xfc, !PT ;  /* 0x000000c903917212 */ /* 0x040fe400078efcff */
[----:B--2---:R-:W-:Y:S01]  /*90920*/  LOP3.LUT R4, R3, 0x1bc, R250, 0xfe, !PT ;  /* 0x000001bc03047812 */ /* 0x004fe200078efefa */
[----:B------:R-:W-:Y:S01]  /*90930*/  STL [R1+0x94], R6 ;  /* 0x0000940601007387 */ /* 0x000fe20000100800 */
[----:B------:R-:W-:-:S02]  /*90940*/  SHF.R.U32.HI R201, RZ, 0x6, R203 ;  /* 0x00000006ffc97819 */ /* 0x000fc400000116cb */
[----:B---3--:R-:W-:Y:S01]  /*90950*/  LOP3.LUT R2, R3, 0x1c0, R250, 0xfe, !PT ;  /* 0x000001c003027812 */ /* 0x008fe200078efefa */
[----:B------:R0:W-:Y:S01]  /*90960*/  STL [R1+0x98], R4 ;  /* 0x0000980401007387 */ /* 0x0001e20000100800 */
[----:B------:R-:W-:-:S03]  /*90970*/  VIADD R199, R199, 0xae ;  /* 0x000000aec7c77836 */ /* 0x000fc60000000000 */
[----:B------:R2:W-:Y:S01]  /*90980*/  STL [R1+0x9c], R2 ;  /* 0x00009c0201007387 */ /* 0x0005e20000100800 */
[----:B------:R-:W-:Y:S01]  /*90990*/  VIADD R201, R201, 0x5e ;  /* 0x0000005ec9c97836 */ /* 0x000fe20000000000 */
[C-C-:B0-----:R-:W-:Y:S02]  /*909a0*/  LOP3.LUT R4, R3.reuse, 0x1cc, R250.reuse, 0xfe, !PT ;  /* 0x000001cc03047812 */ /* 0x141fe400078efefa */
[----:B--2---:R-:W-:-:S03]  /*909b0*/  LOP3.LUT R2, R3, 0x1d0, R250, 0xfe, !PT ;  /* 0x000001d003027812 */ /* 0x004fc600078efefa */
[----:B------:R-:W-:Y:S01]  /*909c0*/  STL [R1+0xb4], R4 ;  /* 0x0000b40401007387 */ /* 0x000fe20000100800 */
[C---:B------:R-:W-:Y:S02]  /*909d0*/  LOP3.LUT R129, R3.reuse, R199, RZ, 0xfc, !PT ;  /* 0x000000c703817212 */ /* 0x040fe400078efcff */
[--C-:B------:R-:W-:Y:S01]  /*909e0*/  SHF.R.U32.HI R205, RZ, 0x6, R203.reuse ;  /* 0x00000006ffcd7819 */ /* 0x100fe200000116cb */
[----:B------:R0:W-:Y:S01]  /*909f0*/  STL [R1+0xb8], R2 ;  /* 0x0000b80201007387 */ /* 0x0001e20000100800 */
[----:B------:R-:W-:Y:S02]  /*90a00*/  SHF.R.U32.HI R199, RZ, 0x6, R203 ;  /* 0x00000006ffc77819 */ /* 0x000fe400000116cb */
[C---:B------:R-:W-:Y:S02]  /*90a10*/  LOP3.LUT R6, R3.reuse, 0x1d4, R250, 0xfe, !PT ;  /* 0x000001d403067812 */ /* 0x040fe400078efefa */
[----:B------:R-:W-:Y:S02]  /*90a20*/  LOP3.LUT R180, R3, R201, RZ, 0xfc, !PT ;  /* 0x000000c903b47212 */ /* 0x000fe400078efcff */
[----:B-1----:R-:W-:-:S02]  /*90a30*/  SHF.R.U32.HI R201, RZ, 0x6, R207 ;  /* 0x00000006ffc97819 */ /* 0x002fc400000116cf */
[--C-:B0-----:R-:W-:Y:S01]  /*90a40*/  LOP3.LUT R2, R3, 0x1d6, R250.reuse, 0xfe, !PT ;  /* 0x000001d603027812 */ /* 0x101fe200078efefa */
[----:B------:R-:W-:Y:S01]  /*90a50*/  VIADD R205, R205, 0xce ;  /* 0x000000cecdcd7836 */ /* 0x000fe20000000000 */
[----:B------:R-:W-:Y:S01]  /*90a60*/  LOP3.LUT R4, R3, 0x1d8, R250, 0xfe, !PT ;  /* 0x000001d803047812 */ /* 0x000fe200078efefa */
[----:B------:R-:W-:Y:S01]  /*90a70*/  VIADD R199, R199, 0x7e ;  /* 0x0000007ec7c77836 */ /* 0x000fe20000000000 */
[----:B------:R0:W-:Y:S01]  /*90a80*/  STL [R1+0xc0], R6 ;  /* 0x0000c00601007387 */ /* 0x0001e20000100800 */
[----:B------:R-:W-:-:S03]  /*90a90*/  VIADD R201, R201, 0xe ;  /* 0x0000000ec9c97836 */ /* 0x000fc60000000000 */
[----:B------:R1:W-:Y:S01]  /*90aa0*/  STL [R1+0xc4], R2 ;  /* 0x0000c40201007387 */ /* 0x0003e20000100800 */
[C---:B------:R-:W-:Y:S02]  /*90ab0*/  LOP3.LUT R112, R3.reuse, R205, RZ, 0xfc, !PT ;  /* 0x000000cd03707212 */ /* 0x040fe400078efcff */
[C-C-:B0-----:R-:W-:Y:S01]  /*90ac0*/  LOP3.LUT R6, R3.reuse, 0x1da, R250.reuse, 0xfe, !PT ;  /* 0x000001da03067812 */ /* 0x141fe200078efefa */
[----:B------:R-:W-:Y:S01]  /*90ad0*/  STL [R1+0xc8], R4 ;  /* 0x0000c80401007387 */ /* 0x000fe20000100800 */
[----:B-1----:R-:W-:-:S03]  /*90ae0*/  LOP3.LUT R2, R3, 0x1dc, R250, 0xfe, !PT ;  /* 0x000001dc03027812 */ /* 0x002fc600078efefa */
[----:B------:R0:W-:Y:S01]  /*90af0*/  STL [R1+0xcc], R6 ;  /* 0x0000cc0601007387 */ /* 0x0001e20000100800 */
[C---:B------:R-:W-:Y:S02]  /*90b00*/  LOP3.LUT R153, R3.reuse, R199, RZ, 0xfc, !PT ;  /* 0x000000c703997212 */ /* 0x040fe400078efcff */
[C---:B------:R-:W-:Y:S01]  /*90b10*/  LOP3.LUT R154, R3.reuse, 0x1e4, R250, 0xfe, !PT ;  /* 0x000001e4039a7812 */ /* 0x040fe200078efefa */
[----:B------:R1:W-:Y:S01]  /*90b20*/  STL [R1+0xd0], R2 ;  /* 0x0000d00201007387 */ /* 0x0003e20000100800 */
[--C-:B------:R-:W-:Y:S02]  /*90b30*/  SHF.R.U32.HI R205, RZ, 0x6, R203.reuse ;  /* 0x00000006ffcd7819 */ /* 0x100fe400000116cb */
[--C-:B------:R-:W-:Y:S02]  /*90b40*/  SHF.R.U32.HI R199, RZ, 0x6, R203.reuse ;  /* 0x00000006ffc77819 */ /* 0x100fe400000116cb */
[----:B------:R-:W-:Y:S02]  /*90b50*/  SHF.R.U32.HI R203, RZ, 0x6, R203 ;  /* 0x00000006ffcb7819 */ /* 0x000fe400000116cb */
[----:B------:R-:W-:-:S02]  /*90b60*/  LOP3.LUT R155, R3, R201, RZ, 0xfc, !PT ;  /* 0x000000c9039b7212 */ /* 0x000fc400078efcff */
[C-C-:B0-----:R-:W-:Y:S02]  /*90b70*/  LOP3.LUT R6, R3.reuse, 0x1e6, R250.reuse, 0xfe, !PT ;  /* 0x000001e603067812 */ /* 0x141fe400078efefa */
[--C-:B-1----:R-:W-:Y:S01]  /*90b80*/  LOP3.LUT R2, R3, 0x1e8, R250.reuse, 0xfe, !PT ;  /* 0x000001e803027812 */ /* 0x102fe200078efefa */
[----:B------:R0:W-:Y:S01]  /*90b90*/  STL [R1+0xdc], R154 ;  /* 0x0000dc9a01007387 */ /* 0x0001e20000100800 */
[----:B------:R-:W-:Y:S01]  /*90ba0*/  ISETP.LT.AND P2, PT, R155, UR5, !P0 ;  /* 0x000000059b007c0c */ /* 0x000fe2000c741270 */
[----:B------:R-:W-:Y:S01]  /*90bb0*/  VIADD R205, R205, 0x9e ;  /* 0x0000009ecdcd7836 */ /* 0x000fe20000000000 */
[--C-:B------:R-:W-:Y:S01]  /*90bc0*/  LOP3.LUT R159, R3, 0x1f4, R250.reuse, 0xfe, !PT ;  /* 0x000001f4039f7812 */ /* 0x100fe200078efefa */
[----:B------:R-:W-:Y:S01]  /*90bd0*/  VIADD R203, R203, 0x6e ;  /* 0x0000006ecbcb7836 */ /* 0x000fe20000000000 */
[----:B------:R1:W-:Y:S01]  /*90be0*/  STL [R1+0xe0], R6 ;  /* 0x0000e00601007387 */ /* 0x0003e20000100800 */
[----:B------:R-:W-:Y:S01]  /*90bf0*/  IMAD R155, R155, UR4, RZ ;  /* 0x000000049b9b7c24 */ /* 0x000fe2000f8e02ff */
[----:B0-----:R-:W-:-:S02]  /*90c00*/  LOP3.LUT R154, R3, 0x1ea, R250, 0xfe, !PT ;  /* 0x000001ea039a7812 */ /* 0x001fc400078efefa */
[----:B------:R0:W-:Y:S01]  /*90c10*/  STL [R1+0xe4], R2 ;  /* 0x0000e40201007387 */ /* 0x0001e20000100800 */
[C---:B------:R-:W-:Y:S01]  /*90c20*/  LOP3.LUT R137, R3.reuse, R205, RZ, 0xfc, !PT ;  /* 0x000000cd03897212 */ /* 0x040fe200078efcff */
[----:B------:R-:W-:Y:S01]  /*90c30*/  ULDC UR4, c[0x0][0x248] ;  /* 0x0000920000047ab9 */ /* 0x000fe20000000800 */
[C-C-:B------:R-:W-:Y:S02]  /*90c40*/  LOP3.LUT R156, R3.reuse, 0x10, R250.reuse, 0xfe, !PT ;  /* 0x00000010039c7812 */ /* 0x140fe400078efefa */
[--C-:B------:R-:W-:Y:S01]  /*90c50*/  LOP3.LUT R158, R3, 0x12, R250.reuse, 0xfe, !PT ;  /* 0x00000012039e7812 */ /* 0x100fe200078efefa */
[----:B------:R-:W-:Y:S01]  /*90c60*/  VIADD R199, R199, 0x4e ;  /* 0x0000004ec7c77836 */ /* 0x000fe20000000000 */
[C-C-:B-1----:R-:W-:Y:S01]  /*90c70*/  LOP3.LUT R6, R3.reuse, 0x1ec, R250.reuse, 0xfe, !PT ;  /* 0x000001ec03067812 */ /* 0x142fe200078efefa */
[----:B------:R1:W-:Y:S01]  /*90c80*/  STL [R1+0xe8], R154 ;  /* 0x0000e89a01007387 */ /* 0x0003e20000100800 */
[----:B------:R-:W-:Y:S01]  /*90c90*/  ULDC UR5, c[0x0][0x248] ;  /* 0x0000920000057ab9 */ /* 0x000fe20000000800 */
[----:B0-----:R-:W-:-:S02]  /*90ca0*/  LOP3.LUT R2, R3, 0x1f0, R250, 0xfe, !PT ;  /* 0x000001f003027812 */ /* 0x001fc400078efefa */
[----:B------:R-:W-:Y:S01]  /*90cb0*/  LOP3.LUT R167, R3, R203, RZ, 0xfc, !PT ;  /* 0x000000cb03a77212 */ /* 0x000fe200078efcff */
[----:B------:R-:W-:Y:S01]  /*90cc0*/  STL [R1+0xec], R6 ;  /* 0x0000ec0601007387 */ /* 0x000fe20000100800 */
[--C-:B------:R-:W-:Y:S02]  /*90cd0*/  SHF.R.U32.HI R203, RZ, 0x6, R207.reuse ;  /* 0x00000006ffcb7819 */ /* 0x100fe400000116cf */
[--C-:B------:R-:W-:Y:S02]  /*90ce0*/  SHF.R.U32.HI R205, RZ, 0x6, R207.reuse ;  /* 0x00000006ffcd7819 */ /* 0x100fe400000116cf */
[C---:B-1----:R-:W-:Y:S01]  /*90cf0*/  IADD3 R154, P1, R155.reuse, R0, RZ ;  /* 0x000000009b9a7210 */ /* 0x042fe20007f3e0ff */
[----:B------:R0:W-:Y:S01]  /*90d00*/  STL [R1+0xf0], R2 ;  /* 0x0000f00201007387 */ /* 0x0001e20000100800 */
[----:B------:R-:W-:Y:S02]  /*90d10*/  SHF.R.U32.HI R207, RZ, 0x6, R207 ;  /* 0x00000006ffcf7819 */ /* 0x000fe400000116cf */
[----:B------:R-:W-:Y:S01]  /*90d20*/  LEA.HI.X.SX32 R155, R155, R5, 0x1, P1 ;  /* 0x000000059b9b7211 */ /* 0x000fe200008f0eff */
[----:B------:R1:W-:Y:S01]  /*90d30*/  STL [R1+0xf8], R159 ;  /* 0x0000f89f01007387 */ /* 0x0003e20000100800 */
[C---:B------:R-:W-:Y:S01]  /*90d40*/  ISETP.LT.AND P1, PT, R156.reuse, UR9, !P0 ;  /* 0x000000099c007c0c */ /* 0x040fe2000c721270 */
[----:B------:R-:W-:Y:S01]  /*90d50*/  IMAD R156, R156, UR4, RZ ;  /* 0x000000049c9c7c24 */ /* 0x000fe2000f8e02ff */
[----:B------:R-:W-:Y:S01]  /*90d60*/  LOP3.LUT R248, R3, 0x16, R250, 0xfe, !PT ;  /* 0x0000001603f87812 */ /* 0x000fe200078efefa */
[----:B------:R-:W-:Y:S01]  /*90d70*/  VIADD R207, R207, 0x3e ;  /* 0x0000003ecfcf7836 */ /* 0x000fe20000000000 */
[----:B------:R-:W-:Y:S01]  /*90d80*/  LOP3.LUT R21, R3, 0x10e, R20, 0xfe, !PT ;  /* 0x0000010e03157812 */ /* 0x000fe200078efe14 */
[----:B------:R-:W-:Y:S01]  /*90d90*/  VIADD R205, R205, 0x2e ;  /* 0x0000002ecdcd7836 */ /* 0x000fe20000000000 */
[----:B0-----:R-:W-:Y:S01]  /*90da0*/  LOP3.LUT R2, R3, 0x1f6, R250, 0xfe, !PT ;  /* 0x000001f603027812 */ /* 0x001fe200078efefa */
[----:B------:R-:W-:Y:S01]  /*90db0*/  VIADD R203, R203, 0x1e ;  /* 0x0000001ecbcb7836 */ /* 0x000fe20000000000 */
[----:B-1----:R-:W-:Y:S01]  /*90dc0*/  PRMT R159, R55, 0x7771, RZ ;  /* 0x00007771379f7816 */ /* 0x002fe200000000ff */
[----:B------:R-:W-:Y:S01]  /*90dd0*/  ULDC UR9, c[0x0][0x22c] ;  /* 0x00008b0000097ab9 */ /* 0x000fe20000000800 */
[----:B------:R-:W-:Y:S01]  /*90de0*/  LOP3.LUT R212, R3, R207, RZ, 0xfc, !PT ;  /* 0x000000cf03d47212 */ /* 0x000fe200078efcff */
[----:B------:R-:W-:-:S02]  /*90df0*/  ULDC UR4, c[0x0][0x248] ;  /* 0x0000920000047ab9 */ /* 0x000fc40000000800 */
[----:B------:R0:W-:Y:S01]  /*90e00*/  @P2 STG.E.U8 desc[UR6][R154.64], R159 ;  /* 0x0000009f9a002986 */ /* 0x0001e2000c101106 */
[C---:B------:R-:W-:Y:S01]  /*90e10*/  ISETP.LT.AND P2, PT, R158.reuse, UR10, !P0 ;  /* 0x0000000a9e007c0c */ /* 0x040fe2000c741270 */
[----:B------:R-:W-:Y:S01]  /*90e20*/  ULDC UR10, c[0x0][0x22c] ;  /* 0x00008b00000a7ab9 */ /* 0x000fe20000000800 */
[C---:B------:R-:W-:Y:S01]  /*90e30*/  LOP3.LUT R231, R3.reuse, R205, RZ, 0xfc, !PT ;  /* 0x000000cd03e77212 */ /* 0x040fe200078efcff */
[----:B------:R1:W-:Y:S01]  /*90e40*/  STL [R1+0xfc], R2 ;  /* 0x0000fc0201007387 */ /* 0x0003e20000100800 */
[C---:B------:R-:W-:Y:S02]  /*90e50*/  LOP3.LUT R244, R3.reuse, R203, RZ, 0xfc, !PT ;  /* 0x000000cb03f47212 */ /* 0x040fe400078efcff */
[C-C-:B------:R-:W-:Y:S02]  /*90e60*/  LOP3.LUT R19, R3.reuse, 0x11e, R20.reuse, 0xfe, !PT ;  /* 0x0000011e03137812 */ /* 0x140fe400078efe14 */
[C-C-:B------:R-:W-:Y:S01]  /*90e70*/  LOP3.LUT R18, R3.reuse, 0x12e, R20.reuse, 0xfe, !PT ;  /* 0x0000012e03127812 */ /* 0x140fe200078efe14 */
[----:B0-----:R-:W-:Y:S01]  /*90e80*/  IMAD R155, R158, UR5, RZ ;  /* 0x000000059e9b7c24 */ /* 0x001fe2000f8e02ff */
[----:B------:R-:W-:Y:S01]  /*90e90*/  IADD3 R158, P5, R156, R0, RZ ;  /* 0x000000009c9e7210 */ /* 0x000fe20007fbe0ff */
[----:B------:R-:W-:Y:S01]  /*90ea0*/  ULDC UR5, c[0x0][0x248] ;  /* 0x0000920000057ab9 */ /* 0x000fe20000000800 */
[----:B------:R-:W-:-:S02]  /*90eb0*/  LOP3.LUT R17, R3, 0x13e, R20, 0xfe, !PT ;  /* 0x0000013e03117812 */ /* 0x000fc400078efe14 */
[C-C-:B------:R-:W-:Y:S02]  /*90ec0*/  LOP3.LUT R16, R3.reuse, 0x14e, R20.reuse, 0xfe, !PT ;  /* 0x0000014e03107812 */ /* 0x140fe400078efe14 */
[C---:B------:R-:W-:Y:S02]  /*90ed0*/  LOP3.LUT R15, R3.reuse, 0x15e, R20, 0xfe, !PT ;  /* 0x0000015e030f7812 */ /* 0x040fe400078efe14 */
[C-C-:B------:R-:W-:Y:S02]  /*90ee0*/  LOP3.LUT R157, R3.reuse, 0x14, R250.reuse, 0xfe, !PT ;  /* 0x00000014039d7812 */ /* 0x140fe400078efefa */
[C---:B------:R-:W-:Y:S02]  /*90ef0*/  LOP3.LUT R199, R3.reuse, R199, RZ, 0xfc, !PT ;  /* 0x000000c703c77212 */ /* 0x040fe400078efcff */
[C-C-:B------:R-:W-:Y:S02]  /*90f00*/  LOP3.LUT R247, R3.reuse, 0x18, R250.reuse, 0xfe, !PT ;  /* 0x0000001803f77812 */ /* 0x140fe400078efefa */
[----:B------:R-:W-:-:S02]  /*90f10*/  LOP3.LUT R246, R3, 0x1a, R250, 0xfe, !PT ;  /* 0x0000001a03f67812 */ /* 0x000fc400078efefa */
[C-C-:B------:R-:W-:Y:S02]  /*90f20*/  LOP3.LUT R245, R3.reuse, 0x1c, R250.reuse, 0xfe, !PT ;  /* 0x0000001c03f57812 */ /* 0x140fe400078efefa */
[C-C-:B------:R-:W-:Y:S02]  /*90f30*/  LOP3.LUT R239, R3.reuse, 0x20, R250.reuse, 0xfe, !PT ;  /* 0x0000002003ef7812 */ /* 0x140fe400078efefa */
[C-C-:B------:R-:W-:Y:S02]  /*90f40*/  LOP3.LUT R238, R3.reuse, 0x22, R250.reuse, 0xfe, !PT ;  /* 0x0000002203ee7812 */ /* 0x140fe400078efefa */
[C-C-:B------:R-:W-:Y:S02]  /*90f50*/  LOP3.LUT R236, R3.reuse, 0x24, R250.reuse, 0xfe, !PT ;  /* 0x0000002403ec7812 */ /* 0x140fe400078efefa */
        /* <DEDUP_REMOVED lines=166> */
[C-C-:B-1----:R-:W-:Y:S02]  /*919c0*/  LOP3.LUT R2, R3.reuse, 0x1fa, R250.reuse, 0xfe, !PT ;  /* 0x000001fa03027812 */ /* 0x142fe400078efefa */
[----:B------:R-:W-:Y:S02]  /*919d0*/  LOP3.LUT R3, R3, 0x1fc, R250, 0xfe, !PT ;  /* 0x000001fc03037812 */ /* 0x000fe400078efefa */
[C---:B------:R-:W-:Y:S01]  /*919e0*/  ISETP.LT.AND P4, PT, R248.reuse, UR9, !P0 ;  /* 0x00000009f8007c0c */ /* 0x040fe2000c781270 */
[----:B------:R-:W-:Y:S01]  /*919f0*/  IMAD R248, R248, UR4, RZ ;  /* 0x00000004f8f87c24 */ /* 0x000fe2000f8e02ff */
[----:B------:R-:W-:Y:S01]  /*91a00*/  LEA.HI.X.SX32 R159, R156, R5, 0x1, P5 ;  /* 0x000000059c9f7211 */ /* 0x000fe200028f0eff */
[----:B------:R-:W-:Y:S01]  /*91a10*/  ULDC UR4, c[0x0][0x248] ;  /* 0x0000920000047ab9 */ /* 0x000fe20000000800 */
[----:B------:R-:W-:-:S02]  /*91a20*/  PRMT R250, R52, 0x7772, RZ ;  /* 0x0000777234fa7816 */ /* 0x000fc400000000ff */
[C---:B------:R-:W-:Y:S01]  /*91a30*/  ISETP.LT.AND P3, PT, R157.reuse, UR11, !P0 ;  /* 0x0000000b9d007c0c */ /* 0x040fe2000c761270 */
[----:B------:R-:W-:Y:S01]  /*91a40*/  IMAD R157, R157, UR8, RZ ;  /* 0x000000089d9d7c24 */ /* 0x000fe2000f8e02ff */
[-C--:B------:R-:W-:Y:S01]  /*91a50*/  IADD3 R154, P6, R155, R0.reuse, RZ ;  /* 0x000000009b9a7210 */ /* 0x080fe20007fde0ff */
[----:B------:R0:W-:Y:S01]  /*91a60*/  @P1 STG.E.U8 desc[UR6][R158.64], R250 ;  /* 0x000000fa9e001986 */ /* 0x0001e2000c101106 */
[----:B------:R-:W-:Y:S01]  /*91a70*/  ULDC UR11, c[0x0][0x22c] ;  /* 0x00008b00000b7ab9 */ /* 0x000fe20000000800 */
[----:B------:R-:W-:Y:S01]  /*91a80*/  ULDC UR8, c[0x0][0x248] ;  /* 0x0000920000087ab9 */ /* 0x000fe20000000800 */
[----:B------:R-:W-:Y:S01]  /*91a90*/  IADD3 R156, P5, R157, R0, RZ ;  /* 0x000000009d9c7210 */ /* 0x000fe20007fbe0ff */
[----:B------:R1:W-:Y:S01]  /*91aa0*/  STL [R1+0x4], R252 ;  /* 0x000004fc01007387 */ /* 0x0003e20000100800 */
[-C--:B------:R-:W-:Y:S01]  /*91ab0*/  LEA.HI.X.SX32 R155, R155, R5.reuse, 0x1, P6 ;  /* 0x000000059b9b7211 */ /* 0x080fe200030f0eff */
[----:B------:R-:W-:Y:S01]  /*91ac0*/  ULDC UR9, c[0x0][0x248] ;  /* 0x0000920000097ab9 */ /* 0x000fe20000000800 */
[----:B------:R-:W-:-:S02]  /*91ad0*/  LEA.HI.X.SX32 R157, R157, R5, 0x1, P5 ;  /* 0x000000059d9d7211 */ /* 0x000fc400028f0eff */
[CC--:B0-----:R-:W-:Y:S02]  /*91ae0*/  IADD3 R158, P1, R248.reuse, R0.reuse, RZ ;  /* 0x00000000f89e7210 */ /* 0x0c1fe40007f3e0ff */
[----:B------:R-:W-:Y:S02]  /*91af0*/  PRMT R250, R53, 0x7772, RZ ;  /* 0x0000777235fa7816 */ /* 0x000fe400000000ff */
[-C--:B------:R-:W-:Y:S02]  /*91b00*/  LEA.HI.X.SX32 R159, R248, R5.reuse, 0x1, P1 ;  /* 0x00000005f89f7211 */ /* 0x080fe400008f0eff */
[C---:B------:R-:W-:Y:S02]  /*91b10*/  PRMT R248, R54.reuse, 0x7772, RZ ;  /* 0x0000777236f87816 */ /* 0x040fe400000000ff */
[C---:B------:R-:W-:Y:S01]  /*91b20*/  ISETP.LT.AND P1, PT, R247.reuse, UR10, !P0 ;  /* 0x0000000af7007c0c */ /* 0x040fe2000c721270 */
[----:B------:R-:W-:Y:S01]  /*91b30*/  IMAD R247, R247, UR4, RZ ;  /* 0x00000004f7f77c24 */ /* 0x000fe2000f8e02ff */
[----:B------:R0:W-:Y:S01]  /*91b40*/  @P2 STG.E.U8 desc[UR6][R154.64], R250 ;  /* 0x000000fa9a002986 */ /* 0x0001e2000c101106 */
[----:B-1----:R-:W-:Y:S01]  /*91b50*/  PRMT R252, R55, 0x7772, RZ ;  /* 0x0000777237fc7816 */ /* 0x002fe200000000ff */
[----:B------:R-:W-:Y:S01]  /*91b60*/  ULDC UR4, c[0x0][0x248] ;  /* 0x0000920000047ab9 */ /* 0x000fe20000000800 */
[----:B------:R-:W-:Y:S01]  /*91b70*/  PRMT R54, R54, 0x7773, RZ ;  /* 0x0000777336367816 */ /* 0x000fe200000000ff */
[----:B------:R1:W-:Y:S01]  /*91b80*/  @P3 STG.E.U8 desc[UR6][R156.64], R248 ;  /* 0x000000f89c003986 */ /* 0x0003e2000c101106 */
[C---:B------:R-:W-:Y:S01]  /*91b90*/  ISETP.LT.AND P3, PT, R246.reuse, UR11, !P0 ;  /* 0x0000000bf6007c0c */ /* 0x040fe2000c761270 */
[----:B------:R-:W-:Y:S01]  /*91ba0*/  IMAD R246, R246, UR5, RZ ;  /* 0x00000005f6f67c24 */ /* 0x000fe2000f8e02ff */
[C---:B------:R-:W-:Y:S01]  /*91bb0*/  ISETP.LT.AND P2, PT, R245.reuse, UR12, !P0 ;  /* 0x0000000cf5007c0c */ /* 0x040fe2000c741270 */
[----:B------:R-:W-:Y:S01]  /*91bc0*/  IMAD R245, R245, UR8, RZ ;  /* 0x00000008f5f57c24 */ /* 0x000fe2000f8e02ff */
[----:B------:R-:W-:Y:S01]  /*91bd0*/  ULDC UR10, c[0x0][0x22c] ;  /* 0x00008b00000a7ab9 */ /* 0x000fe20000000800 */
[CC--:B0-----:R-:W-:Y:S01]  /*91be0*/  IADD3 R154, P6, R247.reuse, R0.reuse, RZ ;  /* 0x00000000f79a7210 */ /* 0x0c1fe20007fde0ff */
[----:B------:R0:W-:Y:S01]  /*91bf0*/  @P4 STG.E.U8 desc[UR6][R158.64], R252 ;  /* 0x000000fc9e004986 */ /* 0x0001e2000c101106 */
[C---:B------:R-:W-:Y:S01]  /*91c00*/  ISETP.LT.AND P4, PT, R244.reuse, UR13, !P0 ;  /* 0x0000000df4007c0c */ /* 0x040fe2000c781270 */
[----:B------:R-:W-:Y:S01]  /*91c10*/  ULDC UR5, c[0x0][0x248] ;  /* 0x0000920000057ab9 */ /* 0x000fe20000000800 */
[-C--:B------:R-:W-:Y:S01]  /*91c20*/  LEA.HI.X.SX32 R155, R247, R5.reuse, 0x1, P6 ;  /* 0x00000005f79b7211 */ /* 0x080fe200030f0eff */
[----:B------:R-:W-:Y:S01]  /*91c30*/  IMAD R244, R244, UR9, RZ ;  /* 0x00000009f4f47c24 */ /* 0x000fe2000f8e02ff */
[----:B------:R-:W-:Y:S01]  /*91c40*/  PRMT R247, R52, 0x7773, RZ ;  /* 0x0000777334f77816 */ /* 0x000fe200000000ff */
[----:B------:R-:W-:Y:S01]  /*91c50*/  ULDC UR9, c[0x0][0x22c] ;  /* 0x00008b0000097ab9 */ /* 0x000fe20000000800 */
[CC--:B-1----:R-:W-:Y:S01]  /*91c60*/  IADD3 R156, P5, R246.reuse, R0.reuse, RZ ;  /* 0x00000000f69c7210 */ /* 0x0c2fe20007fbe0ff */
[----:B------:R-:W-:Y:S01]  /*91c70*/  ULDC UR11, c[0x0][0x22c] ;  /* 0x00008b00000b7ab9 */ /* 0x000fe20000000800 */
[----:B------:R-:W-:Y:S01]  /*91c80*/  PRMT R248, R53, 0x7773, RZ ;  /* 0x0000777335f87816 */ /* 0x000fe200000000ff */
[----:B------:R-:W-:Y:S01]  /*91c90*/  ULDC UR8, c[0x0][0x248] ;  /* 0x0000920000087ab9 */ /* 0x000fe20000000800 */
[----:B------:R-:W-:Y:S01]  /*91ca0*/  PRMT R55, R55, 0x7773, RZ ;  /* 0x0000777337377816 */ /* 0x000fe200000000ff */
[----:B------:R-:W-:Y:S01]  /*91cb0*/  ULDC UR12, c[0x0][0x22c] ;  /* 0x00008b00000c7ab9 */ /* 0x000fe20000000800 */
[CC--:B0-----:R-:W-:Y:S01]  /*91cc0*/  IADD3 R158, P6, R245.reuse, R0.reuse, RZ ;  /* 0x00000000f59e7210 */ /* 0x0c1fe20007fde0ff */
[----:B------:R0:W-:Y:S01]  /*91cd0*/  @P1 STG.E.U8 desc[UR6][R154.64], R247 ;  /* 0x000000f79a001986 */ /* 0x0001e2000c101106 */
[-C--:B------:R-:W-:Y:S01]  /*91ce0*/  LEA.HI.X.SX32 R157, R246, R5.reuse, 0x1, P5 ;  /* 0x00000005f69d7211 */ /* 0x080fe200028f0eff */
[----:B------:R-:W-:Y:S01]  /*91cf0*/  ULDC UR13, c[0x0][0x22c] ;  /* 0x00008b00000d7ab9 */ /* 0x000fe20000000800 */
[----:B------:R-:W-:Y:S01]  /*91d00*/  IADD3 R52, P5, R244, R0, RZ ;  /* 0x00000000f4347210 */ /* 0x000fe20007fbe0ff */
[----:B------:R-:W2:Y:S01]  /*91d10*/  LDL.LU R250, [R1+0x10] ;  /* 0x0000100001fa7983 */ /* 0x000ea20000300800 */
[----:B------:R-:W-:-:S02]  /*91d20*/  LEA.HI.X.SX32 R159, R245, R5, 0x1, P6 ;  /* 0x00000005f59f7211 */ /* 0x000fc400030f0eff */
[C---:B------:R-:W-:Y:S01]  /*91d30*/  ISETP.LT.AND P1, PT, R239.reuse, UR9, !P0 ;  /* 0x00000009ef007c0c */ /* 0x040fe2000c721270 */
[----:B------:R-:W-:Y:S01]  /*91d40*/  IMAD R239, R239, UR4, RZ ;  /* 0x00000004efef7c24 */ /* 0x000fe2000f8e02ff */
[-C--:B------:R-:W-:Y:S01]  /*91d50*/  LEA.HI.X.SX32 R53, R244, R5.reuse, 0x1, P5 ;  /* 0x00000005f4357211 */ /* 0x080fe200028f0eff */
[----:B------:R1:W-:Y:S01]  /*91d60*/  @P3 STG.E.U8 desc[UR6][R156.64], R248 ;  /* 0x000000f89c003986 */ /* 0x0003e2000c101106 */
[----:B------:R-:W-:Y:S01]  /*91d70*/  ULDC UR9, c[0x0][0x22c] ;  /* 0x00008b0000097ab9 */ /* 0x000fe20000000800 */
[----:B------:R-:W-:Y:S01]  /*91d80*/  ULDC UR4, c[0x0][0x248] ;  /* 0x0000920000047ab9 */ /* 0x000fe20000000800 */
[CC--:B0-----:R-:W-:Y:S01]  /*91d90*/  IADD3 R154, P5, R239.reuse, R0.reuse, RZ ;  /* 0x00000000ef9a7210 */ /* 0x0c1fe20007fbe0ff */
[----:B------:R0:W-:Y:S01]  /*91da0*/  @P2 STG.E.U8 desc[UR6][R158.64], R54 ;  /* 0x000000369e002986 */ /* 0x0001e2000c101106 */
[C---:B------:R-:W-:Y:S01]  /*91db0*/  ISETP.LT.AND P2, PT, R238.reuse, UR10, !P0 ;  /* 0x0000000aee007c0c */ /* 0x040fe2000c741270 */
[----:B------:R-:W-:Y:S01]  /*91dc0*/  IMAD R238, R238, UR5, RZ ;  /* 0x00000005eeee7c24 */ /* 0x000fe2000f8e02ff */
[----:B------:R-:W-:Y:S01]  /*91dd0*/  LEA.HI.X.SX32 R155, R239, R5, 0x1, P5 ;  /* 0x00000005ef9b7211 */ /* 0x000fe200028f0eff */
[----:B------:R3:W-:Y:S01]  /*91de0*/  @P4 STG.E.U8 desc[UR6][R52.64], R55 ;  /* 0x0000003734004986 */ /* 0x0007e2000c101106 */
[C---:B------:R-:W-:Y:S01]  /*91df0*/  ISETP.LT.AND P3, PT, R236.reuse, UR11, !P0 ;  /* 0x0000000bec007c0c */ /* 0x040fe2000c761270 */
[----:B------:R-:W-:Y:S01]  /*91e00*/  IMAD R236, R236, UR8, RZ ;  /* 0x00000008ecec7c24 */ /* 0x000fe2000f8e02ff */
[C---:B------:R-:W-:Y:S01]  /*91e10*/  ISETP.LT.AND P4, PT, R237.reuse, UR9, !P0 ;  /* 0x00000009ed007c0c */ /* 0x040fe2000c781270 */
[----:B------:R-:W-:Y:S01]  /*91e20*/  IMAD R237, R237, UR4, RZ ;  /* 0x00000004eded7c24 */ /* 0x000fe2000f8e02ff */
[----:B-1----:R-:W-:Y:S01]  /*91e30*/  PRMT R156, R61, 0x7770, RZ ;  /* 0x000077703d9c7816 */ /* 0x002fe200000000ff */
[----:B------:R-:W-:Y:S01]  /*91e40*/  ULDC UR9, c[0x0][0x22c] ;  /* 0x00008b0000097ab9 */ /* 0x000fe20000000800 */
[----:B------:R-:W-:Y:S01]  /*91e50*/  PRMT R157, R62, 0x7770, RZ ;  /* 0x000077703e9d7816 */ /* 0x000fe200000000ff */
[----:B------:R-:W-:Y:S01]  /*91e60*/  ULDC UR4, c[0x0][0x248] ;  /* 0x0000920000047ab9 */ /* 0x000fe20000000800 */
[----:B0-----:R-:W-:Y:S01]  /*91e70*/  PRMT R158, R63, 0x7770, RZ ;  /* 0x000077703f9e7816 */ /* 0x001fe200000000ff */
[----:B------:R-:W-:Y:S01]  /*91e80*/  ULDC UR10, c[0x0][0x22c] ;  /* 0x00008b00000a7ab9 */ /* 0x000fe20000000800 */
[----:B------:R-:W-:Y:S01]  /*91e90*/  ULDC UR5, c[0x0][0x248] ;  /* 0x0000920000057ab9 */ /* 0x000fe20000000800 */
[----:B---3--:R-:W-:Y:S01]  /*91ea0*/  PRMT R53, R60, 0x7770, RZ ;  /* 0x000077703c357816 */ /* 0x008fe200000000ff */
[----:B------:R-:W-:Y:S01]  /*91eb0*/  ULDC UR11, c[0x0][0x22c] ;  /* 0x00008b00000b7ab9 */ /* 0x000fe20000000800 */
[-C--:B------:R-:W-:Y:S01]  /*91ec0*/  IADD3 R52, P6, R238, R0.reuse, RZ ;  /* 0x00000000ee347210 */ /* 0x080fe20007fde0ff */
[----:B------:R-:W-:Y:S01]  /*91ed0*/  ULDC UR8, c[0x0][0x248] ;  /* 0x0000920000087ab9 */ /* 0x000fe20000000800 */
[----:B------:R-:W3:Y:S01]  /*91ee0*/  LDL.LU R252, [R1+0xc] ;  /* 0x00000c0001fc7983 */ /* 0x000ee20000300800 */
[----:B------:R-:W-:-:S03]  /*91ef0*/  IADD3 R54, P5, R236, R0, RZ ;  /* 0x00000000ec367210 */ /* 0x000fc60007fbe0ff */
[----:B------:R0:W-:Y:S01]  /*91f00*/  @P1 STG.E.U8 desc[UR6][R154.64], R53 ;  /* 0x000000359a001986 */ /* 0x0001e2000c101106 */
[-C--:B------:R-:W-:Y:S02]  /*91f10*/  LEA.HI.X.SX32 R55, R236, R5.reuse, 0x1, P5 ;  /* 0x00000005ec377211 */ /* 0x080fe400028f0eff */
[----:B0-----:R-:W-:Y:S02]  /*91f20*/  LEA.HI.X.SX32 R53, R238, R5, 0x1, P6 ;  /* 0x00000005ee357211 */ /* 0x001fe400030f0eff */
[----:B------:R-:W-:-:S03]  /*91f30*/  IADD3 R154, P1, R237, R0, RZ ;  /* 0x00000000ed9a7210 */ /* 0x000fc60007f3e0ff */
[----:B------:R0:W-:Y:S01]  /*91f40*/  @P2 STG.E.U8 desc[UR6][R52.64], R156 ;  /* 0x0000009c34002986 */ /* 0x0001e2000c101106 */
[----:B------:R-:W-:Y:S02]  /*91f50*/  LEA.HI.X.SX32 R155, R237, R5, 0x1, P1 ;  /* 0x00000005ed9b7211 */ /* 0x000fe400008f0eff */
[C---:B------:R-:W-:Y:S01]  /*91f60*/  ISETP.LT.AND P2, PT, R230.reuse, UR9, !P0 ;  /* 0x00000009e6007c0c */ /* 0x040fe2000c741270 */
[----:B------:R-:W-:Y:S01]  /*91f70*/  IMAD R230, R230, UR4, RZ ;  /* 0x00000004e6e67c24 */ /* 0x000fe2000f8e02ff */
[----:B------:R-:W-:Y:S01]  /*91f80*/  @P3 STG.E.U8 desc[UR6][R54.64], R157 ;  /* 0x0000009d36003986 */ /* 0x000fe2000c101106 */
[----:B------:R-:W-:Y:S01]  /*91f90*/  ULDC UR9, c[0x0][0x22c] ;  /* 0x00008b0000097ab9 */ /* 0x000fe20000000800 */
[----:B------:R-:W-:Y:S02]  /*91fa0*/  ULDC UR4, c[0x0][0x248] ;  /* 0x0000920000047ab9 */ /* 0x000fe40000000800 */
[----:B------:R1:W-:Y:S01]  /*91fb0*/  @P4 STG.E.U8 desc[UR6][R154.64], R158 ;  /* 0x0000009e9a004986 */ /* 0x0003e2000c101106 */
[C---:B------:R-:W-:Y:S01]  /*91fc0*/  ISETP.LT.AND P3, PT, R228.reuse, UR10, !P0 ;  /* 0x0000000ae4007c0c */ /* 0x040fe2000c761270 */
[----:B------:R-:W-:Y:S01]  /*91fd0*/  IMAD R228, R228, UR5, RZ ;  /* 0x00000005e4e47c24 */ /* 0x000fe2000f8e02ff */
[C---:B------:R-:W-:Y:S01]  /*91fe0*/  ISETP.LT.AND P4, PT, R229.reuse, UR11, !P0 ;  /* 0x0000000be5007c0c */ /* 0x040fe2000c781270 */
[----:B------:R-:W-:Y:S01]  /*91ff0*/  IMAD R229, R229, UR8, RZ ;  /* 0x00000008e5e57c24 */ /* 0x000fe2000f8e02ff */
[----:B0-----:R-:W-:Y:S01]  /*92000*/  PRMT R53, R60, 0x7771, RZ ;  /* 0x000077713c357816 */ /* 0x001fe200000000ff */
[----:B------:R-:W-:Y:S01]  /*92010*/  ULDC UR10, c[0x0][0x22c] ;  /* 0x00008b00000a7ab9 */ /* 0x000fe20000000800 */
[----:B------:R-:W-:-:S02]  /*92020*/  ISETP.LT.AND P1, PT, R231, UR9, !P0 ;  /* 0x00000009e7007c0c */ /* 0x000fc4000c721270 */
[-C--:B-1----:R-:W-:Y:S01]  /*92030*/  IADD3 R154, P5, R230, R0.reuse, RZ ;  /* 0x00000000e69a7210 */ /* 0x082fe20007fbe0ff */
[----:B------:R-:W-:Y:S01]  /*92040*/  IMAD R231, R231, UR4, RZ ;  /* 0x00000004e7e77c24 */ /* 0x000fe2000f8e02ff */
[-C--:B------:R-:W-:Y:S01]  /*92050*/  IADD3 R52, P6, R228, R0.reuse, RZ ;  /* 0x00000000e4347210 */ /* 0x080fe20007fde0ff */
[----:B------:R-:W-:Y:S01]  /*92060*/  ULDC UR9, c[0x0][0x22c] ;  /* 0x00008b0000097ab9 */ /* 0x000fe20000000800 */
[-C--:B------:R-:W-:Y:S01]  /*92070*/  LEA.HI.X.SX32 R155, R230, R5.reuse, 0x1, P5 ;  /* 0x00000005e69b7211 */ /* 0x080fe200028f0eff */
[----:B------:R-:W-:Y:S01]  /*92080*/  ULDC UR4, c[0x0][0x248] ;  /* 0x0000920000047ab9 */ /* 0x000fe20000000800 */
[----:B------:R-:W-:Y:S01]  /*92090*/  IADD3 R54, P5, R231, R0, RZ ;  /* 0x00000000e7367210 */ /* 0x000fe20007fbe0ff */
[----:B------:R-:W-:Y:S01]  /*920a0*/  ULDC UR5, c[0x0][0x248] ;  /* 0x0000920000057ab9 */ /* 0x000fe20000000800 */
[----:B------:R-:W-:Y:S01]  /*920b0*/  PRMT R156, R61, 0x7771, RZ ;  /* 0x000077713d9c7816 */ /* 0x000fe200000000ff */
[----:B------:R0:W-:Y:S01]  /*920c0*/  @P2 STG.E.U8 desc[UR6][R154.64], R53 ;  /* 0x000000359a002986 */ /* 0x0001e2000c101106 */
[----:B------:R-:W-:Y:S01]  /*920d0*/  PRMT R157, R62, 0x7771, RZ ;  /* 0x000077713e9d7816 */ /* 0x000fe200000000ff */
[----:B------:R-:W-:Y:S01]  /*920e0*/  ULDC UR11, c[0x0][0x22c] ;  /* 0x00008b00000b7ab9 */ /* 0x000fe20000000800 */
[----:B------:R-:W-:Y:S01]  /*920f0*/  LEA.HI.X.SX32 R55, R231, R5, 0x1, P5 ;  /* 0x00000005e7377211 */ /* 0x000fe200028f0eff */
[----:B------:R-:W-:Y:S01]  /*92100*/  ULDC UR8, c[0x0][0x248] ;  /* 0x0000920000087ab9 */ /* 0x000fe20000000800 */
[----:B------:R-:W-:-:S02]  /*92110*/  PRMT R158, R63, 0x7771, RZ ;  /* 0x000077713f9e7816 */ /* 0x000fc400000000ff */
[C---:B0-----:R-:W-:Y:S02]  /*92120*/  IADD3 R154, P2, R229.reuse, R0, RZ ;  /* 0x00000000e59a7210 */ /* 0x041fe40007f5e0ff */
[-C--:B------:R-:W-:Y:S02]  /*92130*/  LEA.HI.X.SX32 R53, R228, R5.reuse, 0x1, P6 ;  /* 0x00000005e4357211 */ /* 0x080fe400030f0eff */
[----:B------:R-:W-:-:S03]  /*92140*/  LEA.HI.X.SX32 R155, R229, R5, 0x1, P2 ;  /* 0x00000005e59b7211 */ /* 0x000fc600010f0eff */
[----:B------:R-:W-:Y:S04]  /*92150*/  @P3 STG.E.U8 desc[UR6][R52.64], R156 ;  /* 0x0000009c34003986 */ /* 0x000fe8000c101106 */
[----:B------:R0:W-:Y:S04]  /*92160*/  @P4 STG.E.U8 desc[UR6][R154.64], R157 ;  /* 0x0000009d9a004986 */ /* 0x0001e8000c101106 */
[----:B------:R1:W-:Y:S01]  /*92170*/  @P1 STG.E.U8 desc[UR6][R54.64], R158 ;  /* 0x0000009e36001986 */ /* 0x0003e2000c101106 */
[C---:B------:R-:W-:Y:S01]  /*92180*/  ISETP.LT.AND P1, PT, R222.reuse, UR9, !P0 ;  /* 0x00000009de007c0c */ /* 0x040fe2000c721270 */
[----:B------:R-:W-:Y:S01]  /*92190*/  IMAD R222, R222, UR4, RZ ;  /* 0x00000004dede7c24 */ /* 0x000fe2000f8e02ff */
[C---:B------:R-:W-:Y:S01]  /*921a0*/  ISETP.LT.AND P2, PT, R223.reuse, UR10, !P0 ;  /* 0x0000000adf007c0c */ /* 0x040fe2000c741270 */
[----:B------:R-:W-:Y:S01]  /*921b0*/  IMAD R223, R223, UR5, RZ ;  /* 0x00000005dfdf7c24 */ /* 0x000fe2000f8e02ff */
[C---:B------:R-:W-:Y:S01]  /*921c0*/  ISETP.LT.AND P3, PT, R220.reuse, UR11, !P0 ;  /* 0x0000000bdc007c0c */ /* 0x040fe2000c761270 */
[----:B------:R-:W-:Y:S01]  /*921d0*/  IMAD R220, R220, UR8, RZ ;  /* 0x00000008dcdc7c24 */ /* 0x000fe2000f8e02ff */
[----:B------:R-:W-:Y:S01]  /*921e0*/  ULDC UR9, c[0x0][0x22c] ;  /* 0x00008b0000097ab9 */ /* 0x000fe20000000800 */
[-C--:B0-----:R-:W-:Y:S01]  /*921f0*/  IADD3 R154, P5, R222, R0.reuse, RZ ;  /* 0x00000000de9a7210 */ /* 0x081fe20007fbe0ff */
[----:B------:R-:W-:Y:S01]  /*92200*/  ULDC UR4, c[0x0][0x248] ;  /* 0x0000920000047ab9 */ /* 0x000fe20000000800 */
[----:B------:R-:W-:Y:S01]  /*92210*/  PRMT R53, R60, 0x7772, RZ ;  /* 0x000077723c357816 */ /* 0x000fe200000000ff */
[----:B------:R-:W-:Y:S01]  /*92220*/  ULDC UR10, c[0x0][0x22c] ;  /* 0x00008b00000a7ab9 */ /* 0x000fe20000000800 */
[-C--:B------:R-:W-:Y:S01]  /*92230*/  LEA.HI.X.SX32 R155, R222, R5.reuse, 0x1, P5 ;  /* 0x00000005de9b7211 */ /* 0x080fe200028f0eff */
[----:B------:R-:W-:Y:S01]  /*92240*/  ULDC UR11, c[0x0][0x22c] ;  /* 0x00008b00000b7ab9 */ /* 0x000fe20000000800 */
[C---:B------:R-:W-:Y:S01]  /*92250*/  ISETP.LT.AND P4, PT, R221.reuse, UR9, !P0 ;  /* 0x00000009dd007c0c */ /* 0x040fe2000c781270 */
[----:B------:R-:W-:Y:S01]  /*92260*/  IMAD R221, R221, UR4, RZ ;  /* 0x00000004dddd7c24 */ /* 0x000fe2000f8e02ff */
[-C--:B------:R-:W-:Y:S01]  /*92270*/  IADD3 R52, P6, R223, R0.reuse, RZ ;  /* 0x00000000df347210 */ /* 0x080fe20007fde0ff */
[----:B------:R-:W-:Y:S01]  /*92280*/  ULDC UR5, c[0x0][0x248] ;  /* 0x0000920000057ab9 */ /* 0x000fe20000000800 */
[C---:B-1----:R-:W-:Y:S01]  /*92290*/  IADD3 R54, P5, R220.reuse, R0, RZ ;  /* 0x00000000dc367210 */ /* 0x042fe20007fbe0ff */
[----:B------:R0:W-:Y:S01]  /*922a0*/  @P1 STG.E.U8 desc[UR6][R154.64], R53 ;  /* 0x000000359a001986 */ /* 0x0001e2000c101106 */
[----:B------:R-:W-:Y:S01]  /*922b0*/  PRMT R156, R61, 0x7772, RZ ;  /* 0x000077723d9c7816 */ /* 0x000fe200000000ff */
[----:B------:R-:W-:Y:S01]  /*922c0*/  ULDC UR4, c[0x0][0x248] ;  /* 0x0000920000047ab9 */ /* 0x000fe20000000800 */
[-C--:B------:R-:W-:Y:S01]  /*922d0*/  LEA.HI.X.SX32 R55, R220, R5.reuse, 0x1, P5 ;  /* 0x00000005dc377211 */ /* 0x080fe200028f0eff */
[----:B------:R-:W-:Y:S01]  /*922e0*/  ULDC UR8, c[0x0][0x248] ;  /* 0x0000920000087ab9 */ /* 0x000fe20000000800 */
[----:B------:R-:W-:Y:S01]  /*922f0*/  PRMT R157, R62, 0x7772, RZ ;  /* 0x000077723e9d7816 */ /* 0x000fe200000000ff */
[----:B------:R-:W-:Y:S01]  /*92300*/  ULDC UR9, c[0x0][0x248] ;  /* 0x0000920000097ab9 */ /* 0x000fe20000000800 */
[----:B0-----:R-:W-:-:S02]  /*92310*/  LEA.HI.X.SX32 R53, R223, R5, 0x1, P6 ;  /* 0x00000005df357211 */ /* 0x001fc400030f0eff */
[-C--:B------:R-:W-:Y:S02]  /*92320*/  IADD3 R154, P1, R221, R0.reuse, RZ ;  /* 0x00000000dd9a7210 */ /* 0x080fe40007f3e0ff */
[----:B------:R-:W-:Y:S01]  /*92330*/  PRMT R158, R63, 0x7772, RZ ;  /* 0x000077723f9e7816 */ /* 0x000fe200000000ff */
[----:B------:R0:W-:Y:S01]  /*92340*/  @P2 STG.E.U8 desc[UR6][R52.64], R156 ;  /* 0x0000009c34002986 */ /* 0x0001e2000c101106 */
[-C--:B------:R-:W-:Y:S02]  /*92350*/  LEA.HI.X.SX32 R155, R221, R5.reuse, 0x1, P1 ;  /* 0x00000005dd9b7211 */ /* 0x080fe400008f0eff */
[C---:B------:R-:W-:Y:S01]  /*92360*/  ISETP.LT.AND P1, PT, R213.reuse, UR10, !P0 ;  /* 0x0000000ad5007c0c */ /* 0x040fe2000c721270 */
[----:B------:R1:W-:Y:S01]  /*92370*/  @P3 STG.E.U8 desc[UR6][R54.64], R157 ;  /* 0x0000009d36003986 */ /* 0x0003e2000c101106 */
[----:B------:R-:W-:Y:S01]  /*92380*/  IMAD R213, R213, UR4, RZ ;  /* 0x00000004d5d57c24 */ /* 0x000fe2000f8e02ff */
[C---:B------:R-:W-:Y:S01]  /*92390*/  ISETP.LT.AND P3, PT, R214.reuse, UR11, !P0 ;  /* 0x0000000bd6007c0c */ /* 0x040fe2000c761270 */
[----:B------:R-:W-:Y:S01]  /*923a0*/  IMAD R214, R214, UR5, RZ ;  /* 0x00000005d6d67c24 */ /* 0x000fe2000f8e02ff */
[----:B------:R4:W-:Y:S01]  /*923b0*/  @P4 STG.E.U8 desc[UR6][R154.64], R158 ;  /* 0x0000009e9a004986 */ /* 0x0009e2000c101106 */
[C---:B------:R-:W-:Y:S01]  /*923c0*/  ISETP.LT.AND P2, PT, R215.reuse, UR12, !P0 ;  /* 0x0000000cd7007c0c */ /* 0x040fe2000c741270 */
[----:B------:R-:W-:Y:S01]  /*923d0*/  IMAD R215, R215, UR8, RZ ;  /* 0x00000008d7d77c24 */ /* 0x000fe2000f8e02ff */
[C---:B------:R-:W-:Y:S01]  /*923e0*/  ISETP.LT.AND P4, PT, R212.reuse, UR13, !P0 ;  /* 0x0000000dd4007c0c */ /* 0x040fe2000c781270 */
[----:B------:R-:W-:Y:S01]  /*923f0*/  IMAD R212, R212, UR9, RZ ;  /* 0x00000009d4d47c24 */ /* 0x000fe2000f8e02ff */
[CC--:B0-----:R-:W-:Y:S01]  /*92400*/  IADD3 R52, P6, R213.reuse, R0.reuse, RZ ;  /* 0x00000000d5347210 */ /* 0x0c1fe20007fde0ff */
[----:B------:R-:W-:Y:S01]  /*92410*/  ULDC UR9, c[0x0][0x22c] ;  /* 0x00008b0000097ab9 */ /* 0x000fe20000000800 */
[----:B------:R-:W-:Y:S01]  /*92420*/  PRMT R156, R60, 0x7773, RZ ;  /* 0x000077733c9c7816 */ /* 0x000fe200000000ff */
[----:B------:R-:W-:Y:S01]  /*92430*/  ULDC UR4, c[0x0][0x248] ;  /* 0x0000920000047ab9 */ /* 0x000fe20000000800 */
[CC--:B-1----:R-:W-:Y:S01]  /*92440*/  IADD3 R54, P5, R214.reuse, R0.reuse, RZ ;  /* 0x00000000d6367210 */ /* 0x0c2fe20007fbe0ff */
[----:B------:R-:W-:Y:S01]  /*92450*/  ULDC UR10, c[0x0][0x22c] ;  /* 0x00008b00000a7ab9 */ /* 0x000fe20000000800 */
[-C--:B------:R-:W-:Y:S01]  /*92460*/  LEA.HI.X.SX32 R53, R213, R5.reuse, 0x1, P6 ;  /* 0x00000005d5357211 */ /* 0x080fe200030f0eff */
[----:B------:R-:W-:Y:S01]  /*92470*/  ULDC UR5, c[0x0][0x248] ;  /* 0x0000920000057ab9 */ /* 0x000fe20000000800 */
[-C--:B----4-:R-:W-:Y:S01]  /*92480*/  IADD3 R154, P6, R215, R0.reuse, RZ ;  /* 0x00000000d79a7210 */ /* 0x090fe20007fde0ff */
[----:B------:R-:W-:Y:S01]  /*92490*/  ULDC UR11, c[0x0][0x22c] ;  /* 0x00008b00000b7ab9 */ /* 0x000fe20000000800 */
[-C--:B------:R-:W-:Y:S01]  /*924a0*/  LEA.HI.X.SX32 R55, R214, R5.reuse, 0x1, P5 ;  /* 0x00000005d6377211 */ /* 0x080fe200028f0eff */
[----:B------:R-:W-:Y:S01]  /*924b0*/  ULDC UR8, c[0x0][0x248] ;  /* 0x0000920000087ab9 */ /* 0x000fe20000000800 */
[----:B------:R-:W-:Y:S01]  /*924c0*/  IADD3 R60, P5, R212, R0, RZ ;  /* 0x00000000d43c7210 */ /* 0x000fe20007fbe0ff */
[----:B------:R0:W-:Y:S01]  /*924d0*/  @P1 STG.E.U8 desc[UR6][R52.64], R156 ;  /* 0x0000009c34001986 */ /* 0x0001e2000c101106 */
[----:B------:R-:W-:Y:S01]  /*924e0*/  PRMT R157, R61, 0x7773, RZ ;  /* 0x000077733d9d7816 */ /* 0x000fe200000000ff */
[----:B------:R-:W-:Y:S01]  /*924f0*/  ULDC UR12, c[0x0][0x22c] ;  /* 0x00008b00000c7ab9 */ /* 0x000fe20000000800 */
[----:B------:R-:W-:Y:S01]  /*92500*/  PRMT R62, R62, 0x7773, RZ ;  /* 0x000077733e3e7816 */ /* 0x000fe200000000ff */
[----:B------:R-:W-:Y:S01]  /*92510*/  ULDC UR13, c[0x0][0x22c] ;  /* 0x00008b00000d7ab9 */ /* 0x000fe20000000800 */
[----:B------:R-:W-:-:S02]  /*92520*/  LEA.HI.X.SX32 R155, R215, R5, 0x1, P6 ;  /* 0x00000005d79b7211 */ /* 0x000fc400030f0eff */
[----:B------:R-:W-:Y:S02]  /*92530*/  PRMT R63, R63, 0x7773, RZ ;  /* 0x000077733f3f7816 */ /* 0x000fe400000000ff */
[----:B------:R-:W-:Y:S02]  /*92540*/  LEA.HI.X.SX32 R61, R212, R5, 0x1, P5 ;  /* 0x00000005d43d7211 */ /* 0x000fe400028f0eff */
[C---:B------:R-:W-:Y:S01]  /*92550*/  ISETP.LT.AND P1, PT, R207.reuse, UR9, !P0 ;  /* 0x00000009cf007c0c */ /* 0x040fe2000c721270 */
[----:B------:R-:W-:Y:S01]  /*92560*/  IMAD R207, R207, UR4, RZ ;  /* 0x00000004cfcf7c24 */ /* 0x000fe2000f8e02ff */
[----:B------:R-:W-:Y:S01]  /*92570*/  @P3 STG.E.U8 desc[UR6][R54.64], R157 ;  /* 0x0000009d36003986 */ /* 0x000fe2000c101106 */
[----:B------:R-:W-:Y:S01]  /*92580*/  ULDC UR9, c[0x0][0x22c] ;  /* 0x00008b0000097ab9 */ /* 0x000fe20000000800 */
[----:B0-----:R-:W-:Y:S01]  /*92590*/  PRMT R53, R68, 0x7770, RZ ;  /* 0x0000777044357816 */ /* 0x001fe200000000ff */
[----:B------:R-:W-:Y:S01]  /*925a0*/  ULDC UR4, c[0x0][0x248] ;  /* 0x0000920000047ab9 */ /* 0x000fe20000000800 */
[----:B------:R0:W-:Y:S01]  /*925b0*/  @P2 STG.E.U8 desc[UR6][R154.64], R62 ;  /* 0x0000003e9a002986 */ /* 0x0001e2000c101106 */
[C---:B------:R-:W-:Y:S01]  /*925c0*/  ISETP.LT.AND P2, PT, R206.reuse, UR10, !P0 ;  /* 0x0000000ace007c0c */ /* 0x040fe2000c741270 */
[----:B------:R-:W-:Y:S01]  /*925d0*/  IMAD R206, R206, UR5, RZ ;  /* 0x00000005cece7c24 */ /* 0x000fe2000f8e02ff */
[C---:B------:R-:W-:Y:S01]  /*925e0*/  ISETP.LT.AND P3, PT, R204.reuse, UR11, !P0 ;  /* 0x0000000bcc007c0c */ /* 0x040fe2000c761270 */
[----:B------:R1:W-:Y:S01]  /*925f0*/  @P4 STG.E.U8 desc[UR6][R60.64], R63 ;  /* 0x0000003f3c004986 */ /* 0x0003e2000c101106 */
[----:B------:R-:W-:Y:S01]  /*92600*/  IMAD R204, R204, UR8, RZ ;  /* 0x00000008cccc7c24 */ /* 0x000fe2000f8e02ff */
[C---:B------:R-:W-:Y:S01]  /*92610*/  ISETP.LT.AND P4, PT, R205.reuse, UR9, !P0 ;  /* 0x00000009cd007c0c */ /* 0x040fe2000c781270 */
[----:B------:R-:W-:Y:S01]  /*92620*/  IMAD R205, R205, UR4, RZ ;  /* 0x00000004cdcd7c24 */ /* 0x000fe2000f8e02ff */
[-C--:B------:R-:W-:Y:S01]  /*92630*/  IADD3 R52, P6, R206, R0.reuse, RZ ;  /* 0x00000000ce347210 */ /* 0x080fe20007fde0ff */
[----:B------:R-:W-:Y:S01]  /*92640*/  ULDC UR9, c[0x0][0x22c] ;  /* 0x00008b0000097ab9 */ /* 0x000fe20000000800 */
[----:B------:R-:W-:Y:S01]  /*92650*/  ULDC UR4, c[0x0][0x248] ;  /* 0x0000920000047ab9 */ /* 0x000fe20000000800 */
[----:B------:R-:W-:Y:S01]  /*92660*/  ULDC UR10, c[0x0][0x22c] ;  /* 0x00008b00000a7ab9 */ /* 0x000fe20000000800 */
[----:B0-----:R-:W-:Y:S01]  /*92670*/  PRMT R62, R69, 0x7770, RZ ;  /* 0x00007770453e7816 */ /* 0x001fe200000000ff */
[----:B------:R-:W-:Y:S01]  /*92680*/  ULDC UR5, c[0x0][0x248] ;  /* 0x0000920000057ab9 */ /* 0x000fe20000000800 */
[----:B------:R-:W-:Y:S01]  /*92690*/  PRMT R154, R71, 0x7770, RZ ;  /* 0x00007770479a7816 */ /* 0x000fe200000000ff */
[----:B------:R-:W-:Y:S01]  /*926a0*/  ULDC UR11, c[0x0][0x22c] ;  /* 0x00008b00000b7ab9 */ /* 0x000fe20000000800 */
[----:B-1----:R-:W-:Y:S01]  /*926b0*/  IADD3 R60, P5, R207, R0, RZ ;  /* 0x00000000cf3c7210 */ /* 0x002fe20007fbe0ff */
[----:B------:R-:W-:-:S03]  /*926c0*/  ULDC UR8, c[0x0][0x248] ;  /* 0x0000920000087ab9 */ /* 0x000fc60000000800 */
[----:B------:R-:W-:Y:S02]  /*926d0*/  LEA.HI.X.SX32 R61, R207, R5, 0x1, P5 ;  /* 0x00000005cf3d7211 */ /* 0x000fe400028f0eff */
[----:B------:R-:W-:-:S03]  /*926e0*/  IADD3 R54, P5, R204, R0, RZ ;  /* 0x00000000cc367210 */ /* 0x000fc60007fbe0ff */
[----:B------:R0:W-:Y:S01]  /*926f0*/  @P1 STG.E.U8 desc[UR6][R60.64], R53 ;  /* 0x000000353c001986 */ /* 0x0001e2000c101106 */
[-C--:B------:R-:W-:Y:S02]  /*92700*/  LEA.HI.X.SX32 R55, R204, R5.reuse, 0x1, P5 ;  /* 0x00000005cc377211 */ /* 0x080fe400028f0eff */
[----:B------:R-:W-:Y:S02]  /*92710*/  PRMT R63, R70, 0x7770, RZ ;  /* 0x00007770463f7816 */ /* 0x000fe400000000ff */
        /* <DEDUP_REMOVED lines=40> */
[----:B------:R-:W-:Y:S01]  /*929a0*/  ULDC UR9, c[0x0][0x22c] ;  /* 0x00008b0000097ab9 */ /* 0x000fe20000000800 */
[----:B------:R-:W-:Y:S01]  /*929b0*/  ULDC UR4, c[0x0][0x248] ;  /* 0x0000920000047ab9 */ /* 0x000fe20000000800 */
[----:B------:R-:W-:-:S02]  /*929c0*/  ISETP.LT.AND P2, PT, R190, UR10, !P0 ;  /* 0x0000000abe007c0c */ /* 0x000fc4000c741270 */
[-C--:B0-----:R-:W-:Y:S01]  /*929d0*/  IADD3 R60, P5, R191, R0.reuse, RZ ;  /* 0x00000000bf3c7210 */ /* 0x081fe20007fbe0ff */
[----:B------:R-:W-:Y:S01]  /*929e0*/  IMAD R190, R190, UR5, RZ ;  /* 0x00000005bebe7c24 */ /* 0x000fe2000f8e02ff */
[C---:B------:R-:W-:Y:S01]  /*929f0*/  ISETP.LT.AND P3, PT, R188.reuse, UR11, !P0 ;  /* 0x0000000bbc007c0c */ /* 0x040fe2000c761270 */
[----:B------:R-:W-:Y:S01]  /*92a00*/  IMAD R188, R188, UR8, RZ ;  /* 0x00000008bcbc7c24 */ /* 0x000fe2000f8e02ff */
[C---:B------:R-:W-:Y:S01]  /*92a10*/  ISETP.LT.AND P4, PT, R189.reuse, UR9, !P0 ;  /* 0x00000009bd007c0c */ /* 0x040fe2000c781270 */
[----:B------:R-:W-:Y:S01]  /*92a20*/  IMAD R189, R189, UR4, RZ ;  /* 0x00000004bdbd7c24 */ /* 0x000fe2000f8e02ff */
[-C--:B------:R-:W-:Y:S01]  /*92a30*/  LEA.HI.X.SX32 R61, R191, R5.reuse, 0x1, P5 ;  /* 0x00000005bf3d7211 */ /* 0x080fe200028f0eff */
[----:B------:R-:W-:Y:S01]  /*92a40*/  ULDC UR10, c[0x0][0x22c] ;  /* 0x00008b00000a7ab9 */ /* 0x000fe20000000800 */
[----:B------:R-:W-:Y:S01]  /*92a50*/  PRMT R53, R68, 0x7772, RZ ;  /* 0x0000777244357816 */ /* 0x000fe200000000ff */
[----:B------:R-:W-:Y:S01]  /*92a60*/  ULDC UR4, c[0x0][0x248] ;  /* 0x0000920000047ab9 */ /* 0x000fe20000000800 */
[-C--:B------:R-:W-:Y:S01]  /*92a70*/  IADD3 R52, P6, R190, R0.reuse, RZ ;  /* 0x00000000be347210 */ /* 0x080fe20007fde0ff */
[----:B------:R-:W-:Y:S01]  /*92a80*/  ULDC UR11, c[0x0][0x22c] ;  /* 0x00008b00000b7ab9 */ /* 0x000fe20000000800 */
[CC--:B-1----:R-:W-:Y:S01]  /*92a90*/  IADD3 R54, P5, R188.reuse, R0.reuse, RZ ;  /* 0x00000000bc367210 */ /* 0x0c2fe20007fbe0ff */
[----:B------:R0:W-:Y:S01]  /*92aa0*/  @P1 STG.E.U8 desc[UR6][R60.64], R53 ;  /* 0x000000353c001986 */ /* 0x0001e2000c101106 */
[----:B------:R-:W-:Y:S01]  /*92ab0*/  PRMT R62, R69, 0x7772, RZ ;  /* 0x00007772453e7816 */ /* 0x000fe200000000ff */
[----:B------:R-:W-:Y:S01]  /*92ac0*/  ULDC UR5, c[0x0][0x248] ;  /* 0x0000920000057ab9 */ /* 0x000fe20000000800 */
[----:B------:R-:W-:Y:S01]  /*92ad0*/  LEA.HI.X.SX32 R55, R188, R5, 0x1, P5 ;  /* 0x00000005bc377211 */ /* 0x000fe200028f0eff */
[----:B------:R-:W-:Y:S01]  /*92ae0*/  ULDC UR8, c[0x0][0x248] ;  /* 0x0000920000087ab9 */ /* 0x000fe20000000800 */
[----:B------:R-:W-:Y:S01]  /*92af0*/  PRMT R63, R70, 0x7772, RZ ;  /* 0x00007772463f7816 */ /* 0x000fe200000000ff */
[----:B------:R-:W-:Y:S01]  /*92b00*/  ULDC UR9, c[0x0][0x248] ;  /* 0x0000920000097ab9 */ /* 0x000fe20000000800 */
[----:B0-----:R-:W-:-:S02]  /*92b10*/  IADD3 R60, P1, R189, R0, RZ ;  /* 0x00000000bd3c7210 */ /* 0x001fc40007f3e0ff */
[-C--:B------:R-:W-:Y:S02]  /*92b20*/  LEA.HI.X.SX32 R53, R190, R5.reuse, 0x1, P6 ;  /* 0x00000005be357211 */ /* 0x080fe400030f0eff */
[-C--:B------:R-:W-:Y:S02]  /*92b30*/  LEA.HI.X.SX32 R61, R189, R5.reuse, 0x1, P1 ;  /* 0x00000005bd3d7211 */ /* 0x080fe400008f0eff */
[C---:B------:R-:W-:Y:S01]  /*92b40*/  ISETP.LT.AND P1, PT, R181.reuse, UR10, !P0 ;  /* 0x0000000ab5007c0c */ /* 0x040fe2000c721270 */
[----:B------:R-:W-:Y:S01]  /*92b50*/  IMAD R181, R181, UR4, RZ ;  /* 0x00000004b5b57c24 */ /* 0x000fe2000f8e02ff */
[----:B------:R0:W-:Y:S01]  /*92b60*/  @P2 STG.E.U8 desc[UR6][R52.64], R62 ;  /* 0x0000003e34002986 */ /* 0x0001e2000c101106 */
[----:B------:R-:W-:Y:S01]  /*92b70*/  PRMT R154, R71, 0x7772, RZ ;  /* 0x00007772479a7816 */ /* 0x000fe200000000ff */
[----:B------:R-:W-:Y:S01]  /*92b80*/  ULDC UR4, c[0x0][0x248] ;  /* 0x0000920000047ab9 */ /* 0x000fe20000000800 */
[----:B------:R-:W-:Y:S01]  /*92b90*/  PRMT R68, R68, 0x7773, RZ ;  /* 0x0000777344447816 */ /* 0x000fe200000000ff */
[----:B------:R1:W-:Y:S01]  /*92ba0*/  @P3 STG.E.U8 desc[UR6][R54.64], R63 ;  /* 0x0000003f36003986 */ /* 0x0003e2000c101106 */
[C---:B------:R-:W-:Y:S01]  /*92bb0*/  ISETP.LT.AND P3, PT, R182.reuse, UR11, !P0 ;  /* 0x0000000bb6007c0c */ /* 0x040fe2000c761270 */
[----:B------:R-:W-:Y:S01]  /*92bc0*/  IMAD R182, R182, UR5, RZ ;  /* 0x00000005b6b67c24 */ /* 0x000fe2000f8e02ff */
[C---:B------:R-:W-:Y:S01]  /*92bd0*/  ISETP.LT.AND P2, PT, R183.reuse, UR12, !P0 ;  /* 0x0000000cb7007c0c */ /* 0x040fe2000c741270 */
[----:B------:R-:W-:Y:S01]  /*92be0*/  IMAD R183, R183, UR8, RZ ;  /* 0x00000008b7b77c24 */ /* 0x000fe2000f8e02ff */
[----:B------:R-:W-:Y:S01]  /*92bf0*/  PRMT R69, R69, 0x7773, RZ ;  /* 0x0000777345457816 */ /* 0x000fe200000000ff */
[----:B------:R-:W-:Y:S01]  /*92c00*/  ULDC UR10, c[0x0][0x22c] ;  /* 0x00008b00000a7ab9 */ /* 0x000fe20000000800 */
[CC--:B0-----:R-:W-:Y:S01]  /*92c10*/  IADD3 R52, P6, R181.reuse, R0.reuse, RZ ;  /* 0x00000000b5347210 */ /* 0x0c1fe20007fde0ff */
[----:B------:R0:W-:Y:S01]  /*92c20*/  @P4 STG.E.U8 desc[UR6][R60.64], R154 ;  /* 0x0000009a3c004986 */ /* 0x0001e2000c101106 */
[C---:B------:R-:W-:Y:S01]  /*92c30*/  ISETP.LT.AND P4, PT, R180.reuse, UR13, !P0 ;  /* 0x0000000db4007c0c */ /* 0x040fe2000c781270 */
[----:B------:R-:W-:Y:S01]  /*92c40*/  ULDC UR5, c[0x0][0x248] ;  /* 0x0000920000057ab9 */ /* 0x000fe20000000800 */
[-C--:B------:R-:W-:Y:S01]  /*92c50*/  LEA.HI.X.SX32 R53, R181, R5.reuse, 0x1, P6 ;  /* 0x00000005b5357211 */ /* 0x080fe200030f0eff */
[----:B------:R-:W-:Y:S01]  /*92c60*/  IMAD R180, R180, UR9, RZ ;  /* 0x00000009b4b47c24 */ /* 0x000fe2000f8e02ff */
[-C--:B-1----:R-:W-:Y:S01]  /*92c70*/  IADD3 R54, P5, R182, R0.reuse, RZ ;  /* 0x00000000b6367210 */ /* 0x082fe20007fbe0ff */
[----:B------:R-:W-:Y:S01]  /*92c80*/  ULDC UR9, c[0x0][0x22c] ;  /* 0x00008b0000097ab9 */ /* 0x000fe20000000800 */
[----:B------:R-:W-:Y:S01]  /*92c90*/  PRMT R70, R70, 0x7773, RZ ;  /* 0x0000777346467816 */ /* 0x000fe200000000ff */
[----:B------:R1:W-:Y:S01]  /*92ca0*/  @P1 STG.E.U8 desc[UR6][R52.64], R68 ;  /* 0x0000004434001986 */ /* 0x0003e2000c101106 */
[-C--:B------:R-:W-:Y:S01]  /*92cb0*/  LEA.HI.X.SX32 R55, R182, R5.reuse, 0x1, P5 ;  /* 0x00000005b6377211 */ /* 0x080fe200028f0eff */
[----:B------:R-:W-:Y:S01]  /*92cc0*/  ULDC UR11, c[0x0][0x22c] ;  /* 0x00008b00000b7ab9 */ /* 0x000fe20000000800 */
[----:B------:R-:W-:Y:S01]  /*92cd0*/  PRMT R71, R71, 0x7773, RZ ;  /* 0x0000777347477816 */ /* 0x000fe200000000ff */
[----:B------:R-:W-:Y:S01]  /*92ce0*/  ULDC UR8, c[0x0][0x248] ;  /* 0x0000920000087ab9 */ /* 0x000fe20000000800 */
[-C--:B0-----:R-:W-:Y:S01]  /*92cf0*/  IADD3 R60, P6, R183, R0.reuse, RZ ;  /* 0x00000000b73c7210 */ /* 0x081fe20007fde0ff */
[----:B------:R-:W-:Y:S01]  /*92d00*/  ULDC UR12, c[0x0][0x22c] ;  /* 0x00008b00000c7ab9 */ /* 0x000fe20000000800 */
[C---:B------:R-:W-:Y:S01]  /*92d10*/  ISETP.LT.AND P1, PT, R175.reuse, UR9, !P0 ;  /* 0x00000009af007c0c */ /* 0x040fe2000c721270 */
[----:B------:R-:W-:Y:S01]  /*92d20*/  IMAD R175, R175, UR4, RZ ;  /* 0x00000004afaf7c24 */ /* 0x000fe2000f8e02ff */
[-C--:B------:R-:W-:Y:S01]  /*92d30*/  LEA.HI.X.SX32 R61, R183, R5.reuse, 0x1, P6 ;  /* 0x00000005b73d7211 */ /* 0x080fe200030f0eff */
[----:B------:R-:W-:Y:S01]  /*92d40*/  ULDC UR13, c[0x0][0x22c] ;  /* 0x00008b00000d7ab9 */ /* 0x000fe20000000800 */
[-C--:B------:R-:W-:Y:S01]  /*92d50*/  IADD3 R62, P5, R180, R0.reuse, RZ ;  /* 0x00000000b43e7210 */ /* 0x080fe20007fbe0ff */
[----:B------:R-:W-:Y:S01]  /*92d60*/  @P3 STG.E.U8 desc[UR6][R54.64], R69 ;  /* 0x0000004536003986 */ /* 0x000fe2000c101106 */
[----:B-1----:R-:W-:Y:S01]  /*92d70*/  PRMT R53, R80, 0x7770, RZ ;  /* 0x0000777050357816 */ /* 0x002fe200000000ff */
[----:B------:R-:W-:Y:S01]  /*92d80*/  ULDC UR9, c[0x0][0x22c] ;  /* 0x00008b0000097ab9 */ /* 0x000fe20000000800 */
[-C--:B------:R-:W-:Y:S01]  /*92d90*/  LEA.HI.X.SX32 R63, R180, R5.reuse, 0x1, P5 ;  /* 0x00000005b43f7211 */ /* 0x080fe200028f0eff */
[----:B------:R0:W-:Y:S01]  /*92da0*/  @P2 STG.E.U8 desc[UR6][R60.64], R70 ;  /* 0x000000463c002986 */ /* 0x0001e2000c101106 */
[C---:B------:R-:W-:Y:S01]  /*92db0*/  ISETP.LT.AND P2, PT, R174.reuse, UR10, !P0 ;  /* 0x0000000aae007c0c */ /* 0x040fe2000c741270 */
[----:B------:R-:W-:Y:S01]  /*92dc0*/  IMAD R174, R174, UR5, RZ ;  /* 0x00000005aeae7c24 */ /* 0x000fe2000f8e02ff */
[----:B------:R-:W-:Y:S01]  /*92dd0*/  ULDC UR4, c[0x0][0x248] ;  /* 0x0000920000047ab9 */ /* 0x000fe20000000800 */
[----:B------:R1:W-:Y:S01]  /*92de0*/  @P4 STG.E.U8 desc[UR6][R62.64], R71 ;  /* 0x000000473e004986 */ /* 0x0003e2000c101106 */
[----:B------:R-:W-:Y:S01]  /*92df0*/  ISETP.LT.AND P3, PT, R172, UR11, !P0 ;  /* 0x0000000bac007c0c */ /* 0x000fe2000c761270 */
[----:B------:R-:W-:Y:S01]  /*92e00*/  ULDC UR10, c[0x0][0x22c] ;  /* 0x00008b00000a7ab9 */ /* 0x000fe20000000800 */
[CC--:B0-----:R-:W-:Y:S01]  /*92e10*/  IADD3 R60, P5, R175.reuse, R0.reuse, RZ ;  /* 0x00000000af3c7210 */ /* 0x0c1fe20007fbe0ff */
[----:B------:R-:W-:Y:S01]  /*92e20*/  ULDC UR5, c[0x0][0x248] ;  /* 0x0000920000057ab9 */ /* 0x000fe20000000800 */
[-C--:B------:R-:W-:Y:S01]  /*92e30*/  IADD3 R52, P6, R174, R0.reuse, RZ ;  /* 0x00000000ae347210 */ /* 0x080fe20007fde0ff */
[----:B------:R-:W-:Y:S01]  /*92e40*/  IMAD R172, R172, UR8, RZ ;  /* 0x00000008acac7c24 */ /* 0x000fe2000f8e02ff */
[-C--:B------:R-:W-:Y:S01]  /*92e50*/  LEA.HI.X.SX32 R61, R175, R5.reuse, 0x1, P5 ;  /* 0x00000005af3d7211 */ /* 0x080fe200028f0eff */
[----:B------:R-:W-:Y:S01]  /*92e60*/  ULDC UR11, c[0x0][0x22c] ;  /* 0x00008b00000b7ab9 */ /* 0x000fe20000000800 */
[C---:B------:R-:W-:Y:S01]  /*92e70*/  ISETP.LT.AND P4, PT, R173.reuse, UR9, !P0 ;  /* 0x00000009ad007c0c */ /* 0x040fe2000c781270 */
[----:B------:R-:W-:Y:S01]  /*92e80*/  IMAD R173, R173, UR4, RZ ;  /* 0x00000004adad7c24 */ /* 0x000fe2000f8e02ff */
[----:B-1----:R-:W-:Y:S01]  /*92e90*/  PRMT R62, R81, 0x7770, RZ ;  /* 0x00007770513e7816 */ /* 0x002fe200000000ff */
[----:B------:R0:W-:Y:S01]  /*92ea0*/  @P1 STG.E.U8 desc[UR6][R60.64], R53 ;  /* 0x000000353c001986 */ /* 0x0001e2000c101106 */
[----:B------:R-:W-:Y:S01]  /*92eb0*/  ULDC UR9, c[0x0][0x22c] ;  /* 0x00008b0000097ab9 */ /* 0x000fe20000000800 */
[----:B------:R-:W-:Y:S01]  /*92ec0*/  IADD3 R54, P5, R172, R0, RZ ;  /* 0x00000000ac367210 */ /* 0x000fe20007fbe0ff */
[----:B------:R-:W-:Y:S01]  /*92ed0*/  ULDC UR4, c[0x0][0x248] ;  /* 0x0000920000047ab9 */ /* 0x000fe20000000800 */
[----:B------:R-:W-:Y:S01]  /*92ee0*/  PRMT R63, R82, 0x7770, RZ ;  /* 0x00007770523f7816 */ /* 0x000fe200000000ff */
[----:B------:R-:W-:Y:S01]  /*92ef0*/  ULDC UR8, c[0x0][0x248] ;  /* 0x0000920000087ab9 */ /* 0x000fe20000000800 */
[----:B0-----:R-:W-:-:S02]  /*92f00*/  LEA.HI.X.SX32 R53, R174, R5, 0x1, P6 ;  /* 0x00000005ae357211 */ /* 0x001fc400030f0eff */
[----:B------:R-:W-:-:S03]  /*92f10*/  IADD3 R60, P1, R173, R0, RZ ;  /* 0x00000000ad3c7210 */ /* 0x000fc60007f3e0ff */
[----:B------:R0:W-:Y:S01]  /*92f20*/  @P2 STG.E.U8 desc[UR6][R52.64], R62 ;  /* 0x0000003e34002986 */ /* 0x0001e2000c101106 */
[C---:B------:R-:W-:Y:S01]  /*92f30*/  ISETP.LT.AND P2, PT, R168.reuse, UR9, !P0 ;  /* 0x00000009a8007c0c */ /* 0x040fe2000c741270 */
[----:B------:R-:W-:Y:S01]  /*92f40*/  IMAD R168, R168, UR4, RZ ;  /* 0x00000004a8a87c24 */ /* 0x000fe2000f8e02ff */
[-C--:B------:R-:W-:Y:S01]  /*92f50*/  LEA.HI.X.SX32 R55, R172, R5.reuse, 0x1, P5 ;  /* 0x00000005ac377211 */ /* 0x080fe200028f0eff */
[----:B------:R-:W-:Y:S01]  /*92f60*/  ULDC UR9, c[0x0][0x22c] ;  /* 0x00008b0000097ab9 */ /* 0x000fe20000000800 */
[-C--:B------:R-:W-:Y:S01]  /*92f70*/  LEA.HI.X.SX32 R61, R173, R5.reuse, 0x1, P1 ;  /* 0x00000005ad3d7211 */ /* 0x080fe200008f0eff */
[----:B------:R-:W-:Y:S01]  /*92f80*/  ULDC UR4, c[0x0][0x248] ;  /* 0x0000920000047ab9 */ /* 0x000fe20000000800 */
[----:B------:R-:W-:Y:S01]  /*92f90*/  PRMT R68, R83, 0x7770, RZ ;  /* 0x0000777053447816 */ /* 0x000fe200000000ff */
[----:B------:R1:W-:Y:S01]  /*92fa0*/  @P3 STG.E.U8 desc[UR6][R54.64], R63 ;  /* 0x0000003f36003986 */ /* 0x0003e2000c101106 */
[C---:B------:R-:W-:Y:S02]  /*92fb0*/  ISETP.LT.AND P3, PT, R165.reuse, UR10, !P0 ;  /* 0x0000000aa5007c0c */ /* 0x040fe4000c761270 */
[----:B0-----:R-:W-:Y:S01]  /*92fc0*/  IADD3 R52, P5, R168, R0, RZ ;  /* 0x00000000a8347210 */ /* 0x001fe20007fbe0ff */
[----:B------:R0:W-:Y:S01]  /*92fd0*/  @P4 STG.E.U8 desc[UR6][R60.64], R68 ;  /* 0x000000443c004986 */ /* 0x0001e2000c101106 */
[----:B------:R-:W-:Y:S01]  /*92fe0*/  IMAD R165, R165, UR5, RZ ;  /* 0x00000005a5a57c24 */ /* 0x000fe2000f8e02ff */
[C---:B------:R-:W-:Y:S01]  /*92ff0*/  ISETP.LT.AND P4, PT, R166.reuse, UR11, !P0 ;  /* 0x0000000ba6007c0c */ /* 0x040fe2000c781270 */
[----:B------:R-:W-:Y:S01]  /*93000*/  IMAD R166, R166, UR8, RZ ;  /* 0x00000008a6a67c24 */ /* 0x000fe2000f8e02ff */
[----:B------:R-:W-:Y:S01]  /*93010*/  LEA.HI.X.SX32 R53, R168, R5, 0x1, P5 ;  /* 0x00000005a8357211 */ /* 0x000fe200028f0eff */
[----:B------:R-:W-:Y:S01]  /*93020*/  ULDC UR10, c[0x0][0x22c] ;  /* 0x00008b00000a7ab9 */ /* 0x000fe20000000800 */
[----:B------:R-:W-:-:S02]  /*93030*/  ISETP.LT.AND P1, PT, R167, UR9, !P0 ;  /* 0x00000009a7007c0c */ /* 0x000fc4000c721270 */
[----:B-1----:R-:W-:Y:S01]  /*93040*/  PRMT R55, R80, 0x7771, RZ ;  /* 0x0000777150377816 */ /* 0x002fe200000000ff */
[----:B------:R-:W-:Y:S01]  /*93050*/  IMAD R167, R167, UR4, RZ ;  /* 0x00000004a7a77c24 */ /* 0x000fe2000f8e02ff */
[-C--:B------:R-:W-:Y:S01]  /*93060*/  IADD3 R54, P6, R165, R0.reuse, RZ ;  /* 0x00000000a5367210 */ /* 0x080fe20007fde0ff */
[----:B------:R-:W-:Y:S01]  /*93070*/  ULDC UR9, c[0x0][0x22c] ;  /* 0x00008b0000097ab9 */ /* 0x000fe20000000800 */
[----:B------:R-:W-:Y:S01]  /*93080*/  PRMT R62, R81, 0x7771, RZ ;  /* 0x00007771513e7816 */ /* 0x000fe200000000ff */
[----:B------:R1:W-:Y:S01]  /*93090*/  @P2 STG.E.U8 desc[UR6][R52.64], R55 ;  /* 0x0000003734002986 */ /* 0x0003e2000c101106 */
[CC--:B0-----:R-:W-:Y:S01]  /*930a0*/  IADD3 R60, P5, R167.reuse, R0.reuse, RZ ;  /* 0x00000000a73c7210 */ /* 0x0c1fe20007fbe0ff */
[----:B------:R-:W-:Y:S01]  /*930b0*/  ULDC UR4, c[0x0][0x248] ;  /* 0x0000920000047ab9 */ /* 0x000fe20000000800 */
[----:B------:R-:W-:Y:S01]  /*930c0*/  PRMT R63, R82, 0x7771, RZ ;  /* 0x00007771523f7816 */ /* 0x000fe200000000ff */
[----:B------:R-:W-:Y:S01]  /*930d0*/  ULDC UR5, c[0x0][0x248] ;  /* 0x0000920000057ab9 */ /* 0x000fe20000000800 */
[----:B------:R-:W-:Y:S01]  /*930e0*/  LEA.HI.X.SX32 R61, R167, R5, 0x1, P5 ;  /* 0x00000005a73d7211 */ /* 0x000fe200028f0eff */
[----:B------:R-:W-:Y:S01]  /*930f0*/  ULDC UR11, c[0x0][0x22c] ;  /* 0x00008b00000b7ab9 */ /* 0x000fe20000000800 */
[----:B------:R-:W-:Y:S01]  /*93100*/  PRMT R68, R83, 0x7771, RZ ;  /* 0x0000777153447816 */ /* 0x000fe200000000ff */
[----:B------:R-:W-:Y:S01]  /*93110*/  ULDC UR8, c[0x0][0x248] ;  /* 0x0000920000087ab9 */ /* 0x000fe20000000800 */
[----:B-1----:R-:W-:-:S02]  /*93120*/  IADD3 R52, P2, R166, R0, RZ ;  /* 0x00000000a6347210 */ /* 0x002fc40007f5e0ff */
        /* <DEDUP_REMOVED lines=8> */
[----:B------:R-:W-:Y:S01]  /*931b0*/  ISETP.LT.AND P2, PT, R163, UR10, !P0 ;  /* 0x0000000aa3007c0c */ /* 0x000fe2000c741270 */
[----:B------:R-:W-:-:S02]  /*931c0*/  ULDC UR4, c[0x0][0x248] ;  /* 0x0000920000047ab9 */ /* 0x000fc40000000800 */
        /* <DEDUP_REMOVED lines=12> */
[C---:B-1----:R-:W-:Y:S01]  /*93290*/  IADD3 R60, P5, R162.reuse, R0, RZ ;  /* 0x00000000a23c7210 */ /* 0x042fe20007fbe0ff */
[----:B------:R0:W-:Y:S01]  /*932a0*/  @P1 STG.E.U8 desc[UR6][R52.64], R55 ;  /* 0x0000003734001986 */ /* 0x0001e2000c101106 */
[----:B------:R-:W-:Y:S01]  /*932b0*/  PRMT R62, R81, 0x7772, RZ ;  /* 0x00007772513e7816 */ /* 0x000fe200000000ff */
[----:B------:R-:W-:Y:S01]  /*932c0*/  ULDC UR5, c[0x0][0x248] ;  /* 0x0000920000057ab9 */ /* 0x000fe20000000800 */
[----:B------:R-:W-:Y:S01]  /*932d0*/  LEA.HI.X.SX32 R61, R162, R5, 0x1, P5 ;  /* 0x00000005a23d7211 */ /* 0x000fe200028f0eff */
[----:B------:R-:W-:Y:S01]  /*932e0*/  ULDC UR8, c[0x0][0x248] ;  /* 0x0000920000087ab9 */ /* 0x000fe20000000800 */
[----:B------:R-:W-:Y:S01]  /*932f0*/  PRMT R63, R82, 0x7772, RZ ;  /* 0x00007772523f7816 */ /* 0x000fe200000000ff */
[----:B------:R-:W-:Y:S01]  /*93300*/  ULDC UR9, c[0x0][0x248] ;  /* 0x0000920000097ab9 */ /* 0x000fe20000000800 */
[----:B------:R-:W-:-:S02]  /*93310*/  PRMT R68, R83, 0x7772, RZ ;  /* 0x0000777253447816 */ /* 0x000fc400000000ff */
[-C--:B0-----:R-:W-:Y:S02]  /*93320*/  IADD3 R52, P1, R161, R0.reuse, RZ ;  /* 0x00000000a1347210 */ /* 0x081fe40007f3e0ff */
[-C--:B------:R-:W-:Y:S02]  /*93330*/  LEA.HI.X.SX32 R55, R163, R5.reuse, 0x1, P6 ;  /* 0x00000005a3377211 */ /* 0x080fe400030f0eff */
[-C--:B------:R-:W-:Y:S02]  /*93340*/  LEA.HI.X.SX32 R53, R161, R5.reuse, 0x1, P1 ;  /* 0x00000005a1357211 */ /* 0x080fe400008f0eff */
[C---:B------:R-:W-:Y:S01]  /*93350*/  ISETP.LT.AND P1, PT, R160.reuse, UR10, !P0 ;  /* 0x0000000aa0007c0c */ /* 0x040fe2000c721270 */
[----:B------:R-:W-:Y:S01]  /*93360*/  IMAD R160, R160, UR4, RZ ;  /* 0x00000004a0a07c24 */ /* 0x000fe2000f8e02ff */
[----:B------:R0:W-:Y:S01]  /*93370*/  @P2 STG.E.U8 desc[UR6][R54.64], R62 ;  /* 0x0000003e36002986 */ /* 0x0001e2000c101106 */
[----:B------:R-:W-:Y:S01]  /*93380*/  ISETP.LT.AND P2, PT, R151, UR12, !P0 ;  /* 0x0000000c97007c0c */ /* 0x000fe2000c741270 */
[----:B------:R-:W-:Y:S01]  /*93390*/  ULDC UR4, c[0x0][0x248] ;  /* 0x0000920000047ab9 */ /* 0x000fe20000000800 */
[----:B------:R-:W-:Y:S01]  /*933a0*/  PRMT R80, R80, 0x7773, RZ ;  /* 0x0000777350507816 */ /* 0x000fe200000000ff */
[----:B------:R-:W-:Y:S01]  /*933b0*/  @P3 STG.E.U8 desc[UR6][R60.64], R63 ;  /* 0x0000003f3c003986 */ /* 0x000fe2000c101106 */
[C---:B------:R-:W-:Y:S01]  /*933c0*/  ISETP.LT.AND P3, PT, R152.reuse, UR11, !P0 ;  /* 0x0000000b98007c0c */ /* 0x040fe2000c761270 */
[----:B------:R-:W-:Y:S01]  /*933d0*/  IMAD R152, R152, UR5, RZ ;  /* 0x0000000598987c24 */ /* 0x000fe2000f8e02ff */
[----:B------:R-:W-:Y:S01]  /*933e0*/  PRMT R81, R81, 0x7773, RZ ;  /* 0x0000777351517816 */ /* 0x000fe200000000ff */
[----:B------:R1:W-:Y:S01]  /*933f0*/  @P4 STG.E.U8 desc[UR6][R52.64], R68 ;  /* 0x0000004434004986 */ /* 0x0003e2000c101106 */
[----:B------:R-:W-:Y:S01]  /*93400*/  IMAD R151, R151, UR8, RZ ;  /* 0x0000000897977c24 */ /* 0x000fe2000f8e02ff */
[C---:B------:R-:W-:Y:S01]  /*93410*/  ISETP.LT.AND P4, PT, R153.reuse, UR13, !P0 ;  /* 0x0000000d99007c0c */ /* 0x040fe2000c781270 */
[----:B------:R-:W-:Y:S01]  /*93420*/  ULDC UR10, c[0x0][0x22c] ;  /* 0x00008b00000a7ab9 */ /* 0x000fe20000000800 */
[-C--:B0-----:R-:W-:Y:S01]  /*93430*/  IADD3 R54, P5, R152, R0.reuse, RZ ;  /* 0x0000000098367210 */ /* 0x081fe20007fbe0ff */
[----:B------:R-:W-:Y:S01]  /*93440*/  IMAD R153, R153, UR9, RZ ;  /* 0x0000000999997c24 */ /* 0x000fe2000f8e02ff */
[----:B------:R-:W-:Y:S01]  /*93450*/  PRMT R82, R82, 0x7773, RZ ;  /* 0x0000777352527816 */ /* 0x000fe200000000ff */
[----:B------:R-:W-:Y:S01]  /*93460*/  ULDC UR9, c[0x0][0x22c] ;  /* 0x00008b0000097ab9 */ /* 0x000fe20000000800 */
[----:B------:R-:W-:Y:S01]  /*93470*/  ULDC UR5, c[0x0][0x248] ;  /* 0x0000920000057ab9 */ /* 0x000fe20000000800 */
[----:B------:R-:W-:Y:S01]  /*93480*/  PRMT R83, R83, 0x7773, RZ ;  /* 0x0000777353537816 */ /* 0x000fe200000000ff */
[----:B------:R-:W-:Y:S01]  /*93490*/  ULDC UR11, c[0x0][0x22c] ;  /* 0x00008b00000b7ab9 */ /* 0x000fe20000000800 */
[----:B------:R-:W-:Y:S01]  /*934a0*/  PRMT R71, R89, 0x7770, RZ ;  /* 0x0000777059477816 */ /* 0x000fe200000000ff */
[----:B------:R-:W-:Y:S01]  /*934b0*/  ULDC UR8, c[0x0][0x248] ;  /* 0x0000920000087ab9 */ /* 0x000fe20000000800 */
[----:B-1----:R-:W-:Y:S01]  /*934c0*/  IADD3 R52, P6, R160, R0, RZ ;  /* 0x00000000a0347210 */ /* 0x002fe20007fde0ff */
[----:B------:R-:W-:Y:S01]  /*934d0*/  ULDC UR12, c[0x0][0x22c] ;  /* 0x00008b00000c7ab9 */ /* 0x000fe20000000800 */
[----:B------:R-:W-:Y:S01]  /*934e0*/  PRMT R69, R90, 0x7770, RZ ;  /* 0x000077705a457816 */ /* 0x000fe200000000ff */
[----:B------:R-:W-:Y:S01]  /*934f0*/  ULDC UR13, c[0x0][0x22c] ;  /* 0x00008b00000d7ab9 */ /* 0x000fe20000000800 */
[----:B------:R-:W-:-:S02]  /*93500*/  LEA.HI.X.SX32 R53, R160, R5, 0x1, P6 ;  /* 0x00000005a0357211 */ /* 0x000fc400030f0eff */
[CC--:B------:R-:W-:Y:S02]  /*93510*/  IADD3 R60, P6, R151.reuse, R0.reuse, RZ ;  /* 0x00000000973c7210 */ /* 0x0c0fe40007fde0ff */
[-C--:B------:R-:W-:Y:S01]  /*93520*/  LEA.HI.X.SX32 R55, R152, R5.reuse, 0x1, P5 ;  /* 0x0000000598377211 */ /* 0x080fe200028f0eff */
[----:B------:R0:W-:Y:S01]  /*93530*/  @P1 STG.E.U8 desc[UR6][R52.64], R80 ;  /* 0x0000005034001986 */ /* 0x0001e2000c101106 */
[-C--:B------:R-:W-:Y:S02]  /*93540*/  LEA.HI.X.SX32 R61, R151, R5.reuse, 0x1, P6 ;  /* 0x00000005973d7211 */ /* 0x080fe400030f0eff */
[CC--:B------:R-:W-:Y:S02]  /*93550*/  IADD3 R62, P5, R153.reuse, R0.reuse, RZ ;  /* 0x00000000993e7210 */ /* 0x0c0fe40007fbe0ff */
[C---:B------:R-:W-:Y:S01]  /*93560*/  ISETP.LT.AND P1, PT, R150.reuse, UR9, !P0 ;  /* 0x0000000996007c0c */ /* 0x040fe2000c721270 */
[----:B------:R-:W-:Y:S01]  /*93570*/  IMAD R150, R150, UR4, RZ ;  /* 0x0000000496967c24 */ /* 0x000fe2000f8e02ff */
[----:B------:R1:W-:Y:S01]  /*93580*/  @P3 STG.E.U8 desc[UR6][R54.64], R81 ;  /* 0x0000005136003986 */ /* 0x0003e2000c101106 */
[-C--:B------:R-:W-:Y:S01]  /*93590*/  LEA.HI.X.SX32 R63, R153, R5.reuse, 0x1, P5 ;  /* 0x00000005993f7211 */ /* 0x080fe200028f0eff */
[----:B------:R-:W-:Y:S01]  /*935a0*/  ULDC UR9, c[0x0][0x22c] ;  /* 0x00008b0000097ab9 */ /* 0x000fe20000000800 */
[----:B------:R-:W-:Y:S01]  /*935b0*/  ULDC UR4, c[0x0][0x248] ;  /* 0x0000920000047ab9 */ /* 0x000fe20000000800 */
[----:B------:R4:W-:Y:S01]  /*935c0*/  @P2 STG.E.U8 desc[UR6][R60.64], R82 ;  /* 0x000000523c002986 */ /* 0x0009e2000c101106 */
[C---:B------:R-:W-:Y:S01]  /*935d0*/  ISETP.LT.AND P2, PT, R149.reuse, UR10, !P0 ;  /* 0x0000000a95007c0c */ /* 0x040fe2000c741270 */
[----:B------:R-:W-:Y:S01]  /*935e0*/  IMAD R149, R149, UR5, RZ ;  /* 0x0000000595957c24 */ /* 0x000fe2000f8e02ff */
[-C--:B0-----:R-:W-:Y:S01]  /*935f0*/  IADD3 R52, P5, R150, R0.reuse, RZ ;  /* 0x0000000096347210 */ /* 0x081fe20007fbe0ff */
[----:B------:R0:W-:Y:S01]  /*93600*/  @P4 STG.E.U8 desc[UR6][R62.64], R83 ;  /* 0x000000533e004986 */ /* 0x0001e2000c101106 */
[C---:B------:R-:W-:Y:S01]  /*93610*/  ISETP.LT.AND P3, PT, R148.reuse, UR11, !P0 ;  /* 0x0000000b94007c0c */ /* 0x040fe2000c761270 */
[----:B------:R-:W-:Y:S01]  /*93620*/  IMAD R148, R148, UR8, RZ ;  /* 0x0000000894947c24 */ /* 0x000fe2000f8e02ff */
[C---:B------:R-:W-:Y:S01]  /*93630*/  ISETP.LT.AND P4, PT, R147.reuse, UR9, !P0 ;  /* 0x0000000993007c0c */ /* 0x040fe2000c781270 */
[----:B------:R-:W-:Y:S01]  /*93640*/  IMAD R147, R147, UR4, RZ ;  /* 0x0000000493937c24 */ /* 0x000fe2000f8e02ff */
[-C--:B------:R-:W-:Y:S01]  /*93650*/  LEA.HI.X.SX32 R53, R150, R5.reuse, 0x1, P5 ;  /* 0x0000000596357211 */ /* 0x080fe200028f0eff */
[----:B------:R-:W-:Y:S01]  /*93660*/  ULDC UR9, c[0x0][0x22c] ;  /* 0x00008b0000097ab9 */ /* 0x000fe20000000800 */
[----:B-1----:R-:W-:Y:S01]  /*93670*/  PRMT R81, R88, 0x7770, RZ ;  /* 0x0000777058517816 */ /* 0x002fe200000000ff */
[----:B------:R-:W-:Y:S01]  /*93680*/  ULDC UR4, c[0x0][0x248] ;  /* 0x0000920000047ab9 */ /* 0x000fe20000000800 */
[CC--:B------:R-:W-:Y:S01]  /*93690*/  IADD3 R54, P6, R149.reuse, R0.reuse, RZ ;  /* 0x0000000095367210 */ /* 0x0c0fe20007fde0ff */
[----:B------:R-:W-:Y:S01]  /*936a0*/  ULDC UR10, c[0x0][0x22c] ;  /* 0x00008b00000a7ab9 */ /* 0x000fe20000000800 */
[CC--:B----4-:R-:W-:Y:S01]  /*936b0*/  IADD3 R60, P5, R148.reuse, R0.reuse, RZ ;  /* 0x00000000943c7210 */ /* 0x0d0fe20007fbe0ff */
[----:B------:R1:W-:Y:S01]  /*936c0*/  @P1 STG.E.U8 desc[UR6][R52.64], R81 ;  /* 0x0000005134001986 */ /* 0x0003e2000c101106 */
[-C--:B------:R-:W-:Y:S01]  /*936d0*/  LEA.HI.X.SX32 R55, R149, R5.reuse, 0x1, P6 ;  /* 0x0000000595377211 */ /* 0x080fe200030f0eff */
[----:B------:R-:W-:Y:S01]  /*936e0*/  ULDC UR5, c[0x0][0x248] ;  /* 0x0000920000057ab9 */ /* 0x000fe20000000800 */
[-C--:B------:R-:W-:Y:S01]  /*936f0*/  LEA.HI.X.SX32 R61, R148, R5.reuse, 0x1, P5 ;  /* 0x00000005943d7211 */ /* 0x080fe200028f0eff */
[----:B------:R-:W-:Y:S01]  /*93700*/  ULDC UR11, c[0x0][0x22c] ;  /* 0x00008b00000b7ab9 */ /* 0x000fe20000000800 */
[----:B0-----:R-:W-:Y:S01]  /*93710*/  PRMT R63, R91, 0x7770, RZ ;  /* 0x000077705b3f7816 */ /* 0x001fe200000000ff */
[----:B------:R-:W-:Y:S01]  /*93720*/  @P2 STG.E.U8 desc[UR6][R54.64], R71 ;  /* 0x0000004736002986 */ /* 0x000fe2000c101106 */
[C---:B------:R-:W-:Y:S01]  /*93730*/  ISETP.LT.AND P2, PT, R146.reuse, UR9, !P0 ;  /* 0x0000000992007c0c */ /* 0x040fe2000c741270 */
[----:B------:R-:W-:Y:S01]  /*93740*/  ULDC UR8, c[0x0][0x248] ;  /* 0x0000920000087ab9 */ /* 0x000fe20000000800 */
[C---:B-1----:R-:W-:Y:S01]  /*93750*/  IADD3 R52, P1, R147.reuse, R0, RZ ;  /* 0x0000000093347210 */ /* 0x042fe20007f3e0ff */
[----:B------:R-:W-:Y:S01]  /*93760*/  IMAD R146, R146, UR4, RZ ;  /* 0x0000000492927c24 */ /* 0x000fe2000f8e02ff */
[----:B------:R-:W-:Y:S01]  /*93770*/  @P3 STG.E.U8 desc[UR6][R60.64], R69 ;  /* 0x000000453c003986 */ /* 0x000fe2000c101106 */
[----:B------:R-:W-:Y:S01]  /*93780*/  ULDC UR9, c[0x0][0x22c] ;  /* 0x00008b0000097ab9 */ /* 0x000fe20000000800 */
[----:B------:R-:W-:Y:S01]  /*93790*/  LEA.HI.X.SX32 R53, R147, R5, 0x1, P1 ;  /* 0x0000000593357211 */ /* 0x000fe200008f0eff */
[----:B------:R-:W-:-:S04]  /*937a0*/  ULDC UR4, c[0x0][0x248] ;  /* 0x0000920000047ab9 */ /* 0x000fc80000000800 */
[----:B------:R0:W-:Y:S01]  /*937b0*/  @P4 STG.E.U8 desc[UR6][R52.64], R63 ;  /* 0x0000003f34004986 */ /* 0x0001e2000c101106 */
[C---:B------:R-:W-:Y:S01]  /*937c0*/  ISETP.LT.AND P3, PT, R143.reuse, UR10, !P0 ;  /* 0x0000000a8f007c0c */ /* 0x040fe2000c761270 */
[----:B------:R-:W-:Y:S01]  /*937d0*/  IMAD R143, R143, UR5, RZ ;  /* 0x000000058f8f7c24 */ /* 0x000fe2000f8e02ff */
[C---:B------:R-:W-:Y:S01]  /*937e0*/  ISETP.LT.AND P4, PT, R144.reuse, UR11, !P0 ;  /* 0x0000000b90007c0c */ /* 0x040fe2000c781270 */
[----:B------:R-:W-:Y:S01]  /*937f0*/  IMAD R144, R144, UR8, RZ ;  /* 0x0000000890907c24 */ /* 0x000fe2000f8e02ff */
[----:B------:R-:W-:Y:S01]  /*93800*/  PRMT R81, R88, 0x7771, RZ ;  /* 0x0000777158517816 */ /* 0x000fe200000000ff */
[----:B------:R-:W-:Y:S01]  /*93810*/  ULDC UR10, c[0x0][0x22c] ;  /* 0x00008b00000a7ab9 */ /* 0x000fe20000000800 */
[C---:B------:R-:W-:Y:S02]  /*93820*/  ISETP.LT.AND P1, PT, R145.reuse, UR9, !P0 ;  /* 0x0000000991007c0c */ /* 0x040fe4000c721270 */
[CC--:B0-----:R-:W-:Y:S01]  /*93830*/  IADD3 R52, P5, R146.reuse, R0.reuse, RZ ;  /* 0x0000000092347210 */ /* 0x0c1fe20007fbe0ff */
        /* <DEDUP_REMOVED lines=9> */
[-C--:B------:R-:W-:Y:S01]  /*938d0*/  LEA.HI.X.SX32 R55, R143, R5.reuse, 0x1, P6 ;  /* 0x000000058f377211 */ /* 0x080fe200030f0eff */
[----:B------:R-:W-:Y:S01]  /*938e0*/  ULDC UR11, c[0x0][0x22c] ;  /* 0x00008b00000b7ab9 */ /* 0x000fe20000000800 */
[----:B------:R-:W-:Y:S01]  /*938f0*/  PRMT R69, R90, 0x7771, RZ ;  /* 0x000077715a457816 */ /* 0x000fe200000000ff */
[----:B------:R-:W-:Y:S01]  /*93900*/  ULDC UR8, c[0x0][0x248] ;  /* 0x0000920000087ab9 */ /* 0x000fe20000000800 */
[----:B------:R-:W-:-:S02]  /*93910*/  LEA.HI.X.SX32 R61, R145, R5, 0x1, P5 ;  /* 0x00000005913d7211 */ /* 0x000fc400028f0eff */
[----:B------:R-:W-:Y:S02]  /*93920*/  PRMT R63, R91, 0x7771, RZ ;  /* 0x000077715b3f7816 */ /* 0x000fe400000000ff */
[----:B0-----:R-:W-:-:S04]  /*93930*/  IADD3 R52, P2, R144, R0, RZ ;  /* 0x0000000090347210 */ /* 0x001fc80007f5e0ff */
[----:B------:R-:W-:Y:S01]  /*93940*/  LEA.HI.X.SX32 R53, R144, R5, 0x1, P2 ;  /* 0x0000000590357211 */ /* 0x000fe200010f0eff */
        /* <DEDUP_REMOVED lines=18> */
[CC--:B------:R-:W-:Y:S01]  /*93a70*/  IADD3 R54, P6, R141.reuse, R0.reuse, RZ ;  /* 0x000000008d367210 */ /* 0x0c0fe20007fde0ff */
[----:B------:R-:W-:Y:S01]  /*93a80*/  ULDC UR11, c[0x0][0x22c] ;  /* 0x00008b00000b7ab9 */ /* 0x000fe20000000800 */
[C---:B-1----:R-:W-:Y:S01]  /*93a90*/  IADD3 R60, P5, R140.reuse, R0, RZ ;  /* 0x000000008c3c7210 */ /* 0x042fe20007fbe0ff */
[----:B------:R0:W-:Y:S01]  /*93aa0*/  @P1 STG.E.U8 desc[UR6][R52.64], R81 ;  /* 0x0000005134001986 */ /* 0x0001e2000c101106 */
[-C--:B------:R-:W-:Y:S01]  /*93ab0*/  LEA.HI.X.SX32 R55, R141, R5.reuse, 0x1, P6 ;  /* 0x000000058d377211 */ /* 0x080fe200030f0eff */
[----:B------:R-:W-:Y:S01]  /*93ac0*/  ULDC UR5, c[0x0][0x248] ;  /* 0x0000920000057ab9 */ /* 0x000fe20000000800 */
[----:B------:R-:W-:Y:S01]  /*93ad0*/  PRMT R71, R89, 0x7772, RZ ;  /* 0x0000777259477816 */ /* 0x000fe200000000ff */
[----:B------:R-:W-:Y:S01]  /*93ae0*/  ULDC UR8, c[0x0][0x248] ;  /* 0x0000920000087ab9 */ /* 0x000fe20000000800 */
[----:B------:R-:W-:Y:S01]  /*93af0*/  LEA.HI.X.SX32 R61, R140, R5, 0x1, P5 ;  /* 0x000000058c3d7211 */ /* 0x000fe200028f0eff */
[----:B------:R-:W-:Y:S01]  /*93b00*/  ULDC UR9, c[0x0][0x248] ;  /* 0x0000920000097ab9 */ /* 0x000fe20000000800 */
[----:B------:R-:W-:-:S02]  /*93b10*/  PRMT R69, R90, 0x7772, RZ ;  /* 0x000077725a457816 */ /* 0x000fc400000000ff */
[-C--:B0-----:R-:W-:Y:S02]  /*93b20*/  IADD3 R52, P1, R139, R0.reuse, RZ ;  /* 0x000000008b347210 */ /* 0x081fe40007f3e0ff */
[----:B------:R-:W-:Y:S02]  /*93b30*/  PRMT R63, R91, 0x7772, RZ ;  /* 0x000077725b3f7816 */ /* 0x000fe400000000ff */
[-C--:B------:R-:W-:Y:S02]  /*93b40*/  LEA.HI.X.SX32 R53, R139, R5.reuse, 0x1, P1 ;  /* 0x000000058b357211 */ /* 0x080fe400008f0eff */
[C---:B------:R-:W-:Y:S01]  /*93b50*/  ISETP.LT.AND P1, PT, R138.reuse, UR10, !P0 ;  /* 0x0000000a8a007c0c */ /* 0x040fe2000c721270 */
[----:B------:R-:W-:Y:S01]  /*93b60*/  IMAD R138, R138, UR4, RZ ;  /* 0x000000048a8a7c24 */ /* 0x000fe2000f8e02ff */
[----:B------:R0:W-:Y:S01]  /*93b70*/  @P2 STG.E.U8 desc[UR6][R54.64], R71 ;  /* 0x0000004736002986 */ /* 0x0001e2000c101106 */
[----:B------:R-:W-:Y:S01]  /*93b80*/  ISETP.LT.AND P2, PT, R135, UR12, !P0 ;  /* 0x0000000c87007c0c */ /* 0x000fe2000c741270 */
[----:B------:R-:W-:Y:S01]  /*93b90*/  ULDC UR4, c[0x0][0x248] ;  /* 0x0000920000047ab9 */ /* 0x000fe20000000800 */
[----:B------:R-:W-:Y:S01]  /*93ba0*/  PRMT R89, R89, 0x7773, RZ ;  /* 0x0000777359597816 */ /* 0x000fe200000000ff */
[----:B------:R1:W-:Y:S01]  /*93bb0*/  @P3 STG.E.U8 desc[UR6][R60.64], R69 ;  /* 0x000000453c003986 */ /* 0x0003e2000c101106 */
[C---:B------:R-:W-:Y:S01]  /*93bc0*/  ISETP.LT.AND P3, PT, R136.reuse, UR11, !P0 ;  /* 0x0000000b88007c0c */ /* 0x040fe2000c761270 */
[----:B------:R-:W-:Y:S01]  /*93bd0*/  IMAD R136, R136, UR5, RZ ;  /* 0x0000000588887c24 */ /* 0x000fe2000f8e02ff */
[----:B------:R-:W-:Y:S01]  /*93be0*/  ULDC UR10, c[0x0][0x22c] ;  /* 0x00008b00000a7ab9 */ /* 0x000fe20000000800 */
        /* <DEDUP_REMOVED lines=8> */
[----:B-1----:R-:W-:Y:S01]  /*93c70*/  PRMT R69, R90, 0x7773, RZ ;  /* 0x000077735a457816 */ /* 0x002fe200000000ff */
[----:B------:R-:W-:Y:S01]  /*93c80*/  ULDC UR11, c[0x0][0x22c] ;  /* 0x00008b00000b7ab9 */ /* 0x000fe20000000800 */
[----:B------:R-:W-:Y:S01]  /*93c90*/  PRMT R91, R91, 0x7773, RZ ;  /* 0x000077735b5b7816 */ /* 0x000fe200000000ff */
[----:B------:R-:W-:Y:S01]  /*93ca0*/  ULDC UR8, c[0x0][0x248] ;  /* 0x0000920000087ab9 */ /* 0x000fe20000000800 */
[----:B----4-:R-:W-:Y:S01]  /*93cb0*/  IADD3 R52, P6, R138, R0, RZ ;  /* 0x000000008a347210 */ /* 0x010fe20007fde0ff */
        /* <DEDUP_REMOVED lines=26> */
[-C--:B-1----:R-:W-:Y:S01]  /*93e60*/  IADD3 R54, P6, R133, R0.reuse, RZ ;  /* 0x0000000085367210 */ /* 0x082fe20007fde0ff */
[----:B------:R-:W-:Y:S01]  /*93e70*/  ULDC UR4, c[0x0][0x248] ;  /* 0x0000920000047ab9 */ /* 0x000fe20000000800 */
[----:B------:R-:W-:Y:S01]  /*93e80*/  PRMT R71, R101, 0x7770, RZ ;  /* 0x0000777065477816 */ /* 0x000fe200000000ff */
[----:B------:R1:W-:Y:S01]  /*93e90*/  @P1 STG.E.U8 desc[UR6][R52.64], R81 ;  /* 0x0000005134001986 */ /* 0x0003e2000c101106 */
[-C--:B------:R-:W-:Y:S01]  /*93ea0*/  LEA.HI.X.SX32 R55, R133, R5.reuse, 0x1, P6 ;  /* 0x0000000585377211 */ /* 0x080fe200030f0eff */
[----:B------:R-:W-:Y:S01]  /*93eb0*/  ULDC UR10, c[0x0][0x22c] ;  /* 0x00008b00000a7ab9 */ /* 0x000fe20000000800 */
[-C--:B----4-:R-:W-:Y:S01]  /*93ec0*/  IADD3 R60, P5, R132, R0.reuse, RZ ;  /* 0x00000000843c7210 */ /* 0x090fe20007fbe0ff */
[----:B------:R-:W-:Y:S01]  /*93ed0*/  ULDC UR5, c[0x0][0x248] ;  /* 0x0000920000057ab9 */ /* 0x000fe20000000800 */
[----:B------:R-:W-:Y:S01]  /*93ee0*/  PRMT R69, R102, 0x7770, RZ ;  /* 0x0000777066457816 */ /* 0x000fe200000000ff */
[----:B------:R-:W-:Y:S01]  /*93ef0*/  @P2 STG.E.U8 desc[UR6][R54.64], R71 ;  /* 0x0000004736002986 */ /* 0x000fe2000c101106 */
[----:B------:R-:W-:Y:S01]  /*93f00*/  LEA.HI.X.SX32 R61, R132, R5, 0x1, P5 ;  /* 0x00000005843d7211 */ /* 0x000fe200028f0eff */
[----:B------:R-:W-:Y:S01]  /*93f10*/  ULDC UR11, c[0x0][0x22c] ;  /* 0x00008b00000b7ab9 */ /* 0x000fe20000000800 */
[----:B0-----:R-:W-:Y:S01]  /*93f20*/  PRMT R63, R103, 0x7770, RZ ;  /* 0x00007770673f7816 */ /* 0x001fe200000000ff */
[----:B------:R-:W-:Y:S01]  /*93f30*/  ULDC UR8, c[0x0][0x248] ;  /* 0x0000920000087ab9 */ /* 0x000fe20000000800 */
[----:B-1----:R-:W-:-:S02]  /*93f40*/  IADD3 R52, P1, R131, R0, RZ ;  /* 0x0000000083347210 */ /* 0x002fc40007f3e0ff */
[C---:B------:R-:W-:Y:S01]  /*93f50*/  ISETP.LT.AND P2, PT, R130.reuse, UR9, !P0 ;  /* 0x0000000982007c0c */ /* 0x040fe2000c741270 */
[----:B------:R-:W-:Y:S01]  /*93f60*/  IMAD R130, R130, UR4, RZ ;  /* 0x0000000482827c24 */ /* 0x000fe2000f8e02ff */
[----:B------:R-:W-:Y:S01]  /*93f70*/  LEA.HI.X.SX32 R53, R131, R5, 0x1, P1 ;  /* 0x0000000583357211 */ /* 0x000fe200008f0eff */
        /* <DEDUP_REMOVED lines=8> */
[----:B------:R-:W-:Y:S01]  /*94000*/  PRMT R81, R100, 0x7771, RZ ;  /* 0x0000777164517816 */ /* 0x000fe200000000ff */
[----:B------:R-:W-:Y:S01]  /*94010*/  ULDC UR10, c[0x0][0x22c] ;  /* 0x00008b00000a7ab9 */ /* 0x000fe20000000800 */
[----:B------:R-:W-:-:S02]  /*94020*/  ISETP.LT.AND P1, PT, R129, UR9, !P0 ;  /* 0x0000000981007c0c */ /* 0x000fc4000c721270 */
        /* <DEDUP_REMOVED lines=49> */
[----:B------:R-:W-:Y:S02]  /*94340*/  LEA.HI.X.SX32 R53, R123, R5, 0x1, P1 ;  /* 0x000000057b357211 */ /* 0x000fe400008f0eff */
[C---:B------:R-:W-:Y:S01]  /*94350*/  ISETP.LT.AND P1, PT, R122.reuse, UR10, !P0 ;  /* 0x0000000a7a007c0c */ /* 0x040fe2000c721270 */
[----:B------:R-:W-:Y:S01]  /*94360*/  IMAD R122, R122, UR4, RZ ;  /* 0x000000047a7a7c24 */ /* 0x000fe2000f8e02ff */
[----:B------:R0:W-:Y:S01]  /*94370*/  @P2 STG.E.U8 desc[UR6][R54.64], R71 ;  /* 0x0000004736002986 */ /* 0x0001e2000c101106 */
[----:B------:R-:W-:Y:S01]  /*94380*/  ULDC UR4, c[0x0][0x248] ;  /* 0x0000920000047ab9 */ /* 0x000fe20000000800 */
[----:B------:R-:W-:Y:S01]  /*94390*/  PRMT R101, R101, 0x7773, RZ ;  /* 0x0000777365657816 */ /* 0x000fe200000000ff */
        /* <DEDUP_REMOVED lines=9> */
[----:B0-----:R-:W-:Y:S01]  /*94430*/  PRMT R71, R100, 0x7773, RZ ;  /* 0x0000777364477816 */ /* 0x001fe200000000ff */
[----:B------:R-:W-:Y:S01]  /*94440*/  ULDC UR9, c[0x0][0x22c] ;  /* 0x00008b0000097ab9 */ /* 0x000fe20000000800 */
[-C--:B------:R-:W-:Y:S01]  /*94450*/  IADD3 R54, P5, R120, R0.reuse, RZ ;  /* 0x0000000078367210 */ /* 0x080fe20007fbe0ff */
[----:B------:R-:W-:Y:S01]  /*94460*/  ULDC UR5, c[0x0][0x248] ;  /* 0x0000920000057ab9 */ /* 0x000fe20000000800 */
[----:B-1----:R-:W-:Y:S01]  /*94470*/  PRMT R69, R102, 0x7773, RZ ;  /* 0x0000777366457816 */ /* 0x002fe200000000ff */
[----:B------:R-:W-:Y:S01]  /*94480*/  ULDC UR11, c[0x0][0x22c] ;  /* 0x00008b00000b7ab9 */ /* 0x000fe20000000800 */
[----:B----4-:R-:W-:Y:S01]  /*94490*/  IADD3 R52, P6, R122, R0, RZ ;  /* 0x000000007a347210 */ /* 0x010fe20007fde0ff */
[----:B------:R-:W-:-:S03]  /*944a0*/  ULDC UR8, c[0x0][0x248] ;  /* 0x0000920000087ab9 */ /* 0x000fc60000000800 */
[-C--:B------:R-:W-:Y:S02]  /*944b0*/  LEA.HI.X.SX32 R53, R122, R5.reuse, 0x1, P6 ;  /* 0x000000057a357211 */ /* 0x080fe400030f0eff */
[-C--:B------:R-:W-:Y:S02]  /*944c0*/  IADD3 R60, P6, R119, R0.reuse, RZ ;  /* 0x00000000773c7210 */ /* 0x080fe40007fde0ff */
[-C--:B------:R-:W-:Y:S01]  /*944d0*/  LEA.HI.X.SX32 R55, R120, R5.reuse, 0x1, P5 ;  /* 0x0000000578377211 */ /* 0x080fe200028f0eff */
[----:B------:R0:W-:Y:S01]  /*944e0*/  @P1 STG.E.U8 desc[UR6][R52.64], R71 ;  /* 0x0000004734001986 */ /* 0x0001e2000c101106 */
[----:B------:R-:W-:Y:S02]  /*944f0*/  IADD3 R62, P5, R121, R0, RZ ;  /* 0x00000000793e7210 */ /* 0x000fe40007fbe0ff */
[C---:B------:R-:W-:Y:S01]  /*94500*/  ISETP.LT.AND P1, PT, R118.reuse, UR9, !P0 ;  /* 0x0000000976007c0c */ /* 0x040fe2000c721270 */
[----:B------:R-:W-:Y:S01]  /*94510*/  IMAD R118, R118, UR4, RZ ;  /* 0x0000000476767c24 */ /* 0x000fe2000f8e02ff */
[----:B------:R-:W-:-:S02]  /*94520*/  LEA.HI.X.SX32 R61, R119, R5, 0x1, P6 ;  /* 0x00000005773d7211 */ /* 0x000fc400030f0eff */
[----:B------:R-:W-:Y:S01]  /*94530*/  PRMT R103, R103, 0x7773, RZ ;  /* 0x0000777367677816 */ /* 0x000fe200000000ff */
[----:B------:R1:W-:Y:S01]  /*94540*/  @P3 STG.E.U8 desc[UR6][R54.64], R101 ;  /* 0x0000006536003986 */ /* 0x0003e2000c101106 */
[-C--:B------:R-:W-:Y:S01]  /*94550*/  LEA.HI.X.SX32 R63, R121, R5.reuse, 0x1, P5 ;  /* 0x00000005793f7211 */ /* 0x080fe200028f0eff */
[----:B------:R-:W-:Y:S01]  /*94560*/  ULDC UR9, c[0x0][0x22c] ;  /* 0x00008b0000097ab9 */ /* 0x000fe20000000800 */
[----:B------:R-:W-:Y:S01]  /*94570*/  ULDC UR4, c[0x0][0x248] ;  /* 0x0000920000047ab9 */ /* 0x000fe20000000800 */
[-C--:B0-----:R-:W-:Y:S01]  /*94580*/  IADD3 R52, P5, R118, R0.reuse, RZ ;  /* 0x0000000076347210 */ /* 0x081fe20007fbe0ff */
[----:B------:R0:W-:Y:S01]  /*94590*/  @P2 STG.E.U8 desc[UR6][R60.64], R69 ;  /* 0x000000453c002986 */ /* 0x0001e2000c101106 */
[C---:B------:R-:W-:Y:S01]  /*945a0*/  ISETP.LT.AND P2, PT, R117.reuse, UR10, !P0 ;  /* 0x0000000a75007c0c */ /* 0x040fe2000c741270 */
[----:B------:R-:W-:Y:S01]  /*945b0*/  IMAD R117, R117, UR5, RZ ;  /* 0x0000000575757c24 */ /* 0x000fe2000f8e02ff */
[C---:B------:R-:W-:Y:S01]  /*945c0*/  ISETP.LT.AND P3, PT, R116.reuse, UR11, !P0 ;  /* 0x0000000b74007c0c */ /* 0x040fe2000c761270 */
[----:B------:R-:W-:Y:S01]  /*945d0*/  @P4 STG.E.U8 desc[UR6][R62.64], R103 ;  /* 0x000000673e004986 */ /* 0x000fe2000c101106 */
[----:B------:R-:W-:Y:S01]  /*945e0*/  IMAD R116, R116, UR8, RZ ;  /* 0x0000000874747c24 */ /* 0x000fe2000f8e02ff */
[C---:B------:R-:W-:Y:S01]  /*945f0*/  ISETP.LT.AND P4, PT, R115.reuse, UR9, !P0 ;  /* 0x0000000973007c0c */ /* 0x040fe2000c781270 */
[----:B------:R-:W-:Y:S01]  /*94600*/  IMAD R115, R115, UR4, RZ ;  /* 0x0000000473737c24 */ /* 0x000fe2000f8e02ff */
[-C--:B------:R-:W-:Y:S01]  /*94610*/  LEA.HI.X.SX32 R53, R118, R5.reuse, 0x1, P5 ;  /* 0x0000000576357211 */ /* 0x080fe200028f0eff */
[----:B------:R-:W-:Y:S01]  /*94620*/  ULDC UR8, c[0x0][0x22c] ;  /* 0x00008b0000087ab9 */ /* 0x000fe20000000800 */
[----:B------:R-:W-:Y:S01]  /*94630*/  PRMT R81, R104, 0x7770, RZ ;  /* 0x0000777068517816 */ /* 0x000fe200000000ff */
[----:B------:R-:W-:Y:S01]  /*94640*/  ULDC UR4, c[0x0][0x248] ;  /* 0x0000920000047ab9 */ /* 0x000fe20000000800 */
[CC--:B-1----:R-:W-:Y:S01]  /*94650*/  IADD3 R54, P6, R117.reuse, R0.reuse, RZ ;  /* 0x0000000075367210 */ /* 0x0c2fe20007fde0ff */
[----:B------:R-:W-:Y:S01]  /*94660*/  ULDC UR9, c[0x0][0x22c] ;  /* 0x00008b0000097ab9 */ /* 0x000fe20000000800 */
[C---:B0-----:R-:W-:Y:S01]  /*94670*/  IADD3 R60, P5, R116.reuse, R0, RZ ;  /* 0x00000000743c7210 */ /* 0x041fe20007fbe0ff */
        /* <DEDUP_REMOVED lines=8> */
[----:B0-----:R-:W-:Y:S02]  /*94700*/  IADD3 R52, P1, R115, R0, RZ ;  /* 0x0000000073347210 */ /* 0x001fe40007f3e0ff */
[----:B------:R-:W-:Y:S02]  /*94710*/  PRMT R63, R107, 0x7770, RZ ;  /* 0x000077706b3f7816 */ /* 0x000fe400000000ff */
[----:B------:R-:W-:Y:S01]  /*94720*/  LEA.HI.X.SX32 R53, R115, R5, 0x1, P1 ;  /* 0x0000000573357211 */ /* 0x000fe200008f0eff */
[----:B------:R-:W-:Y:S04]  /*94730*/  @P2 STG.E.U8 desc[UR6][R54.64], R71 ;  /* 0x0000004736002986 */ /* 0x000fe8000c101106 */
[----:B------:R-:W-:Y:S04]  /*94740*/  @P3 STG.E.U8 desc[UR6][R60.64], R69 ;  /* 0x000000453c003986 */ /* 0x000fe8000c101106 */
[----:B------:R0:W-:Y:S01]  /*94750*/  @P4 STG.E.U8 desc[UR6][R52.64], R63 ;  /* 0x0000003f34004986 */ /* 0x0001e2000c101106 */
[C---:B------:R-:W-:Y:S01]  /*94760*/  ISETP.LT.AND P4, PT, R114.reuse, UR8, !P0 ;  /* 0x0000000872007c0c */ /* 0x040fe2000c781270 */
[----:B------:R-:W-:Y:S01]  /*94770*/  IMAD R114, R114, UR4, RZ ;  /* 0x0000000472727c24 */ /* 0x000fe2000f8e02ff */
[C---:B------:R-:W-:Y:S01]  /*94780*/  ISETP.LT.AND P2, PT, R110.reuse, UR9, !P0 ;  /* 0x000000096e007c0c */ /* 0x040fe2000c741270 */
[----:B------:R-:W-:Y:S01]  /*94790*/  ULDC UR4, c[0x0][0x248] ;  /* 0x0000920000047ab9 */ /* 0x000fe20000000800 */
[----:B------:R-:W-:Y:S01]  /*947a0*/  ULDC UR8, c[0x0][0x248] ;  /* 0x0000920000087ab9 */ /* 0x000fe20000000800 */
[----:B------:R-:W-:Y:S01]  /*947b0*/  IMAD R110, R110, UR5, RZ ;  /* 0x000000056e6e7c24 */ /* 0x000fe2000f8e02ff */
[----:B------:R-:W-:-:S02]  /*947c0*/  ISETP.LT.AND P1, PT, R112, UR11, !P0 ;  /* 0x0000000b70007c0c */ /* 0x000fc4000c721270 */
[-C--:B0-----:R-:W-:Y:S02]  /*947d0*/  IADD3 R52, P3, R114, R0.reuse, RZ ;  /* 0x0000000072347210 */ /* 0x081fe40007f7e0ff */
[----:B------:R-:W-:Y:S01]  /*947e0*/  PRMT R63, R104, 0x7771, RZ ;  /* 0x00007771683f7816 */ /* 0x000fe200000000ff */
[----:B------:R-:W-:Y:S01]  /*947f0*/  IMAD R112, R112, UR8, RZ ;  /* 0x0000000870707c24 */ /* 0x000fe2000f8e02ff */
[----:B------:R-:W-:Y:S01]  /*94800*/  LEA.HI.X.SX32 R53, R114, R5, 0x1, P3 ;  /* 0x0000000572357211 */ /* 0x000fe200018f0eff */
[----:B------:R-:W-:Y:S01]  /*94810*/  ULDC UR9, c[0x0][0x22c] ;  /* 0x00008b0000097ab9 */ /* 0x000fe20000000800 */
[C---:B------:R-:W-:Y:S01]  /*94820*/  ISETP.LT.AND P3, PT, R113.reuse, UR10, !P0 ;  /* 0x0000000a71007c0c */ /* 0x040fe2000c761270 */
[----:B------:R-:W-:Y:S01]  /*94830*/  IMAD R113, R113, UR4, RZ ;  /* 0x0000000471717c24 */ /* 0x000fe2000f8e02ff */
[----:B------:R-:W-:Y:S01]  /*94840*/  ULDC UR4, c[0x0][0x22c] ;  /* 0x00008b0000047ab9 */ /* 0x000fe20000000800 */
[----:B------:R0:W-:Y:S01]  /*94850*/  @P4 STG.E.U8 desc[UR6][R52.64], R63 ;  /* 0x0000003f34004986 */ /* 0x0001e2000c101106 */
[-C--:B------:R-:W-:Y:S01]  /*94860*/  IADD3 R54, P4, R112, R0.reuse, RZ ;  /* 0x0000000070367210 */ /* 0x080fe20007f9e0ff */
[----:B------:R-:W-:Y:S01]  /*94870*/  ULDC UR10, c[0x0][0x22c] ;  /* 0x00008b00000a7ab9 */ /* 0x000fe20000000800 */
[-C--:B------:R-:W-:Y:S01]  /*94880*/  IADD3 R60, P6, R113, R0.reuse, RZ ;  /* 0x00000000713c7210 */ /* 0x080fe20007fde0ff */
[----:B------:R-:W-:Y:S01]  /*94890*/  ULDC UR5, c[0x0][0x248] ;  /* 0x0000920000057ab9 */ /* 0x000fe20000000800 */
[----:B------:R-:W-:Y:S01]  /*948a0*/  PRMT R71, R105, 0x7771, RZ ;  /* 0x0000777169477816 */ /* 0x000fe200000000ff */
[----:B------:R-:W-:Y:S01]  /*948b0*/  ULDC UR11, c[0x0][0x22c] ;  /* 0x00008b00000b7ab9 */ /* 0x000fe20000000800 */
[----:B------:R-:W-:Y:S01]  /*948c0*/  PRMT R69, R106, 0x7771, RZ ;  /* 0x000077716a457816 */ /* 0x000fe200000000ff */
[----:B------:R-:W-:Y:S01]  /*948d0*/  ULDC UR8, c[0x0][0x248] ;  /* 0x0000920000087ab9 */ /* 0x000fe20000000800 */
[----:B0-----:R-:W-:-:S02]  /*948e0*/  IADD3 R52, P5, R110, R0, RZ ;  /* 0x000000006e347210 */ /* 0x001fc40007fbe0ff */
[-C--:B------:R-:W-:Y:S02]  /*948f0*/  LEA.HI.X.SX32 R55, R112, R5.reuse, 0x1, P4 ;  /* 0x0000000570377211 */ /* 0x080fe400020f0eff */
[-C--:B------:R-:W-:Y:S02]  /*94900*/  LEA.HI.X.SX32 R53, R110, R5.reuse, 0x1, P5 ;  /* 0x000000056e357211 */ /* 0x080fe400028f0eff */
[----:B------:R-:W-:Y:S01]  /*94910*/  ISETP.LT.AND P5, PT, R111, UR4, !P0 ;  /* 0x000000046f007c0c */ /* 0x000fe2000c7a1270 */
[----:B------:R-:W-:Y:S01]  /*94920*/  ULDC UR4, c[0x0][0x248] ;  /* 0x0000920000047ab9 */ /* 0x000fe20000000800 */
[----:B------:R-:W-:Y:S02]  /*94930*/  LEA.HI.X.SX32 R61, R113, R5, 0x1, P6 ;  /* 0x00000005713d7211 */ /* 0x000fe400030f0eff */
[----:B------:R-:W-:Y:S02]  /*94940*/  PRMT R63, R107, 0x7771, RZ ;  /* 0x000077716b3f7816 */ /* 0x000fe400000000ff */
[C---:B------:R-:W-:Y:S01]  /*94950*/  ISETP.LT.AND P4, PT, R109.reuse, UR9, !P0 ;  /* 0x000000096d007c0c */ /* 0x040fe2000c781270 */
[----:B------:R-:W-:Y:S01]  /*94960*/  IMAD R109, R109, UR4, RZ ;  /* 0x000000046d6d7c24 */ /* 0x000fe2000f8e02ff */
[----:B------:R0:W-:Y:S01]  /*94970*/  @P2 STG.E.U8 desc[UR6][R52.64], R71 ;  /* 0x0000004734002986 */ /* 0x0001e2000c101106 */
[----:B------:R-:W-:Y:S01]  /*94980*/  ULDC UR9, c[0x0][0x22c] ;  /* 0x00008b0000097ab9 */ /* 0x000fe20000000800 */
[----:B------:R-:W-:-:S02]  /*94990*/  ULDC UR4, c[0x0][0x248] ;  /* 0x0000920000047ab9 */ /* 0x000fc40000000800 */
[----:B------:R-:W-:Y:S01]  /*949a0*/  @P3 STG.E.U8 desc[UR6][R60.64], R69 ;  /* 0x000000453c003986 */ /* 0x000fe2000c101106 */
[C---:B------:R-:W-:Y:S01]  /*949b0*/  ISETP.LT.AND P3, PT, R45.reuse, UR10, !P0 ;  /* 0x0000000a2d007c0c */ /* 0x040fe2000c761270 */
[----:B------:R-:W-:Y:S01]  /*949c0*/  IMAD R45, R45, UR5, RZ ;  /* 0x000000052d2d7c24 */ /* 0x000fe2000f8e02ff */
[C---:B------:R-:W-:Y:S01]  /*949d0*/  ISETP.LT.AND P2, PT, R108.reuse, UR9, !P0 ;  /* 0x000000096c007c0c */ /* 0x040fe2000c741270 */
[----:B------:R1:W-:Y:S01]  /*949e0*/  @P1 STG.E.U8 desc[UR6][R54.64], R63 ;  /* 0x0000003f36001986 */ /* 0x0003e2000c101106 */
[----:B------:R-:W-:Y:S01]  /*949f0*/  IMAD R108, R108, UR8, RZ ;  /* 0x000000086c6c7c24 */ /* 0x000fe2000f8e02ff */
[----:B------:R-:W-:Y:S01]  /*94a00*/  ULDC UR8, c[0x0][0x22c] ;  /* 0x00008b0000087ab9 */ /* 0x000fe20000000800 */
[----:B------:R-:W-:Y:S01]  /*94a10*/  ULDC UR9, c[0x0][0x22c] ;  /* 0x00008b0000097ab9 */ /* 0x000fe20000000800 */
[----:B0-----:R-:W-:Y:S01]  /*94a20*/  IADD3 R52, P1, R109, R0, RZ ;  /* 0x000000006d347210 */ /* 0x001fe20007f3e0ff */
[----:B------:R-:W-:Y:S01]  /*94a30*/  ULDC UR5, c[0x0][0x248] ;  /* 0x0000920000057ab9 */ /* 0x000fe20000000800 */
[----:B------:R-:W-:-:S02]  /*94a40*/  PRMT R71, R104, 0x7772, RZ ;  /* 0x0000777268477816 */ /* 0x000fc400000000ff */
[-C--:B------:R-:W-:Y:S02]  /*94a50*/  LEA.HI.X.SX32 R53, R109, R5.reuse, 0x1, P1 ;  /* 0x000000056d357211 */ /* 0x080fe400008f0eff */
[C---:B------:R-:W-:Y:S01]  /*94a60*/  ISETP.LT.AND P1, PT, R47.reuse, UR11, !P0 ;  /* 0x0000000b2f007c0c */ /* 0x040fe2000c721270 */
[----:B------:R-:W-:Y:S01]  /*94a70*/  IMAD R47, R47, UR4, RZ ;  /* 0x000000042f2f7c24 */ /* 0x000fe2000f8e02ff */
[-C--:B-1----:R-:W-:Y:S01]  /*94a80*/  IADD3 R54, P6, R45, R0.reuse, RZ ;  /* 0x000000002d367210 */ /* 0x082fe20007fde0ff */
[----:B------:R0:W-:Y:S01]  /*94a90*/  @P4 STG.E.U8 desc[UR6][R52.64], R71 ;  /* 0x0000004734004986 */ /* 0x0001e2000c101106 */
[----:B------:R-:W-:Y:S01]  /*94aa0*/  PRMT R69, R105, 0x7772, RZ ;  /* 0x0000777269457816 */ /* 0x000fe200000000ff */
[----:B------:R-:W-:Y:S01]  /*94ab0*/  ULDC UR4, c[0x0][0x22c] ;  /* 0x00008b0000047ab9 */ /* 0x000fe20000000800 */
[----:B------:R-:W-:Y:S02]  /*94ac0*/  LEA.HI.X.SX32 R55, R45, R5, 0x1, P6 ;  /* 0x000000052d377211 */ /* 0x000fe400030f0eff */
[----:B------:R-:W-:-:S02]  /*94ad0*/  IADD3 R60, P6, R47, R0, RZ ;  /* 0x000000002f3c7210 */ /* 0x000fc40007fde0ff */
[----:B------:R-:W-:Y:S02]  /*94ae0*/  PRMT R63, R106, 0x7772, RZ ;  /* 0x000077726a3f7816 */ /* 0x000fe400000000ff */
[C---:B0-----:R-:W-:Y:S02]  /*94af0*/  IADD3 R52, P4, R108.reuse, R0, RZ ;  /* 0x000000006c347210 */ /* 0x041fe40007f9e0ff */
[-C--:B------:R-:W-:Y:S02]  /*94b00*/  LEA.HI.X.SX32 R61, R47, R5.reuse, 0x1, P6 ;  /* 0x000000052f3d7211 */ /* 0x080fe400030f0eff */
[----:B------:R-:W-:Y:S02]  /*94b10*/  LEA.HI.X.SX32 R53, R108, R5, 0x1, P4 ;  /* 0x000000056c357211 */ /* 0x000fe400020f0eff */
[----:B------:R-:W-:Y:S01]  /*94b20*/  PRMT R47, R107, 0x7772, RZ ;  /* 0x000077726b2f7816 */ /* 0x000fe200000000ff */
[----:B------:R0:W-:Y:S01]  /*94b30*/  @P3 STG.E.U8 desc[UR6][R54.64], R69 ;  /* 0x0000004536003986 */ /* 0x0001e2000c101106 */
[----:B------:R-:W-:Y:S01]  /*94b40*/  ISETP.LT.AND P4, PT, R46, UR4, !P0 ;  /* 0x000000042e007c0c */ /* 0x000fe2000c781270 */
[----:B------:R-:W-:-:S02]  /*94b50*/  ULDC UR4, c[0x0][0x248] ;  /* 0x0000920000047ab9 */ /* 0x000fc40000000800 */
[----:B------:R-:W-:Y:S01]  /*94b60*/  @P2 STG.E.U8 desc[UR6][R52.64], R63 ;  /* 0x0000003f34002986 */ /* 0x000fe2000c101106 */
[C---:B------:R-:W-:Y:S01]  /*94b70*/  IMAD R45, R44.reuse, UR4, RZ ;  /* 0x000000042c2d7c24 */ /* 0x040fe2000f8e02ff */
[----:B------:R-:W-:Y:S02]  /*94b80*/  ULDC UR4, c[0x0][0x248] ;  /* 0x0000920000047ab9 */ /* 0x000fe40000000800 */
[----:B------:R1:W-:Y:S01]  /*94b90*/  @P1 STG.E.U8 desc[UR6][R60.64], R47 ;  /* 0x0000002f3c001986 */ /* 0x0003e2000c101106 */
[----:B------:R-:W-:Y:S01]  /*94ba0*/  ISETP.LT.AND P1, PT, R44, UR8, !P0 ;  /* 0x000000082c007c0c */ /* 0x000fe2000c721270 */
[----:B------:R-:W-:Y:S01]  /*94bb0*/  ULDC UR8, c[0x0][0x22c] ;  /* 0x00008b0000087ab9 */ /* 0x000fe20000000800 */
[CC--:B------:R-:W-:Y:S02]  /*94bc0*/  IADD3 R44, P6, R45.reuse, R0.reuse, RZ ;  /* 0x000000002d2c7210 */ /* 0x0c0fe40007fde0ff */
[C---:B------:R-:W-:Y:S01]  /*94bd0*/  ISETP.LT.AND P3, PT, R42.reuse, UR9, !P0 ;  /* 0x000000092a007c0c */ /* 0x040fe2000c761270 */
[----:B------:R-:W-:Y:S01]  /*94be0*/  IMAD R42, R42, UR4, RZ ;  /* 0x000000042a2a7c24 */ /* 0x000fe2000f8e02ff */
[----:B------:R-:W-:Y:S01]  /*94bf0*/  LEA.HI.X.SX32 R45, R45, R5, 0x1, P6 ;  /* 0x000000052d2d7211 */ /* 0x000fe200030f0eff */
[----:B------:R-:W-:Y:S01]  /*94c00*/  ULDC UR4, c[0x0][0x248] ;  /* 0x0000920000047ab9 */ /* 0x000fe20000000800 */
[----:B0-----:R-:W-:Y:S01]  /*94c10*/  PRMT R55, R104, 0x7773, RZ ;  /* 0x0000777368377816 */ /* 0x001fe200000000ff */
[----:B------:R-:W-:Y:S01]  /*94c20*/  ULDC UR9, c[0x0][0x22c] ;  /* 0x00008b0000097ab9 */ /* 0x000fe20000000800 */
[C---:B------:R-:W-:Y:S01]  /*94c30*/  ISETP.LT.AND P2, PT, R39.reuse, UR8, !P0 ;  /* 0x0000000827007c0c */ /* 0x040fe2000c741270 */
[----:B------:R-:W-:Y:S01]  /*94c40*/  IMAD R39, R39, UR5, RZ ;  /* 0x0000000527277c24 */ /* 0x000fe2000f8e02ff */
[----:B------:R-:W-:Y:S01]  /*94c50*/  ULDC UR5, c[0x0][0x22c] ;  /* 0x00008b0000057ab9 */ /* 0x000fe20000000800 */
[----:B------:R0:W-:Y:S01]  /*94c60*/  @P1 STG.E.U8 desc[UR6][R44.64], R55 ;  /* 0x000000372c001986 */ /* 0x0001e2000c101106 */
[----:B------:R-:W-:Y:S01]  /*94c70*/  PRMT R105, R105, 0x7773, RZ ;  /* 0x0000777369697816 */ /* 0x000fe200000000ff */
[----:B------:R-:W-:Y:S01]  /*94c80*/  ULDC UR8, c[0x0][0x22c] ;  /* 0x00008b0000087ab9 */ /* 0x000fe20000000800 */
[----:B------:R-:W-:-:S04]  /*94c90*/  IADD3 R46, P6, R39, R0, RZ ;  /* 0x00000000272e7210 */ /* 0x000fc80007fde0ff */
[----:B-1----:R-:W-:Y:S02]  /*94ca0*/  LEA.HI.X.SX32 R47, R39, R5, 0x1, P6 ;  /* 0x00000005272f7211 */ /* 0x002fe400030f0eff */
[----:B0-----:R-:W-:-:S04]  /*94cb0*/  IADD3 R44, P1, R42, R0, RZ ;  /* 0x000000002a2c7210 */ /* 0x001fc80007f3e0ff */
[-C--:B------:R-:W-:Y:S02]  /*94cc0*/  LEA.HI.X.SX32 R45, R42, R5.reuse, 0x1, P1 ;  /* 0x000000052a2d7211 */ /* 0x080fe400008f0eff */
[C---:B------:R-:W-:Y:S01]  /*94cd0*/  ISETP.LT.AND P1, PT, R43.reuse, UR5, !P0 ;  /* 0x000000052b007c0c */ /* 0x040fe2000c721270 */
[----:B------:R-:W-:Y:S01]  /*94ce0*/  IMAD R43, R43, UR4, RZ ;  /* 0x000000042b2b7c24 */ /* 0x000fe2000f8e02ff */
[----:B------:R-:W-:Y:S01]  /*94cf0*/  PRMT R53, R106, 0x7773, RZ ;  /* 0x000077736a357816 */ /* 0x000fe200000000ff */
[----:B------:R-:W-:Y:S01]  /*94d00*/  @P2 STG.E.U8 desc[UR6][R46.64], R105 ;  /* 0x000000692e002986 */ /* 0x000fe2000c101106 */
[----:B------:R-:W-:Y:S01]  /*94d10*/  ULDC UR4, c[0x0][0x248] ;  /* 0x0000920000047ab9 */ /* 0x000fe20000000800 */
[----:B------:R-:W-:Y:S01]  /*94d20*/  PRMT R107, R107, 0x7773, RZ ;  /* 0x000077736b6b7816 */ /* 0x000fe200000000ff */
[----:B------:R-:W-:Y:S01]  /*94d30*/  ULDC UR5, c[0x0][0x248] ;  /* 0x0000920000057ab9 */ /* 0x000fe20000000800 */
[----:B------:R-:W-:Y:S01]  /*94d40*/  IADD3 R42, P2, R43, R0, RZ ;  /* 0x000000002b2a7210 */ /* 0x000fe20007f5e0ff */
[----:B------:R0:W-:Y:S01]  /*94d50*/  @P3 STG.E.U8 desc[UR6][R44.64], R53 ;  /* 0x000000352c003986 */ /* 0x0001e2000c101106 */
[C---:B------:R-:W-:Y:S01]  /*94d60*/  ISETP.LT.AND P3, PT, R41.reuse, UR8, !P0 ;  /* 0x0000000829007c0c */ /* 0x040fe2000c761270 */
[----:B------:R-:W-:Y:S01]  /*94d70*/  IMAD R41, R41, UR4, RZ ;  /* 0x0000000429297c24 */ /* 0x000fe2000f8e02ff */
[----:B------:R-:W-:Y:S01]  /*94d80*/  LEA.HI.X.SX32 R43, R43, R5, 0x1, P2 ;  /* 0x000000052b2b7211 */ /* 0x000fe200010f0eff */
[----:B------:R-:W-:Y:S01]  /*94d90*/  ULDC UR4, c[0x0][0x248] ;  /* 0x0000920000047ab9 */ /* 0x000fe20000000800 */
[----:B------:R-:W-:Y:S01]  /*94da0*/  ISETP.LT.AND P2, PT, R35, UR9, !P0 ;  /* 0x0000000923007c0c */ /* 0x000fe2000c741270 */
[----:B------:R-:W-:-:S02]  /*94db0*/  ULDC UR8, c[0x0][0x22c] ;  /* 0x00008b0000087ab9 */ /* 0x000fc40000000800 */
[----:B------:R1:W-:Y:S01]  /*94dc0*/  @P1 STG.E.U8 desc[UR6][R42.64], R107 ;  /* 0x0000006b2a001986 */ /* 0x0003e2000c101106 */
[----:B------:R-:W-:Y:S01]  /*94dd0*/  IMAD R35, R35, UR5, RZ ;  /* 0x0000000523237c24 */ /* 0x000fe2000f8e02ff */
[----:B------:R-:W-:Y:S01]  /*94de0*/  ULDC UR5, c[0x0][0x22c] ;  /* 0x00008b0000057ab9 */ /* 0x000fe20000000800 */
[----:B------:R-:W-:Y:S01]  /*94df0*/  PRMT R55, R96, 0x7770, RZ ;  /* 0x0000777060377816 */ /* 0x000fe200000000ff */
[----:B------:R-:W-:Y:S01]  /*94e00*/  IMAD R39, R40, UR4, RZ ;  /* 0x0000000428277c24 */ /* 0x000fe2000f8e02ff */
[----:B0-----:R-:W-:Y:S01]  /*94e10*/  PRMT R53, R97, 0x7770, RZ ;  /* 0x0000777061357816 */ /* 0x001fe200000000ff */
[----:B------:R-:W-:Y:S01]  /*94e20*/  ULDC UR4, c[0x0][0x248] ;  /* 0x0000920000047ab9 */ /* 0x000fe20000000800 */
[----:B------:R-:W-:Y:S01]  /*94e30*/  PRMT R47, R98, 0x7770, RZ ;  /* 0x00007770622f7816 */ /* 0x000fe200000000ff */
[----:B------:R-:W-:Y:S01]  /*94e40*/  ULDC UR9, c[0x0][0x22c] ;  /* 0x00008b0000097ab9 */ /* 0x000fe20000000800 */
[----:B-1----:R-:W-:-:S04]  /*94e50*/  IADD3 R42, P1, R41, R0, RZ ;  /* 0x00000000292a7210 */ /* 0x002fc80007f3e0ff */
[-C--:B------:R-:W-:Y:S02]  /*94e60*/  LEA.HI.X.SX32 R43, R41, R5.reuse, 0x1, P1 ;  /* 0x00000005292b7211 */ /* 0x080fe400008f0eff */
[----:B------:R-:W-:Y:S01]  /*94e70*/  ISETP.LT.AND P1, PT, R40, UR5, !P0 ;  /* 0x0000000528007c0c */ /* 0x000fe2000c721270 */
[----:B------:R-:W-:Y:S01]  /*94e80*/  ULDC UR5, c[0x0][0x22c] ;  /* 0x00008b0000057ab9 */ /* 0x000fe20000000800 */
[-C--:B------:R-:W-:Y:S01]  /*94e90*/  IADD3 R44, P6, R35, R0.reuse, RZ ;  /* 0x00000000232c7210 */ /* 0x080fe20007fde0ff */
[----:B------:R0:W-:Y:S01]  /*94ea0*/  @P3 STG.E.U8 desc[UR6][R42.64], R55 ;  /* 0x000000372a003986 */ /* 0x0001e2000c101106 */
[----:B------:R-:W-:Y:S02]  /*94eb0*/  IADD3 R40, P3, R39, R0, RZ ;  /* 0x0000000027287210 */ /* 0x000fe40007f7e0ff */
[-C--:B------:R-:W-:Y:S01]  /*94ec0*/  LEA.HI.X.SX32 R45, R35, R5.reuse, 0x1, P6 ;  /* 0x00000005232d7211 */ /* 0x080fe200030f0eff */
[C---:B------:R-:W-:Y:S01]  /*94ed0*/  IMAD R35, R38.reuse, UR4, RZ ;  /* 0x0000000426237c24 */ /* 0x040fe2000f8e02ff */
[----:B------:R-:W-:Y:S01]  /*94ee0*/  LEA.HI.X.SX32 R41, R39, R5, 0x1, P3 ;  /* 0x0000000527297211 */ /* 0x000fe200018f0eff */
[----:B------:R-:W-:Y:S01]  /*94ef0*/  ULDC UR4, c[0x0][0x248] ;  /* 0x0000920000047ab9 */ /* 0x000fe20000000800 */
[----:B------:R-:W-:Y:S01]  /*94f00*/  ISETP.LT.AND P3, PT, R38, UR5, !P0 ;  /* 0x0000000526007c0c */ /* 0x000fe2000c761270 */
[----:B------:R-:W-:Y:S01]  /*94f10*/  @P2 STG.E.U8 desc[UR6][R44.64], R53 ;  /* 0x000000352c002986 */ /* 0x000fe2000c101106 */
[----:B------:R-:W-:-:S03]  /*94f20*/  ULDC UR5, c[0x0][0x248] ;  /* 0x0000920000057ab9 */ /* 0x000fc60000000800 */
[----:B------:R1:W-:Y:S01]  /*94f30*/  @P1 STG.E.U8 desc[UR6][R40.64], R47 ;  /* 0x0000002f28001986 */ /* 0x0003e2000c101106 */
[-C--:B------:R-:W-:Y:S02]  /*94f40*/  IADD3 R38, P1, R35, R0.reuse, RZ ;  /* 0x0000000023267210 */ /* 0x080fe40007f3e0ff */
        /* <DEDUP_REMOVED lines=10> */
[----:B------:R-:W-:Y:S01]  /*94ff0*/  IMAD R35, R36, UR4, RZ ;  /* 0x0000000424237c24 */ /* 0x000fe2000f8e02ff */
[----:B-1----:R-:W-:Y:S01]  /*95000*/  PRMT R47, R96, 0x7771, RZ ;  /* 0x00007771602f7816 */ /* 0x002fe200000000ff */
[----:B------:R-:W-:Y:S01]  /*95010*/  ULDC UR4, c[0x0][0x248] ;  /* 0x0000920000047ab9 */ /* 0x000fe20000000800 */
[----:B------:R-:W-:Y:S01]  /*95020*/  IADD3 R40, P6, R31, R0, RZ ;  /* 0x000000001f287210 */ /* 0x000fe20007fde0ff */
[----:B------:R-:W-:Y:S01]  /*95030*/  ULDC UR9, c[0x0][0x22c] ;  /* 0x00008b0000097ab9 */ /* 0x000fe20000000800 */
[----:B------:R-:W-:-:S02]  /*95040*/  PRMT R45, R97, 0x7771, RZ ;  /* 0x00007771612d7816 */ /* 0x000fc400000000ff */
[-C--:B0-----:R-:W-:Y:S02]  /*95050*/  IADD3 R38, P3, R37, R0.reuse, RZ ;  /* 0x0000000025267210 */ /* 0x081fe40007f7e0ff */
[-C--:B------:R-:W-:Y:S02]  /*95060*/  LEA.HI.X.SX32 R41, R31, R5.reuse, 0x1, P6 ;  /* 0x000000051f297211 */ /* 0x080fe400030f0eff */
[-C--:B------:R-:W-:Y:S02]  /*95070*/  LEA.HI.X.SX32 R39, R37, R5.reuse, 0x1, P3 ;  /* 0x0000000525277211 */ /* 0x080fe400018f0eff */
[----:B------:R-:W-:Y:S01]  /*95080*/  ISETP.LT.AND P3, PT, R36, UR5, !P0 ;  /* 0x0000000524007c0c */ /* 0x000fe2000c761270 */
[----:B------:R-:W-:Y:S01]  /*95090*/  ULDC UR5, c[0x0][0x22c] ;  /* 0x00008b0000057ab9 */ /* 0x000fe20000000800 */
[C---:B------:R-:W-:Y:S01]  /*950a0*/  IMAD R31, R34.reuse, UR4, RZ ;  /* 0x00000004221f7c24 */ /* 0x040fe2000f8e02ff */
[----:B------:R-:W-:Y:S01]  /*950b0*/  ISETP.LT.AND P6, PT, R34, UR5, !P0 ;  /* 0x0000000522007c0c */ /* 0x000fe2000c7c1270 */
[----:B------:R0:W-:Y:S01]  /*950c0*/  @P2 STG.E.U8 desc[UR6][R38.64], R47 ;  /* 0x0000002f26002986 */ /* 0x0001e2000c101106 */
[-C--:B------:R-:W-:Y:S01]  /*950d0*/  IADD3 R36, P2, R35, R0.reuse, RZ ;  /* 0x0000000023247210 */ /* 0x080fe20007f5e0ff */
[----:B------:R-:W-:Y:S01]  /*950e0*/  ULDC UR4, c[0x0][0x248] ;  /* 0x0000920000047ab9 */ /* 0x000fe20000000800 */
[----:B------:R-:W-:Y:S01]  /*950f0*/  PRMT R43, R98, 0x7771, RZ ;  /* 0x00007771622b7816 */ /* 0x000fe200000000ff */
[----:B------:R1:W-:Y:S01]  /*95100*/  @P1 STG.E.U8 desc[UR6][R40.64], R45 ;  /* 0x0000002d28001986 */ /* 0x0003e2000c101106 */
[----:B------:R-:W-:Y:S01]  /*95110*/  IADD3 R34, P1, R31, R0, RZ ;  /* 0x000000001f227210 */ /* 0x000fe20007f3e0ff */
[----:B------:R-:W-:Y:S01]  /*95120*/  ULDC UR5, c[0x0][0x248] ;  /* 0x0000920000057ab9 */ /* 0x000fe20000000800 */
[----:B------:R-:W-:-:S02]  /*95130*/  LEA.HI.X.SX32 R37, R35, R5, 0x1, P2 ;  /* 0x0000000523257211 */ /* 0x000fc400010f0eff */
[C---:B------:R-:W-:Y:S01]  /*95140*/  ISETP.LT.AND P2, PT, R33.reuse, UR8, !P0 ;  /* 0x0000000821007c0c */ /* 0x040fe2000c741270 */
[----:B------:R-:W-:Y:S01]  /*95150*/  IMAD R33, R33, UR4, RZ ;  /* 0x0000000421217c24 */ /* 0x000fe2000f8e02ff */
[----:B------:R-:W-:Y:S02]  /*95160*/  LEA.HI.X.SX32 R35, R31, R5, 0x1, P1 ;  /* 0x000000051f237211 */ /* 0x000fe400008f0eff */
[----:B0-----:R-:W-:Y:S01]  /*95170*/  PRMT R39, R99, 0x7771, RZ ;  /* 0x0000777163277816 */ /* 0x001fe200000000ff */
[----:B------:R0:W-:Y:S01]  /*95180*/  @P3 STG.E.U8 desc[UR6][R36.64], R43 ;  /* 0x0000002b24003986 */ /* 0x0001e2000c101106 */
[C---:B------:R-:W-:Y:S01]  /*95190*/  ISETP.LT.AND P1, PT, R20.reuse, UR9, !P0 ;  /* 0x0000000914007c0c */ /* 0x040fe2000c721270 */
[----:B------:R-:W-:Y:S01]  /*951a0*/  IMAD R20, R20, UR5, RZ ;  /* 0x0000000514147c24 */ /* 0x000fe2000f8e02ff */
[----:B------:R-:W-:Y:S01]  /*951b0*/  ULDC UR4, c[0x0][0x248] ;  /* 0x0000920000047ab9 */ /* 0x000fe20000000800 */
[----:B------:R4:W-:Y:S01]  /*951c0*/  @P6 STG.E.U8 desc[UR6][R34.64], R39 ;  /* 0x0000002722006986 */ /* 0x0009e2000c101106 */
[----:B------:R-:W-:Y:S01]  /*951d0*/  ULDC UR5, c[0x0][0x22c] ;  /* 0x00008b0000057ab9 */ /* 0x000fe20000000800 */
[----:B------:R-:W-:Y:S01]  /*951e0*/  IMAD R31, R32, UR4, RZ ;  /* 0x00000004201f7c24 */ /* 0x000fe2000f8e02ff */
[----:B------:R-:W-:Y:S01]  /*951f0*/  ULDC UR4, c[0x0][0x248] ;  /* 0x0000920000047ab9 */ /* 0x000fe20000000800 */
[----:B-1----:R-:W-:Y:S01]  /*95200*/  PRMT R41, R97, 0x7772, RZ ;  /* 0x0000777261297816 */ /* 0x002fe200000000ff */
[----:B------:R-:W-:Y:S01]  /*95210*/  ULDC UR8, c[0x0][0x22c] ;  /* 0x00008b0000087ab9 */ /* 0x000fe20000000800 */
[----:B------:R-:W-:Y:S01]  /*95220*/  ULDC UR9, c[0x0][0x22c] ;  /* 0x00008b0000097ab9 */ /* 0x000fe20000000800 */
[----:B0-----:R-:W-:-:S02]  /*95230*/  IADD3 R36, P6, R20, R0, RZ ;  /* 0x0000000014247210 */ /* 0x001fc40007fde0ff */
[CC--:B----4-:R-:W-:Y:S02]  /*95240*/  IADD3 R34, P3, R33.reuse, R0.reuse, RZ ;  /* 0x0000000021227210 */ /* 0x0d0fe40007f7e0ff */
[----:B------:R-:W-:Y:S02]  /*95250*/  PRMT R43, R96, 0x7772, RZ ;  /* 0x00007772602b7816 */ /* 0x000fe400000000ff */
[-C--:B------:R-:W-:Y:S02]  /*95260*/  LEA.HI.X.SX32 R35, R33, R5.reuse, 0x1, P3 ;  /* 0x0000000521237211 */ /* 0x080fe400018f0eff */
[----:B------:R-:W-:Y:S01]  /*95270*/  ISETP.LT.AND P3, PT, R32, UR5, !P0 ;  /* 0x0000000520007c0c */ /* 0x000fe2000c761270 */
[----:B------:R-:W-:Y:S01]  /*95280*/  ULDC UR5, c[0x0][0x22c] ;  /* 0x00008b0000057ab9 */ /* 0x000fe20000000800 */
[-C--:B------:R-:W-:Y:S01]  /*95290*/  LEA.HI.X.SX32 R37, R20, R5.reuse, 0x1, P6 ;  /* 0x0000000514257211 */ /* 0x080fe200030f0eff */
[C---:B------:R-:W-:Y:S01]  /*952a0*/  IMAD R20, R30.reuse, UR4, RZ ;  /* 0x000000041e147c24 */ /* 0x040fe2000f8e02ff */
[----:B------:R-:W-:Y:S01]  /*952b0*/  ISETP.LT.AND P6, PT, R30, UR5, !P0 ;  /* 0x000000051e007c0c */ /* 0x000fe2000c7c1270 */
[----:B------:R0:W-:Y:S01]  /*952c0*/  @P2 STG.E.U8 desc[UR6][R34.64], R43 ;  /* 0x0000002b22002986 */ /* 0x0001e2000c101106 */
[CC--:B------:R-:W-:Y:S01]  /*952d0*/  IADD3 R32, P2, R31.reuse, R0.reuse, RZ ;  /* 0x000000001f207210 */ /* 0x0c0fe20007f5e0ff */
        /* <DEDUP_REMOVED lines=10> */
[----:B------:R-:W-:Y:S01]  /*95380*/  @P3 STG.E.U8 desc[UR6][R32.64], R39 ;  /* 0x0000002720003986 */ /* 0x000fe2000c101106 */
[C---:B------:R-:W-:Y:S01]  /*95390*/  ISETP.LT.AND P1, PT, R25.reuse, UR9, !P0 ;  /* 0x0000000919007c0c */ /* 0x040fe2000c721270 */
[----:B------:R-:W-:Y:S01]  /*953a0*/  IMAD R25, R25, UR5, RZ ;  /* 0x0000000519197c24 */ /* 0x000fe2000f8e02ff */
[----:B------:R-:W-:Y:S01]  /*953b0*/  ULDC UR5, c[0x0][0x22c] ;  /* 0x00008b0000057ab9 */ /* 0x000fe20000000800 */
[----:B------:R0:W-:Y:S01]  /*953c0*/  @P6 STG.E.U8 desc[UR6][R30.64], R35 ;  /* 0x000000231e006986 */ /* 0x0001e2000c101106 */
[----:B------:R-:W-:Y:S01]  /*953d0*/  ULDC UR4, c[0x0][0x248] ;  /* 0x0000920000047ab9 */ /* 0x000fe20000000800 */
[----:B------:R-:W4:Y:S01]  /*953e0*/  LDC R20, c[0x0][0x248] ;  /* 0x00009200ff147b82 */ /* 0x000f220000000800 */
[----:B------:R-:W-:Y:S01]  /*953f0*/  PRMT R97, R97, 0x7773, RZ ;  /* 0x0000777361617816 */ /* 0x000fe200000000ff */
[----:B------:R-:W-:Y:S01]  /*95400*/  ULDC UR8, c[0x0][0x22c] ;  /* 0x00008b0000087ab9 */ /* 0x000fe20000000800 */
[----:B------:R-:W-:Y:S01]  /*95410*/  PRMT R99, R99, 0x7773, RZ ;  /* 0x0000777363637816 */ /* 0x000fe200000000ff */
[----:B------:R-:W-:-:S04]  /*95420*/  ULDC UR9, c[0x0][0x22c] ;  /* 0x00008b0000097ab9 */ /* 0x000fc80000000800 */
[----:B-1----:R-:W1:Y:S01]  /*95430*/  LDC R37, c[0x0][0x248] ;  /* 0x00009200ff257b82 */ /* 0x002e620000000800 */
[-C--:B0-----:R-:W-:Y:S02]  /*95440*/  IADD3 R30, P3, R29, R0.reuse, RZ ;  /* 0x000000001d1e7210 */ /* 0x081fe40007f7e0ff */
[----:B------:R-:W-:Y:S02]  /*95450*/  IADD3 R32, P6, R25, R0, RZ ;  /* 0x0000000019207210 */ /* 0x000fe40007fde0ff */
[-C--:B------:R-:W-:Y:S02]  /*95460*/  LEA.HI.X.SX32 R31, R29, R5.reuse, 0x1, P3 ;  /* 0x000000051d1f7211 */ /* 0x080fe400018f0eff */
[C---:B------:R-:W-:Y:S01]  /*95470*/  ISETP.LT.AND P3, PT, R26.reuse, UR5, !P0 ;  /* 0x000000051a007c0c */ /* 0x040fe2000c761270 */
[----:B------:R-:W-:Y:S01]  /*95480*/  IMAD R26, R26, UR4, RZ ;  /* 0x000000041a1a7c24 */ /* 0x000fe2000f8e02ff */
[----:B------:R-:W-:Y:S01]  /*95490*/  PRMT R29, R96, 0x7773, RZ ;  /* 0x00007773601d7816 */ /* 0x000fe200000000ff */
[----:B------:R-:W0:Y:S01]  /*954a0*/  LDC R35, c[0x0][0x248] ;  /* 0x00009200ff237b82 */ /* 0x000e220000000800 */
[----:B------:R-:W-:Y:S01]  /*954b0*/  LEA.HI.X.SX32 R33, R25, R5, 0x1, P6 ;  /* 0x0000000519217211 */ /* 0x000fe200030f0eff */
[----:B------:R-:W-:Y:S01]  /*954c0*/  ULDC UR5, c[0x0][0x22c] ;  /* 0x00008b0000057ab9 */ /* 0x000fe20000000800 */
[----:B------:R-:W-:Y:S01]  /*954d0*/  ULDC UR4, c[0x0][0x248] ;  /* 0x0000920000047ab9 */ /* 0x000fe20000000800 */
[----:B------:R2:W-:Y:S01]  /*954e0*/  @P2 STG.E.U8 desc[UR6][R30.64], R29 ;  /* 0x0000001d1e002986 */ /* 0x0005e2000c101106 */
[----:B------:R-:W-:-:S03]  /*954f0*/  PRMT R25, R98, 0x7773, RZ ;  /* 0x0000777362197816 */ /* 0x000fc600000000ff */
[----:B------:R3:W-:Y:S01]  /*95500*/  @P1 STG.E.U8 desc[UR6][R32.64], R97 ;  /* 0x0000006120001986 */ /* 0x0007e2000c101106 */
[C---:B------:R-:W-:Y:S01]  /*95510*/  ISETP.LT.AND P1, PT, R22.reuse, UR5, !P0 ;  /* 0x0000000516007c0c */ /* 0x040fe2000c721270 */
[----:B------:R-:W-:Y:S01]  /*95520*/  IMAD R22, R22, UR4, RZ ;  /* 0x0000000416167c24 */ /* 0x000fe2000f8e02ff */
[----:B------:R-:W-:Y:S01]  /*95530*/  ULDC UR5, c[0x0][0x22c] ;  /* 0x00008b0000057ab9 */ /* 0x000fe20000000800 */
[----:B------:R-:W-:Y:S01]  /*95540*/  ULDC UR4, c[0x0][0x248] ;  /* 0x0000920000047ab9 */ /* 0x000fe20000000800 */
[----:B------:R-:W1:Y:S01]  /*95550*/  LDC R39, c[0x0][0x248] ;  /* 0x00009200ff277b82 */ /* 0x000e620000000800 */
[----:B--2---:R-:W-:-:S04]  /*95560*/  IADD3 R30, P2, R26, R0, RZ ;  /* 0x000000001a1e7210 */ /* 0x004fc80007f5e0ff */
[----:B------:R-:W-:-:S03]  /*95570*/  LEA.HI.X.SX32 R31, R26, R5, 0x1, P2 ;  /* 0x000000051a1f7211 */ /* 0x000fc600010f0eff */
[----:B------:R-:W2:Y:S02]  /*95580*/  LDC R29, c[0x0][0x248] ;  /* 0x00009200ff1d7b82 */ /* 0x000ea40000000800 */
[----:B------:R4:W-:Y:S01]  /*95590*/  @P3 STG.E.U8 desc[UR6][R30.64], R25 ;  /* 0x000000191e003986 */ /* 0x0009e2000c101106 */
[C---:B------:R-:W-:Y:S01]  /*955a0*/  ISETP.LT.AND P6, PT, R27.reuse, UR5, !P0 ;  /* 0x000000051b007c0c */ /* 0x040fe2000c7c1270 */
[----:B------:R-:W-:Y:S01]  /*955b0*/  IMAD R27, R27, UR4, RZ ;  /* 0x000000041b1b7c24 */ /* 0x000fe2000f8e02ff */
[----:B------:R-:W-:Y:S01]  /*955c0*/  ISETP.LT.AND P3, PT, R24, UR8, !P0 ;  /* 0x0000000818007c0c */ /* 0x000fe2000c761270 */
[----:B------:R-:W-:Y:S01]  /*955d0*/  ULDC UR4, c[0x0][0x22c] ;  /* 0x00008b0000047ab9 */ /* 0x000fe20000000800 */
[----:B---3--:R-:W-:Y:S01]  /*955e0*/  PRMT R33, R92, 0x7770, RZ ;  /* 0x000077705c217816 */ /* 0x008fe200000000ff */
[----:B------:R-:W3:Y:S01]  /*955f0*/  LDC R32, c[0x0][0x248] ;  /* 0x00009200ff207b82 */ /* 0x000ee20000000800 */
[----:B----4-:R-:W-:Y:S01]  /*95600*/  IADD3 R30, P2, R22, R0, RZ ;  /* 0x00000000161e7210 */ /* 0x010fe20007f5e0ff */
[----:B------:R-:W-:Y:S01]  /*95610*/  IMAD R20, R20, 0x2, R27 ;  /* 0x0000000214147824 */ /* 0x000fe200078e021b */
[----:B------:R-:W-:Y:S01]  /*95620*/  ULDC UR5, c[0x0][0x22c] ;  /* 0x00008b0000057ab9 */ /* 0x000fe20000000800 */
[----:B------:R-:W-:Y:S01]  /*95630*/  ULDC UR8, c[0x0][0x22c] ;  /* 0x00008b0000087ab9 */ /* 0x000fe20000000800 */
[----:B------:R-:W-:-:S03]  /*95640*/  LEA.HI.X.SX32 R31, R22, R5, 0x1, P2 ;  /* 0x00000005161f7211 */ /* 0x000fc600010f0eff */
[----:B------:R-:W4:Y:S02]  /*95650*/  LDC R34, c[0x0][0x248] ;  /* 0x00009200ff227b82 */ /* 0x000f240000000800 */
[----:B------:R2:W-:Y:S01]  /*95660*/  @P1 STG.E.U8 desc[UR6][R30.64], R99 ;  /* 0x000000631e001986 */ /* 0x0005e2000c101106 */
[-C--:B------:R-:W-:Y:S02]  /*95670*/  IADD3 R24, P1, R27, R0.reuse, RZ ;  /* 0x000000001b187210 */ /* 0x080fe40007f3e0ff */
[----:B------:R-:W-:Y:S01]  /*95680*/  ISETP.LT.AND P2, PT, R28, UR9, !P0 ;  /* 0x000000091c007c0c */ /* 0x000fe2000c741270 */
[----:B0-----:R-:W-:Y:S01]  /*95690*/  IMAD R28, R35, 0x2, R20 ;  /* 0x00000002231c7824 */ /* 0x001fe200078e0214 */
[----:B------:R-:W-:Y:S01]  /*956a0*/  LEA.HI.X.SX32 R25, R27, R5, 0x1, P1 ;  /* 0x000000051b197211 */ /* 0x000fe200008f0eff */
[----:B------:R-:W0:Y:S01]  /*956b0*/  LDC R35, c[0x0][0x248] ;  /* 0x00009200ff237b82 */ /* 0x000e220000000800 */
[----:B------:R-:W-:-:S03]  /*956c0*/  IADD3 R26, P1, R20, R0, RZ ;  /* 0x00000000141a7210 */ /* 0x000fc60007f3e0ff */
[----:B------:R1:W-:Y:S01]  /*956d0*/  @P6 STG.E.U8 desc[UR6][R24.64], R33 ;  /* 0x0000002118006986 */ /* 0x0003e2000c101106 */
[-C--:B------:R-:W-:Y:S01]  /*956e0*/  LEA.HI.X.SX32 R27, R20, R5.reuse, 0x1, P1 ;  /* 0x00000005141b7211 */ /* 0x080fe200008f0eff */
[----:B--2---:R-:W-:Y:S01]  /*956f0*/  IMAD R20, R29, 0x2, R28 ;  /* 0x000000021d147824 */ /* 0x004fe200078e021c */
[CC--:B------:R-:W-:Y:S01]  /*95700*/  IADD3 R22, P6, R28.reuse, R0.reuse, RZ ;  /* 0x000000001c167210 */ /* 0x0c0fe20007fde0ff */
[----:B------:R-:W2:Y:S01]  /*95710*/  LDC R30, c[0x0][0x248] ;  /* 0x00009200ff1e7b82 */ /* 0x000ea20000000800 */
[----:B------:R-:W-:Y:S02]  /*95720*/  PRMT R31, R93, 0x7770, RZ ;  /* 0x000077705d1f7816 */ /* 0x000fe400000000ff */
[----:B------:R-:W-:Y:S01]  /*95730*/  ISETP.LT.AND P1, PT, R23, UR4, !P0 ;  /* 0x0000000417007c0c */ /* 0x000fe2000c721270 */
[----:B------:R-:W-:Y:S01]  /*95740*/  ULDC UR4, c[0x0][0x22c] ;  /* 0x00008b0000047ab9 */ /* 0x000fe20000000800 */
[-C--:B------:R-:W-:Y:S01]  /*95750*/  LEA.HI.X.SX32 R23, R28, R5.reuse, 0x1, P6 ;  /* 0x000000051c177211 */ /* 0x080fe200030f0eff */
[----:B-1----:R-:W-:Y:S01]  /*95760*/  IMAD R28, R37, 0x2, R20 ;  /* 0x00000002251c7824 */ /* 0x002fe200078e0214 */
[----:B------:R-:W-:Y:S01]  /*95770*/  IADD3 R24, P6, R20, R0, RZ ;  /* 0x0000000014187210 */ /* 0x000fe20007fde0ff */
[----:B------:R1:W-:Y:S01]  /*95780*/  @P5 STG.E.U8 desc[UR6][R26.64], R31 ;  /* 0x0000001f1a005986 */ /* 0x0003e2000c101106 */
[----:B------:R-:W-:Y:S01]  /*95790*/  PRMT R29, R94, 0x7770, RZ ;  /* 0x000077705e1d7816 */ /* 0x000fe200000000ff */
[----:B------:R-:W3:Y:S01]  /*957a0*/  LDC R33, c[0x0][0x248] ;  /* 0x00009200ff217b82 */ /* 0x000ee20000000800 */
[----:B------:R-:W-:Y:S01]  /*957b0*/  LEA.HI.X.SX32 R25, R20, R5, 0x1, P6 ;  /* 0x0000000514197211 */ /* 0x000fe200030f0eff */
[----:B------:R-:W-:-:S02]  /*957c0*/  IMAD R20, R39, 0x2, R28 ;  /* 0x0000000227147824 */ /* 0x000fc400078e021c */
[----:B------:R4:W-:Y:S04]  /*957d0*/  @P4 STG.E.U8 desc[UR6][R22.64], R29 ;  /* 0x0000001d16004986 */ /* 0x0009e8000c101106 */
[----:B------:R-:W2:Y:S01]  /*957e0*/  LDC R37, c[0x0][0x248] ;  /* 0x00009200ff257b82 */ /* 0x000ea20000000800 */
[----:B-1----:R-:W-:Y:S02]  /*957f0*/  PRMT R31, R95, 0x7770, RZ ;  /* 0x000077705f1f7816 */ /* 0x002fe400000000ff */
[----:B------:R-:W-:Y:S01]  /*95800*/  ISETP.LT.AND P5, PT, R169, UR4, !P0 ;  /* 0x00000004a9007c0c */ /* 0x000fe2000c7a1270 */
[----:B------:R-:W-:Y:S02]  /*95810*/  ULDC UR4, c[0x0][0x22c] ;  /* 0x00008b0000047ab9 */ /* 0x000fe40000000800 */
[----:B------:R1:W-:Y:S01]  /*95820*/  @P3 STG.E.U8 desc[UR6][R24.64], R31 ;  /* 0x0000001f18003986 */ /* 0x0003e2000c101106 */
[----:B----4-:R-:W-:-:S02]  /*95830*/  IADD3 R22, P4, R28, R0, RZ ;  /* 0x000000001c167210 */ /* 0x010fc40007f9e0ff */
[----:B------:R-:W-:Y:S01]  /*95840*/  ISETP.LT.AND P6, PT, R170, UR4, !P0 ;  /* 0x00000004aa007c0c */ /* 0x000fe2000c7c1270 */
[----:B------:R-:W-:Y:S01]  /*95850*/  ULDC UR4, c[0x0][0x22c] ;  /* 0x00008b0000047ab9 */ /* 0x000fe20000000800 */
[-C--:B------:R-:W-:Y:S02]  /*95860*/  LEA.HI.X.SX32 R23, R28, R5.reuse, 0x1, P4 ;  /* 0x000000051c177211 */ /* 0x080fe400020f0eff */
[----:B------:R-:W-:Y:S02]  /*95870*/  PRMT R29, R92, 0x7771, RZ ;  /* 0x000077715c1d7816 */ /* 0x000fe400000000ff */
[----:B------:R-:W-:Y:S01]  /*95880*/  PRMT R27, R93, 0x7771, RZ ;  /* 0x000077715d1b7816 */ /* 0x000fe200000000ff */
[----:B0-----:R-:W-:Y:S01]  /*95890*/  IMAD R26, R35, 0x2, R20 ;  /* 0x00000002231a7824 */ /* 0x001fe200078e0214 */
[CC--:B-1----:R-:W-:Y:S01]  /*958a0*/  IADD3 R24, P3, R20.reuse, R0.reuse, RZ ;  /* 0x0000000014187210 */ /* 0x0c2fe20007f7e0ff */
[----:B------:R-:W0:Y:S01]  /*958b0*/  LDC R31, c[0x0][0x248] ;  /* 0x00009200ff1f7b82 */ /* 0x000e220000000800 */
[----:B------:R-:W-:Y:S01]  /*958c0*/  ISETP.LT.AND P4, PT, R171, UR4, !P0 ;  /* 0x00000004ab007c0c */ /* 0x000fe2000c781270 */
[----:B------:R-:W-:Y:S01]  /*958d0*/  ULDC UR4, c[0x0][0x248] ;  /* 0x0000920000047ab9 */ /* 0x000fe20000000800 */
[----:B------:R-:W-:Y:S01]  /*958e0*/  LEA.HI.X.SX32 R25, R20, R5, 0x1, P3 ;  /* 0x0000000514197211 */ /* 0x000fe200018f0eff */
[----:B------:R1:W-:Y:S04]  /*958f0*/  @P2 STG.E.U8 desc[UR6][R22.64], R29 ;  /* 0x0000001d16002986 */ /* 0x0003e8000c101106 */
[----:B------:R4:W-:Y:S01]  /*95900*/  @P1 STG.E.U8 desc[UR6][R24.64], R27 ;  /* 0x0000001b18001986 */ /* 0x0009e2000c101106 */
[C---:B------:R-:W-:Y:S01]  /*95910*/  ISETP.LT.AND P1, PT, R21.reuse, UR5, !P0 ;  /* 0x0000000515007c0c */ /* 0x040fe2000c721270 */
[----:B------:R-:W2:Y:S01]  /*95920*/  LDC R35, c[0x0][0x248] ;  /* 0x00009200ff237b82 */ /* 0x000ea20000000800 */
[----:B------:R-:W-:Y:S01]  /*95930*/  IADD3 R20, P2, R26, R0, RZ ;  /* 0x000000001a147210 */ /* 0x000fe20007f5e0ff */
[----:B------:R-:W-:Y:S01]  /*95940*/  ULDC UR5, c[0x0][0x22c] ;  /* 0x00008b0000057ab9 */ /* 0x000fe20000000800 */
[----:B-1----:R-:W-:-:S02]  /*95950*/  IMAD R23, R21, UR4, RZ ;  /* 0x0000000415177c24 */ /* 0x002fc4000f8e02ff */
[----:B------:R-:W-:-:S03]  /*95960*/  LEA.HI.X.SX32 R21, R26, R5, 0x1, P2 ;  /* 0x000000051a157211 */ /* 0x000fc600010f0eff */
[----:B------:R-:W1:Y:S01]  /*95970*/  LDC R28, c[0x0][0x248] ;  /* 0x00009200ff1c7b82 */ /* 0x000e620000000800 */
[----:B------:R-:W-:Y:S01]  /*95980*/  ULDC UR4, c[0x0][0x22c] ;  /* 0x00008b0000047ab9 */ /* 0x000fe20000000800 */
[-C--:B------:R-:W-:Y:S02]  /*95990*/  IADD3 R22, P3, R23, R0.reuse, RZ ;  /* 0x0000000017167210 */ /* 0x080fe40007f7e0ff */
[----:B----4-:R-:W-:Y:S01]  /*959a0*/  PRMT R25, R94, 0x7771, RZ ;  /* 0x000077715e197816 */ /* 0x010fe200000000ff */
[----:B---3--:R-:W-:Y:S01]  /*959b0*/  IMAD R26, R33, 0x4, R26 ;  /* 0x00000004211a7824 */ /* 0x008fe200078e021a */
[----:B------:R-:W-:Y:S02]  /*959c0*/  LEA.HI.X.SX32 R23, R23, R5, 0x1, P3 ;  /* 0x0000000517177211 */ /* 0x000fe400018f0eff */
[----:B------:R-:W3:Y:S01]  /*959d0*/  LDC R33, c[0x0][0x248] ;  /* 0x00009200ff217b82 */ /* 0x000ee20000000800 */
[----:B------:R-:W-:Y:S01]  /*959e0*/  PRMT R27, R95, 0x7771, RZ ;  /* 0x000077715f1b7816 */ /* 0x000fe200000000ff */
[----:B------:R4:W-:Y:S04]  /*959f0*/  @P5 STG.E.U8 desc[UR6][R20.64], R25 ;  /* 0x0000001914005986 */ /* 0x0009e8000c101106 */
[----:B------:R2:W-:Y:S01]  /*95a00*/  @P1 STG.E.U8 desc[UR6][R22.64], R27 ;  /* 0x0000001b16001986 */ /* 0x0005e2000c101106 */
[----:B0-----:R-:W-:Y:S01]  /*95a10*/  IMAD R24, R31, 0x2, R26 ;  /* 0x000000021f187824 */ /* 0x001fe200078e021a */
[----:B----4-:R-:W-:-:S04]  /*95a20*/  IADD3 R20, P1, R26, R0, RZ ;  /* 0x000000001a147210 */ /* 0x010fc80007f3e0ff */
[-C--:B------:R-:W-:Y:S02]  /*95a30*/  LEA.HI.X.SX32 R21, R26, R5.reuse, 0x1, P1 ;  /* 0x000000051a157211 */ /* 0x080fe400008f0eff */
[----:B------:R-:W0:Y:S01]  /*95a40*/  LDC R26, c[0x0][0x248] ;  /* 0x00009200ff1a7b82 */ /* 0x000e220000000800 */
[----:B------:R-:W-:Y:S01]  /*95a50*/  PRMT R31, R92, 0x7772, RZ ;  /* 0x000077725c1f7816 */ /* 0x000fe200000000ff */
[----:B--2---:R-:W-:Y:S01]  /*95a60*/  IMAD R25, R35, 0x2, R24 ;  /* 0x0000000223197824 */ /* 0x004fe200078e0218 */
[----:B------:R-:W-:Y:S01]  /*95a70*/  ISETP.LT.AND P2, PT, R176, UR8, !P0 ;  /* 0x00000008b0007c0c */ /* 0x000fe2000c741270 */
[----:B------:R-:W-:Y:S01]  /*95a80*/  ULDC UR8, c[0x0][0x22c] ;  /* 0x00008b0000087ab9 */ /* 0x000fe20000000800 */
[C---:B------:R-:W-:Y:S01]  /*95a90*/  IADD3 R22, P1, R24.reuse, R0, RZ ;  /* 0x0000000018167210 */ /* 0x040fe20007f3e0ff */
[----:B------:R2:W-:Y:S02]  /*95aa0*/  @P6 STG.E.U8 desc[UR6][R20.64], R31 ;  /* 0x0000001f14006986 */ /* 0x0005e4000c101106 */
[----:B------:R-:W4:Y:S01]  /*95ab0*/  LDC R35, c[0x0][0x248] ;  /* 0x00009200ff237b82 */ /* 0x000f220000000800 */
[----:B------:R-:W-:Y:S01]  /*95ac0*/  LEA.HI.X.SX32 R23, R24, R5, 0x1, P1 ;  /* 0x0000000518177211 */ /* 0x000fe200008f0eff */
[----:B-1----:R-:W-:Y:S01]  /*95ad0*/  IMAD R24, R28, 0x2, R25 ;  /* 0x000000021c187824 */ /* 0x002fe200078e0219 */
[----:B------:R-:W-:-:S02]  /*95ae0*/  PRMT R27, R93, 0x7772, RZ ;  /* 0x000077725d1b7816 */ /* 0x000fc400000000ff */
[----:B------:R-:W-:Y:S01]  /*95af0*/  ISETP.LT.AND P5, PT, R177, UR4, !P0 ;  /* 0x00000004b1007c0c */ /* 0x000fe2000c7a1270 */
[----:B------:R-:W-:Y:S01]  /*95b00*/  ULDC UR4, c[0x0][0x22c] ;  /* 0x00008b0000047ab9 */ /* 0x000fe20000000800 */
[CC--:B--2---:R-:W-:Y:S02]  /*95b10*/  IADD3 R20, P6, R25.reuse, R0.reuse, RZ ;  /* 0x0000000019147210 */ /* 0x0c4fe40007fde0ff */
[----:B------:R-:W-:Y:S01]  /*95b20*/  PRMT R29, R94, 0x7772, RZ ;  /* 0x000077725e1d7816 */ /* 0x000fe200000000ff */
[----:B------:R-:W1:Y:S01]  /*95b30*/  LDC R28, c[0x0][0x248] ;  /* 0x00009200ff1c7b82 */ /* 0x000e620000000800 */
[----:B------:R-:W-:Y:S01]  /*95b40*/  LEA.HI.X.SX32 R21, R25, R5, 0x1, P6 ;  /* 0x0000000519157211 */ /* 0x000fe200030f0eff */
[----:B------:R2:W-:Y:S01]  /*95b50*/  @P4 STG.E.U8 desc[UR6][R22.64], R27 ;  /* 0x0000001b16004986 */ /* 0x0005e2000c101106 */
[----:B---3--:R-:W-:Y:S01]  /*95b60*/  IMAD R25, R33, 0x2, R24 ;  /* 0x0000000221197824 */ /* 0x008fe200078e0218 */
[----:B------:R-:W-:Y:S01]  /*95b70*/  ISETP.LT.AND P3, PT, R178, UR4, !P0 ;  /* 0x00000004b2007c0c */ /* 0x000fe2000c761270 */
[----:B------:R-:W-:Y:S01]  /*95b80*/  ULDC UR4, c[0x0][0x22c] ;  /* 0x00008b0000047ab9 */ /* 0x000fe20000000800 */
[----:B------:R3:W-:Y:S01]  /*95b90*/  @P2 STG.E.U8 desc[UR6][R20.64], R29 ;  /* 0x0000001d14002986 */ /* 0x0007e2000c101106 */
[----:B------:R-:W-:Y:S01]  /*95ba0*/  ISETP.LT.AND P1, PT, R179, UR4, !P0 ;  /* 0x00000004b3007c0c */ /* 0x000fe2000c721270 */
[----:B------:R-:W-:Y:S01]  /*95bb0*/  ULDC UR4, c[0x0][0x22c] ;  /* 0x00008b0000047ab9 */ /* 0x000fe20000000800 */
[----:B--2---:R-:W-:-:S02]  /*95bc0*/  IADD3 R22, P4, R24, R0, RZ ;  /* 0x0000000018167210 */ /* 0x004fc40007f9e0ff */
[----:B------:R-:W-:Y:S01]  /*95bd0*/  PRMT R27, R95, 0x7772, RZ ;  /* 0x000077725f1b7816 */ /* 0x000fe200000000ff */
[----:B---3--:R-:W2:Y:S01]  /*95be0*/  LDC R29, c[0x0][0x248] ;  /* 0x00009200ff1d7b82 */ /* 0x008ea20000000800 */
[-C--:B------:R-:W-:Y:S01]  /*95bf0*/  LEA.HI.X.SX32 R23, R24, R5.reuse, 0x1, P4 ;  /* 0x0000000518177211 */ /* 0x080fe200020f0eff */
[----:B0-----:R-:W-:Y:S01]  /*95c00*/  IMAD R24, R26, 0x2, R25 ;  /* 0x000000021a187824 */ /* 0x001fe200078e0219 */
[C---:B------:R-:W-:Y:S02]  /*95c10*/  IADD3 R20, P2, R25.reuse, R0, RZ ;  /* 0x0000000019147210 */ /* 0x040fe40007f5e0ff */
[----:B------:R-:W-:Y:S01]  /*95c20*/  ISETP.LT.AND P6, PT, R184, UR4, !P0 ;  /* 0x00000004b8007c0c */ /* 0x000fe2000c7c1270 */
[----:B------:R-:W-:Y:S01]  /*95c30*/  ULDC UR4, c[0x0][0x22c] ;  /* 0x00008b0000047ab9 */ /* 0x000fe20000000800 */
[----:B------:R-:W-:Y:S01]  /*95c40*/  LEA.HI.X.SX32 R21, R25, R5, 0x1, P2 ;  /* 0x0000000519157211 */ /* 0x000fe200010f0eff */
[----:B------:R-:W0:Y:S01]  /*95c50*/  LDC R26, c[0x0][0x248] ;  /* 0x00009200ff1a7b82 */ /* 0x000e220000000800 */
[----:B------:R3:W-:Y:S01]  /*95c60*/  @P5 STG.E.U8 desc[UR6][R22.64], R27 ;  /* 0x0000001b16005986 */ /* 0x0007e2000c101106 */
[----:B------:R-:W-:-:S02]  /*95c70*/  PRMT R25, R92, 0x7773, RZ ;  /* 0x000077735c197816 */ /* 0x000fc400000000ff */
[----:B------:R-:W-:Y:S01]  /*95c80*/  ISETP.LT.AND P4, PT, R185, UR4, !P0 ;  /* 0x00000004b9007c0c */ /* 0x000fe2000c781270 */
[----:B------:R-:W-:Y:S01]  /*95c90*/  ULDC UR4, c[0x0][0x22c] ;  /* 0x00008b0000047ab9 */ /* 0x000fe20000000800 */
[----:B------:R-:W-:Y:S01]  /*95ca0*/  PRMT R93, R93, 0x7773, RZ ;  /* 0x000077735d5d7816 */ /* 0x000fe200000000ff */
[----:B------:R1:W-:Y:S01]  /*95cb0*/  @P3 STG.E.U8 desc[UR6][R20.64], R25 ;  /* 0x0000001914003986 */ /* 0x0003e2000c101106 */
[----:B------:R-:W-:Y:S01]  /*95cc0*/  ISETP.LT.AND P2, PT, R186, UR4, !P0 ;  /* 0x00000004ba007c0c */ /* 0x000fe2000c741270 */
[----:B------:R-:W-:Y:S01]  /*95cd0*/  ULDC UR4, c[0x0][0x248] ;  /* 0x0000920000047ab9 */ /* 0x000fe20000000800 */
[CC--:B---3--:R-:W-:Y:S02]  /*95ce0*/  IADD3 R22, P5, R24.reuse, R0.reuse, RZ ;  /* 0x0000000018167210 */ /* 0x0c8fe40007fbe0ff */
[----:B------:R-:W-:Y:S02]  /*95cf0*/  ISETP.LT.AND P3, PT, R19, UR5, !P0 ;  /* 0x0000000513007c0c */ /* 0x000fe4000c761270 */
[-C--:B------:R-:W-:Y:S01]  /*95d00*/  LEA.HI.X.SX32 R23, R24, R5.reuse, 0x1, P5 ;  /* 0x0000000518177211 */ /* 0x080fe200028f0eff */
[----:B----4-:R-:W-:Y:S01]  /*95d10*/  IMAD R24, R35, 0x2, R24 ;  /* 0x0000000223187824 */ /* 0x010fe200078e0218 */
[----:B------:R-:W-:Y:S01]  /*95d20*/  PRMT R27, R94, 0x7773, RZ ;  /* 0x000077735e1b7816 */ /* 0x000fe200000000ff */
[----:B------:R-:W-:Y:S01]  /*95d30*/  IMAD R19, R19, UR4, RZ ;  /* 0x0000000413137c24 */ /* 0x000fe2000f8e02ff */
[----:B------:R-:W-:Y:S01]  /*95d40*/  PRMT R95, R95, 0x7773, RZ ;  /* 0x000077735f5f7816 */ /* 0x000fe200000000ff */
[----:B------:R3:W-:Y:S01]  /*95d50*/  @P1 STG.E.U8 desc[UR6][R22.64], R93 ;  /* 0x0000005d16001986 */ /* 0x0007e2000c101106 */
[----:B-1----:R-:W-:Y:S01]  /*95d60*/  IADD3 R20, P1, R24, R0, RZ ;  /* 0x0000000018147210 */ /* 0x002fe20007f3e0ff */
[----:B------:R-:W-:Y:S01]  /*95d70*/  ULDC UR4, c[0x0][0x22c] ;  /* 0x00008b0000047ab9 */ /* 0x000fe20000000800 */
[----:B------:R-:W1:Y:S01]  /*95d80*/  LDC R35, c[0x0][0x248] ;  /* 0x00009200ff237b82 */ /* 0x000e620000000800 */
[----:B------:R-:W-:Y:S01]  /*95d90*/  PRMT R33, R84, 0x7770, RZ ;  /* 0x0000777054217816 */ /* 0x000fe200000000ff */
[----:B------:R-:W-:Y:S01]  /*95da0*/  ULDC UR5, c[0x0][0x22c] ;  /* 0x00008b0000057ab9 */ /* 0x000fe20000000800 */
[----:B------:R-:W-:-:S02]  /*95db0*/  LEA.HI.X.SX32 R21, R24, R5, 0x1, P1 ;  /* 0x0000000518157211 */ /* 0x000fc400008f0eff */
[----:B---3--:R-:W-:-:S04]  /*95dc0*/  IADD3 R22, P5, R19, R0, RZ ;  /* 0x0000000013167210 */ /* 0x008fc80007fbe0ff */
[----:B------:R-:W-:Y:S01]  /*95dd0*/  LEA.HI.X.SX32 R23, R19, R5, 0x1, P5 ;  /* 0x0000000513177211 */ /* 0x000fe200028f0eff */
[----:B--2---:R-:W-:Y:S01]  /*95de0*/  IMAD R19, R29, 0x4, R24 ;  /* 0x000000041d137824 */ /* 0x004fe200078e0218 */
[----:B------:R0:W-:Y:S04]  /*95df0*/  @P6 STG.E.U8 desc[UR6][R20.64], R27 ;  /* 0x0000001b14006986 */ /* 0x0001e8000c101106 */
[----:B------:R2:W-:Y:S01]  /*95e00*/  @P3 STG.E.U8 desc[UR6][R22.64], R95 ;  /* 0x0000005f16003986 */ /* 0x0005e2000c101106 */
[----:B------:R-:W-:Y:S01]  /*95e10*/  IADD3 R24, P3, R19, R0, RZ ;  /* 0x0000000013187210 */ /* 0x000fe20007f7e0ff */
[----:B0-----:R-:W-:-:S03]  /*95e20*/  IMAD R21, R26, 0x2, R19 ;  /* 0x000000021a157824 */ /* 0x001fc600078e0213 */
[-C--:B------:R-:W-:Y:S01]  /*95e30*/  LEA.HI.X.SX32 R25, R19, R5.reuse, 0x1, P3 ;  /* 0x0000000513197211 */ /* 0x080fe200018f0eff */
[----:B------:R-:W-:Y:S01]  /*95e40*/  IMAD R19, R28, 0x2, R21 ;  /* 0x000000021c137824 */ /* 0x000fe200078e0215 */
[-C--:B------:R-:W-:Y:S02]  /*95e50*/  IADD3 R20, P3, R21, R0.reuse, RZ ;  /* 0x0000000015147210 */ /* 0x080fe40007f7e0ff */
[----:B------:R-:W-:Y:S01]  /*95e60*/  ISETP.LT.AND P1, PT, R187, UR8, !P0 ;  /* 0x00000008bb007c0c */ /* 0x000fe2000c721270 */
[----:B------:R-:W-:Y:S01]  /*95e70*/  IMAD R27, R30, 0x2, R19 ;  /* 0x000000021e1b7824 */ /* 0x000fe200078e0213 */
[-C--:B------:R-:W-:Y:S02]  /*95e80*/  LEA.HI.X.SX32 R21, R21, R5.reuse, 0x1, P3 ;  /* 0x0000000515157211 */ /* 0x080fe400018f0eff */
[----:B------:R-:W-:Y:S01]  /*95e90*/  ISETP.LT.AND P6, PT, R192, UR4, !P0 ;  /* 0x00000004c0007c0c */ /* 0x000fe2000c7c1270 */
[----:B------:R0:W-:Y:S01]  /*95ea0*/  @P4 STG.E.U8 desc[UR6][R24.64], R33 ;  /* 0x0000002118004986 */ /* 0x0001e2000c101106 */
[-C--:B--2---:R-:W-:Y:S01]  /*95eb0*/  IADD3 R22, P3, R19, R0.reuse, RZ ;  /* 0x0000000013167210 */ /* 0x084fe20007f7e0ff */
[----:B------:R-:W-:Y:S01]  /*95ec0*/  ULDC UR4, c[0x0][0x22c] ;  /* 0x00008b0000047ab9 */ /* 0x000fe20000000800 */
[----:B------:R-:W-:Y:S01]  /*95ed0*/  PRMT R31, R85, 0x7770, RZ ;  /* 0x00007770551f7816 */ /* 0x000fe200000000ff */
[----:B------:R-:W-:Y:S01]  /*95ee0*/  ULDC UR8, c[0x0][0x22c] ;  /* 0x00008b0000087ab9 */ /* 0x000fe20000000800 */
[----:B------:R-:W-:Y:S01]  /*95ef0*/  LEA.HI.X.SX32 R23, R19, R5, 0x1, P3 ;  /* 0x0000000513177211 */ /* 0x000fe200018f0eff */
[----:B------:R-:W2:Y:S01]  /*95f00*/  LDC R30, c[0x0][0x248] ;  /* 0x00009200ff1e7b82 */ /* 0x000ea20000000800 */
[----:B------:R-:W-:Y:S01]  /*95f10*/  IADD3 R26, P3, R27, R0, RZ ;  /* 0x000000001b1a7210 */ /* 0x000fe20007f7e0ff */
[----:B------:R-:W-:Y:S01]  /*95f20*/  IMAD R19, R32, 0x2, R27 ;  /* 0x0000000220137824 */ /* 0x000fe200078e021b */
[----:B------:R-:W-:-:S02]  /*95f30*/  PRMT R29, R86, 0x7770, RZ ;  /* 0x00007770561d7816 */ /* 0x000fc400000000ff */
[----:B------:R-:W-:Y:S02]  /*95f40*/  LEA.HI.X.SX32 R27, R27, R5, 0x1, P3 ;  /* 0x000000051b1b7211 */ /* 0x000fe400018f0eff */
[----:B0-----:R-:W-:Y:S01]  /*95f50*/  PRMT R33, R87, 0x7770, RZ ;  /* 0x0000777057217816 */ /* 0x001fe200000000ff */
[----:B------:R0:W-:Y:S01]  /*95f60*/  @P2 STG.E.U8 desc[UR6][R20.64], R31 ;  /* 0x0000001f14002986 */ /* 0x0001e2000c101106 */
[----:B------:R-:W-:Y:S01]  /*95f70*/  ISETP.LT.AND P5, PT, R193, UR4, !P0 ;  /* 0x00000004c1007c0c */ /* 0x000fe2000c7a1270 */
[----:B------:R-:W-:Y:S01]  /*95f80*/  IMAD R28, R34, 0x2, R19 ;  /* 0x00000002221c7824 */ /* 0x000fe200078e0213 */
[----:B------:R-:W-:Y:S01]  /*95f90*/  ULDC UR4, c[0x0][0x22c] ;  /* 0x00008b0000047ab9 */ /* 0x000fe20000000800 */
[----:B------:R-:W-:Y:S04]  /*95fa0*/  @P1 STG.E.U8 desc[UR6][R22.64], R29 ;  /* 0x0000001d16001986 */ /* 0x000fe8000c101106 */
[----:B------:R3:W-:Y:S01]  /*95fb0*/  @P6 STG.E.U8 desc[UR6][R26.64], R33 ;  /* 0x000000211a006986 */ /* 0x0007e2000c101106 */
[----:B0-----:R-:W-:-:S02]  /*95fc0*/  IADD3 R20, P3, R19, R0, RZ ;  /* 0x0000000013147210 */ /* 0x001fc40007f7e0ff */
[----:B------:R-:W-:Y:S02]  /*95fd0*/  PRMT R31, R84, 0x7771, RZ ;  /* 0x00007771541f7816 */ /* 0x000fe400000000ff */
[-C--:B------:R-:W-:Y:S01]  /*95fe0*/  LEA.HI.X.SX32 R21, R19, R5.reuse, 0x1, P3 ;  /* 0x0000000513157211 */ /* 0x080fe200018f0eff */
[----:B---3--:R-:W0:Y:S01]  /*95ff0*/  LDC R33, c[0x0][0x248] ;  /* 0x00009200ff217b82 */ /* 0x008e220000000800 */
[-C--:B------:R-:W-:Y:S02]  /*96000*/  IADD3 R24, P6, R28, R0.reuse, RZ ;  /* 0x000000001c187210 */ /* 0x080fe40007fde0ff */
[----:B------:R-:W-:Y:S01]  /*96010*/  ISETP.LT.AND P4, PT, R194, UR4, !P0 ;  /* 0x00000004c2007c0c */ /* 0x000fe2000c781270 */
[----:B------:R-:W-:Y:S01]  /*96020*/  ULDC UR4, c[0x0][0x22c] ;  /* 0x00008b0000047ab9 */ /* 0x000fe20000000800 */
[----:B------:R-:W-:Y:S01]  /*96030*/  LEA.HI.X.SX32 R25, R28, R5, 0x1, P6 ;  /* 0x000000051c197211 */ /* 0x000fe200030f0eff */
[----:B------:R3:W-:Y:S01]  /*96040*/  @P5 STG.E.U8 desc[UR6][R20.64], R31 ;  /* 0x0000001f14005986 */ /* 0x0007e2000c101106 */
[----:B------:R-:W-:Y:S01]  /*96050*/  ISETP.LT.AND P2, PT, R195, UR4, !P0 ;  /* 0x00000004c3007c0c */ /* 0x000fe2000c741270 */
[----:B-1----:R-:W-:Y:S01]  /*96060*/  IMAD R28, R35, 0x2, R28 ;  /* 0x00000002231c7824 */ /* 0x002fe200078e021c */
[----:B------:R-:W-:Y:S01]  /*96070*/  ULDC UR4, c[0x0][0x22c] ;  /* 0x00008b0000047ab9 */ /* 0x000fe20000000800 */
[----:B------:R-:W-:Y:S01]  /*96080*/  PRMT R29, R85, 0x7771, RZ ;  /* 0x00007771551d7816 */ /* 0x000fe200000000ff */
[----:B------:R-:W1:Y:S01]  /*96090*/  LDC R35, c[0x0][0x248] ;  /* 0x00009200ff237b82 */ /* 0x000e620000000800 */
[----:B------:R-:W-:Y:S01]  /*960a0*/  ISETP.LT.AND P1, PT, R200, UR4, !P0 ;  /* 0x00000004c8007c0c */ /* 0x000fe2000c721270 */
[----:B------:R-:W-:Y:S01]  /*960b0*/  ULDC UR4, c[0x0][0x22c] ;  /* 0x00008b0000047ab9 */ /* 0x000fe20000000800 */
[----:B------:R-:W-:-:S05]  /*960c0*/  IADD3 R22, P5, R28, R0, RZ ;  /* 0x000000001c167210 */ /* 0x000fca0007fbe0ff */
[----:B---3--:R-:W3:Y:S01]  /*960d0*/  LDC R31, c[0x0][0x248] ;  /* 0x00009200ff1f7b82 */ /* 0x008ee20000000800 */
[----:B------:R-:W-:Y:S01]  /*960e0*/  ISETP.LT.AND P3, PT, R201, UR4, !P0 ;  /* 0x00000004c9007c0c */ /* 0x000fe2000c761270 */
[----:B------:R-:W-:Y:S01]  /*960f0*/  ULDC UR4, c[0x0][0x248] ;  /* 0x0000920000047ab9 */ /* 0x000fe20000000800 */
[-C--:B------:R-:W-:Y:S01]  /*96100*/  LEA.HI.X.SX32 R23, R28, R5.reuse, 0x1, P5 ;  /* 0x000000051c177211 */ /* 0x080fe200028f0eff */
[C---:B------:R-:W-:Y:S01]  /*96110*/  IMAD R19, R18.reuse, UR4, RZ ;  /* 0x0000000412137c24 */ /* 0x040fe2000f8e02ff */
[----:B------:R0:W-:Y:S01]  /*96120*/  @P4 STG.E.U8 desc[UR6][R24.64], R29 ;  /* 0x0000001d18004986 */ /* 0x0001e2000c101106 */
[----:B------:R-:W-:Y:S01]  /*96130*/  IMAD R28, R37, 0x4, R28 ;  /* 0x00000004251c7824 */ /* 0x000fe200078e021c */
[----:B------:R-:W-:Y:S01]  /*96140*/  ISETP.LT.AND P4, PT, R18, UR5, !P0 ;  /* 0x0000000512007c0c */ /* 0x000fe2000c781270 */
[----:B------:R-:W4:Y:S01]  /*96150*/  LDC R26, c[0x0][0x248] ;  /* 0x00009200ff1a7b82 */ /* 0x000f220000000800 */
[----:B------:R-:W-:Y:S01]  /*96160*/  PRMT R27, R86, 0x7771, RZ ;  /* 0x00007771561b7816 */ /* 0x000fe200000000ff */
[----:B------:R-:W-:Y:S01]  /*96170*/  ULDC UR4, c[0x0][0x22c] ;  /* 0x00008b0000047ab9 */ /* 0x000fe20000000800 */
[----:B------:R-:W-:Y:S01]  /*96180*/  IADD3 R18, P6, R19, R0, RZ ;  /* 0x0000000013127210 */ /* 0x000fe20007fde0ff */
[----:B------:R-:W-:Y:S01]  /*96190*/  ULDC UR5, c[0x0][0x22c] ;  /* 0x00008b0000057ab9 */ /* 0x000fe20000000800 */
[----:B0-----:R-:W-:Y:S01]  /*961a0*/  IMAD R24, R33, 0x2, R28 ;  /* 0x0000000221187824 */ /* 0x001fe200078e021c */
[----:B------:R0:W-:Y:S01]  /*961b0*/  @P2 STG.E.U8 desc[UR6][R22.64], R27 ;  /* 0x0000001b16002986 */ /* 0x0001e2000c101106 */
[----:B------:R-:W-:Y:S01]  /*961c0*/  LEA.HI.X.SX32 R19, R19, R5, 0x1, P6 ;  /* 0x0000000513137211 */ /* 0x000fe200030f0eff */
[----:B------:R-:W2:Y:S01]  /*961d0*/  LDC R33, c[0x0][0x248] ;  /* 0x00009200ff217b82 */ /* 0x000ea20000000800 */
[----:B------:R-:W-:-:S02]  /*961e0*/  PRMT R25, R87, 0x7771, RZ ;  /* 0x0000777157197816 */ /* 0x000fc400000000ff */
[----:B0-----:R-:W-:-:S04]  /*961f0*/  IADD3 R22, P6, R24, R0, RZ ;  /* 0x0000000018167210 */ /* 0x001fc80007fde0ff */
[-C--:B------:R-:W-:Y:S01]  /*96200*/  LEA.HI.X.SX32 R23, R24, R5.reuse, 0x1, P6 ;  /* 0x0000000518177211 */ /* 0x080fe200030f0eff */
[----:B---3--:R-:W-:Y:S02]  /*96210*/  IMAD R24, R31, 0x2, R24 ;  /* 0x000000021f187824 */ /* 0x008fe400078e0218 */
[----:B------:R-:W0:Y:S01]  /*96220*/  LDC R31, c[0x0][0x248] ;  /* 0x00009200ff1f7b82 */ /* 0x000e220000000800 */
[----:B------:R3:W-:Y:S01]  /*96230*/  @P4 STG.E.U8 desc[UR6][R18.64], R25 ;  /* 0x0000001912004986 */ /* 0x0007e2000c101106 */
[----:B------:R-:W-:Y:S02]  /*96240*/  IADD3 R20, P4, R28, R0, RZ ;  /* 0x000000001c147210 */ /* 0x000fe40007f9e0ff */
[----:B------:R-:W-:Y:S02]  /*96250*/  PRMT R29, R84, 0x7772, RZ ;  /* 0x00007772541d7816 */ /* 0x000fe400000000ff */
[----:B------:R-:W-:Y:S02]  /*96260*/  LEA.HI.X.SX32 R21, R28, R5, 0x1, P4 ;  /* 0x000000051c157211 */ /* 0x000fe400020f0eff */
[----:B------:R-:W-:Y:S01]  /*96270*/  ISETP.LT.AND P2, PT, R203, UR4, !P0 ;  /* 0x00000004cb007c0c */ /* 0x000fe2000c741270 */
[----:B------:R-:W-:Y:S01]  /*96280*/  ULDC UR4, c[0x0][0x22c] ;  /* 0x00008b0000047ab9 */ /* 0x000fe20000000800 */
[----:B------:R-:W-:-:S02]  /*96290*/  ISETP.LT.AND P5, PT, R202, UR8, !P0 ;  /* 0x00000008ca007c0c */ /* 0x000fc4000c7a1270 */
[CC--:B---3--:R-:W-:Y:S01]  /*962a0*/  IADD3 R18, P6, R24.reuse, R0.reuse, RZ ;  /* 0x0000000018127210 */ /* 0x0c8fe20007fde0ff */
[----:B-1----:R-:W-:Y:S01]  /*962b0*/  IMAD R25, R35, 0x2, R24 ;  /* 0x0000000223197824 */ /* 0x002fe200078e0218 */
[----:B------:R-:W-:Y:S01]  /*962c0*/  PRMT R27, R85, 0x7772, RZ ;  /* 0x00007772551b7816 */ /* 0x000fe200000000ff */
[----:B------:R1:W-:Y:S01]  /*962d0*/  @P1 STG.E.U8 desc[UR6][R20.64], R29 ;  /* 0x0000001d14001986 */ /* 0x0003e2000c101106 */
[----:B------:R-:W-:Y:S01]  /*962e0*/  LEA.HI.X.SX32 R19, R24, R5, 0x1, P6 ;  /* 0x0000000518137211 */ /* 0x000fe200030f0eff */
[----:B----4-:R-:W-:Y:S01]  /*962f0*/  IMAD R24, R26, 0x2, R25 ;  /* 0x000000021a187824 */ /* 0x010fe200078e0219 */
[----:B------:R-:W-:Y:S01]  /*96300*/  ISETP.LT.AND P4, PT, R208, UR4, !P0 ;  /* 0x00000004d0007c0c */ /* 0x000fe2000c781270 */
[----:B------:R-:W3:Y:S01]  /*96310*/  LDC R26, c[0x0][0x248] ;  /* 0x00009200ff1a7b82 */ /* 0x000ee20000000800 */
[----:B------:R4:W-:Y:S01]  /*96320*/  @P3 STG.E.U8 desc[UR6][R22.64], R27 ;  /* 0x0000001b16003986 */ /* 0x0009e2000c101106 */
[----:B------:R-:W-:Y:S01]  /*96330*/  ULDC UR4, c[0x0][0x22c] ;  /* 0x00008b0000047ab9 */ /* 0x000fe20000000800 */
[----:B------:R-:W-:Y:S01]  /*96340*/  ULDC UR8, c[0x0][0x22c] ;  /* 0x00008b0000087ab9 */ /* 0x000fe20000000800 */
[----:B-1----:R-:W-:-:S04]  /*96350*/  IADD3 R20, P6, R25, R0, RZ ;  /* 0x0000000019147210 */ /* 0x002fc80007fde0ff */
[----:B------:R-:W1:Y:S01]  /*96360*/  LDC R28, c[0x0][0x248] ;  /* 0x00009200ff1c7b82 */ /* 0x000e620000000800 */
[-C--:B------:R-:W-:Y:S02]  /*96370*/  LEA.HI.X.SX32 R21, R25, R5.reuse, 0x1, P6 ;  /* 0x0000000519157211 */ /* 0x080fe400030f0eff */
[-C--:B----4-:R-:W-:Y:S02]  /*96380*/  IADD3 R22, P6, R24, R0.reuse, RZ ;  /* 0x0000000018167210 */ /* 0x090fe40007fde0ff */
[----:B------:R-:W-:Y:S02]  /*96390*/  PRMT R29, R86, 0x7772, RZ ;  /* 0x00007772561d7816 */ /* 0x000fe400000000ff */
[----:B------:R-:W-:Y:S02]  /*963a0*/  PRMT R25, R87, 0x7772, RZ ;  /* 0x0000777257197816 */ /* 0x000fe400000000ff */
[----:B------:R-:W-:Y:S01]  /*963b0*/  ISETP.LT.AND P1, PT, R209, UR4, !P0 ;  /* 0x00000004d1007c0c */ /* 0x000fe2000c721270 */
[----:B------:R-:W-:Y:S01]  /*963c0*/  ULDC UR4, c[0x0][0x22c] ;  /* 0x00008b0000047ab9 */ /* 0x000fe20000000800 */
[----:B------:R-:W-:Y:S01]  /*963d0*/  LEA.HI.X.SX32 R23, R24, R5, 0x1, P6 ;  /* 0x0000000518177211 */ /* 0x000fe200030f0eff */
[----:B0-----:R-:W-:Y:S01]  /*963e0*/  IMAD R24, R31, 0x2, R24 ;  /* 0x000000021f187824 */ /* 0x001fe200078e0218 */
[----:B------:R-:W-:Y:S01]  /*963f0*/  PRMT R27, R84, 0x7773, RZ ;  /* 0x00007773541b7816 */ /* 0x000fe200000000ff */
[----:B------:R0:W-:Y:S01]  /*96400*/  @P5 STG.E.U8 desc[UR6][R18.64], R29 ;  /* 0x0000001d12005986 */ /* 0x0001e2000c101106 */
[----:B------:R-:W-:Y:S01]  /*96410*/  ISETP.LT.AND P3, PT, R210, UR4, !P0 ;  /* 0x00000004d2007c0c */ /* 0x000fe2000c761270 */
[----:B------:R-:W-:Y:S01]  /*96420*/  ULDC UR4, c[0x0][0x22c] ;  /* 0x00008b0000047ab9 */ /* 0x000fe20000000800 */
        /* <DEDUP_REMOVED lines=8> */
[----:B------:R-:W1:Y:S01]  /*964b0*/  LDC R31, c[0x0][0x248] ;  /* 0x00009200ff1f7b82 */ /* 0x000e620000000800 */
[----:B0-----:R-:W-:Y:S01]  /*964c0*/  IADD3 R18, P4, R24, R0, RZ ;  /* 0x0000000018127210 */ /* 0x001fe20007f9e0ff */
[----:B--2---:R-:W-:-:S03]  /*964d0*/  IMAD R25, R33, 0x2, R24 ;  /* 0x0000000221197824 */ /* 0x004fc600078e0218 */
[-C--:B------:R-:W-:Y:S02]  /*964e0*/  LEA.HI.X.SX32 R19, R24, R5.reuse, 0x1, P4 ;  /* 0x0000000518137211 */ /* 0x080fe400020f0eff */
[C---:B------:R-:W-:Y:S01]  /*964f0*/  ISETP.LT.AND P4, PT, R17.reuse, UR5, !P0 ;  /* 0x0000000511007c0c */ /* 0x040fe2000c781270 */
[----:B------:R-:W-:Y:S01]  /*96500*/  IMAD R17, R17, UR4, RZ ;  /* 0x0000000411117c24 */ /* 0x000fe2000f8e02ff */
[CC--:B------:R-:W-:Y:S01]  /*96510*/  IADD3 R20, P6, R25.reuse, R0.reuse, RZ ;  /* 0x0000000019147210 */ /* 0x0c0fe20007fde0ff */
[----:B------:R-:W0:Y:S01]  /*96520*/  LDC R24, c[0x0][0x248] ;  /* 0x00009200ff187b82 */ /* 0x000e220000000800 */
[----:B------:R2:W-:Y:S01]  /*96530*/  @P1 STG.E.U8 desc[UR6][R18.64], R85 ;  /* 0x0000005512001986 */ /* 0x0005e2000c101106 */
[----:B----4-:R-:W-:Y:S01]  /*96540*/  PRMT R27, R86, 0x7773, RZ ;  /* 0x00007773561b7816 */ /* 0x010fe200000000ff */
[----:B------:R-:W-:Y:S01]  /*96550*/  ULDC UR4, c[0x0][0x22c] ;  /* 0x00008b0000047ab9 */ /* 0x000fe20000000800 */
[-C--:B------:R-:W-:Y:S01]  /*96560*/  LEA.HI.X.SX32 R21, R25, R5.reuse, 0x1, P6 ;  /* 0x0000000519157211 */ /* 0x080fe200030f0eff */
[----:B---3--:R-:W-:Y:S01]  /*96570*/  IMAD R25, R26, 0x4, R25 ;  /* 0x000000041a197824 */ /* 0x008fe200078e0219 */
[C---:B------:R-:W-:Y:S01]  /*96580*/  IADD3 R22, P6, R17.reuse, R0, RZ ;  /* 0x0000000011167210 */ /* 0x040fe20007fde0ff */
[----:B------:R-:W-:Y:S01]  /*96590*/  ULDC UR5, c[0x0][0x22c] ;  /* 0x00008b0000057ab9 */ /* 0x000fe20000000800 */
[----:B------:R-:W3:Y:S02]  /*965a0*/  LDC R26, c[0x0][0x248] ;  /* 0x00009200ff1a7b82 */ /* 0x000ee40000000800 */
[----:B------:R-:W-:-:S02]  /*965b0*/  LEA.HI.X.SX32 R23, R17, R5, 0x1, P6 ;  /* 0x0000000511177211 */ /* 0x000fc400030f0eff */
[C---:B--2---:R-:W-:Y:S02]  /*965c0*/  IADD3 R18, P6, R25.reuse, R0, RZ ;  /* 0x0000000019127210 */ /* 0x044fe40007fde0ff */
[----:B------:R-:W-:Y:S02]  /*965d0*/  PRMT R29, R76, 0x7770, RZ ;  /* 0x000077704c1d7816 */ /* 0x000fe400000000ff */
[----:B------:R-:W2:Y:S01]  /*965e0*/  LDC R33, c[0x0][0x248] ;  /* 0x00009200ff217b82 */ /* 0x000ea20000000800 */
[----:B------:R-:W-:Y:S01]  /*965f0*/  LEA.HI.X.SX32 R19, R25, R5, 0x1, P6 ;  /* 0x0000000519137211 */ /* 0x000fe200030f0eff */
[----:B-1----:R-:W-:-:S06]  /*96600*/  IMAD R25, R28, 0x2, R25 ;  /* 0x000000021c197824 */ /* 0x002fcc00078e0219 */
[----:B------:R-:W1:Y:S01]  /*96610*/  LDC R28, c[0x0][0x248] ;  /* 0x00009200ff1c7b82 */ /* 0x000e620000000800 */
[----:B0-----:R-:W-:Y:S01]  /*96620*/  IMAD R17, R24, 0x2, R25 ;  /* 0x0000000218117824 */ /* 0x001fe200078e0219 */
[----:B------:R0:W-:Y:S01]  /*96630*/  @P3 STG.E.U8 desc[UR6][R20.64], R27 ;  /* 0x0000001b14003986 */ /* 0x0001e2000c101106 */
[----:B------:R-:W-:Y:S01]  /*96640*/  ISETP.LT.AND P1, PT, R217, UR8, !P0 ;  /* 0x00000008d9007c0c */ /* 0x000fe2000c721270 */
[----:B------:R-:W-:Y:S02]  /*96650*/  ULDC UR8, c[0x0][0x22c] ;  /* 0x00008b0000087ab9 */ /* 0x000fe40000000800 */
[----:B------:R4:W-:Y:S01]  /*96660*/  @P4 STG.E.U8 desc[UR6][R22.64], R87 ;  /* 0x0000005716004986 */ /* 0x0009e2000c101106 */
[----:B------:R-:W-:Y:S01]  /*96670*/  ISETP.LT.AND P3, PT, R218, UR4, !P0 ;  /* 0x00000004da007c0c */ /* 0x000fe2000c761270 */
[----:B------:R-:W-:Y:S02]  /*96680*/  ULDC UR4, c[0x0][0x22c] ;  /* 0x00008b0000047ab9 */ /* 0x000fe40000000800 */
[----:B------:R3:W-:Y:S01]  /*96690*/  @P5 STG.E.U8 desc[UR6][R18.64], R29 ;  /* 0x0000001d12005986 */ /* 0x0007e2000c101106 */
[----:B0-----:R-:W-:-:S02]  /*966a0*/  IADD3 R20, P5, R25, R0, RZ ;  /* 0x0000000019147210 */ /* 0x001fc40007fbe0ff */
[----:B----4-:R-:W-:Y:S01]  /*966b0*/  IADD3 R22, P6, R17, R0, RZ ;  /* 0x0000000011167210 */ /* 0x010fe20007fde0ff */
[----:B---3--:R-:W-:-:S03]  /*966c0*/  IMAD R19, R26, 0x2, R17 ;  /* 0x000000021a137824 */ /* 0x008fc600078e0211 */
[-C--:B------:R-:W-:Y:S02]  /*966d0*/  LEA.HI.X.SX32 R23, R17, R5.reuse, 0x1, P6 ;  /* 0x0000000511177211 */ /* 0x080fe400030f0eff */
[-C--:B------:R-:W-:Y:S01]  /*966e0*/  LEA.HI.X.SX32 R21, R25, R5.reuse, 0x1, P5 ;  /* 0x0000000519157211 */ /* 0x080fe200028f0eff */
[----:B-1----:R-:W-:Y:S01]  /*966f0*/  IMAD R17, R28, 0x2, R19 ;  /* 0x000000021c117824 */ /* 0x002fe200078e0213 */
[----:B------:R-:W-:Y:S01]  /*96700*/  IADD3 R18, P6, R19, R0, RZ ;  /* 0x0000000013127210 */ /* 0x000fe20007fde0ff */
[----:B------:R-:W0:Y:S01]  /*96710*/  LDC R28, c[0x0][0x248] ;  /* 0x00009200ff1c7b82 */ /* 0x000e220000000800 */
[----:B------:R-:W-:Y:S02]  /*96720*/  PRMT R25, R77, 0x7770, RZ ;  /* 0x000077704d197816 */ /* 0x000fe400000000ff */
[----:B------:R-:W-:Y:S01]  /*96730*/  PRMT R27, R78, 0x7770, RZ ;  /* 0x000077704e1b7816 */ /* 0x000fe200000000ff */
[----:B------:R-:W-:Y:S01]  /*96740*/  IMAD R26, R30, 0x2, R17 ;  /* 0x000000021e1a7824 */ /* 0x000fe200078e0211 */
[----:B------:R-:W-:Y:S01]  /*96750*/  ISETP.LT.AND P4, PT, R219, UR4, !P0 ;  /* 0x00000004db007c0c */ /* 0x000fe2000c781270 */
[----:B------:R-:W-:Y:S01]  /*96760*/  ULDC UR4, c[0x0][0x22c] ;  /* 0x00008b0000047ab9 */ /* 0x000fe20000000800 */
[----:B------:R-:W-:-:S02]  /*96770*/  LEA.HI.X.SX32 R19, R19, R5, 0x1, P6 ;  /* 0x0000000513137211 */ /* 0x000fc400030f0eff */
[----:B------:R-:W-:Y:S01]  /*96780*/  PRMT R29, R79, 0x7770, RZ ;  /* 0x000077704f1d7816 */ /* 0x000fe200000000ff */
[----:B------:R1:W-:Y:S01]  /*96790*/  @P2 STG.E.U8 desc[UR6][R20.64], R25 ;  /* 0x0000001914002986 */ /* 0x0003e2000c101106 */
[----:B------:R-:W-:Y:S01]  /*967a0*/  ISETP.LT.AND P5, PT, R224, UR4, !P0 ;  /* 0x00000004e0007c0c */ /* 0x000fe2000c7a1270 */
[----:B------:R-:W-:Y:S01]  /*967b0*/  ULDC UR4, c[0x0][0x22c] ;  /* 0x00008b0000047ab9 */ /* 0x000fe20000000800 */
[----:B------:R-:W3:Y:S01]  /*967c0*/  LDC R30, c[0x0][0x248] ;  /* 0x00009200ff1e7b82 */ /* 0x000ee20000000800 */
[----:B------:R-:W-:Y:S01]  /*967d0*/  @P1 STG.E.U8 desc[UR6][R22.64], R27 ;  /* 0x0000001b16001986 */ /* 0x000fe2000c101106 */
[----:B------:R-:W-:Y:S01]  /*967e0*/  ISETP.LT.AND P2, PT, R225, UR4, !P0 ;  /* 0x00000004e1007c0c */ /* 0x000fe2000c741270 */
[----:B------:R-:W-:Y:S02]  /*967f0*/  ULDC UR4, c[0x0][0x22c] ;  /* 0x00008b0000047ab9 */ /* 0x000fe40000000800 */
[----:B------:R4:W-:Y:S01]  /*96800*/  @P3 STG.E.U8 desc[UR6][R18.64], R29 ;  /* 0x0000001d12003986 */ /* 0x0009e2000c101106 */
[----:B------:R-:W-:-:S02]  /*96810*/  IADD3 R24, P3, R26, R0, RZ ;  /* 0x000000001a187210 */ /* 0x000fc40007f7e0ff */
[CC--:B-1----:R-:W-:Y:S02]  /*96820*/  IADD3 R20, P6, R17.reuse, R0.reuse, RZ ;  /* 0x0000000011147210 */ /* 0x0c2fe40007fde0ff */
[----:B------:R-:W-:Y:S01]  /*96830*/  ISETP.LT.AND P1, PT, R226, UR4, !P0 ;  /* 0x00000004e2007c0c */ /* 0x000fe2000c721270 */
[----:B------:R-:W-:Y:S01]  /*96840*/  ULDC UR4, c[0x0][0x22c] ;  /* 0x00008b0000047ab9 */ /* 0x000fe20000000800 */
[-C--:B------:R-:W-:Y:S01]  /*96850*/  LEA.HI.X.SX32 R21, R17, R5.reuse, 0x1, P6 ;  /* 0x0000000511157211 */ /* 0x080fe200030f0eff */
[----:B----4-:R-:W1:Y:S01]  /*96860*/  LDC R29, c[0x0][0x248] ;  /* 0x00009200ff1d7b82 */ /* 0x010e620000000800 */
[----:B------:R-:W-:Y:S02]  /*96870*/  PRMT R27, R76, 0x7771, RZ ;  /* 0x000077714c1b7816 */ /* 0x000fe400000000ff */
[-C--:B------:R-:W-:Y:S01]  /*96880*/  LEA.HI.X.SX32 R25, R26, R5.reuse, 0x1, P3 ;  /* 0x000000051a197211 */ /* 0x080fe200018f0eff */
[----:B------:R-:W-:Y:S01]  /*96890*/  IMAD R26, R31, 0x2, R26 ;  /* 0x000000021f1a7824 */ /* 0x000fe200078e021a */
[----:B------:R-:W-:Y:S01]  /*968a0*/  ISETP.LT.AND P3, PT, R227, UR4, !P0 ;  /* 0x00000004e3007c0c */ /* 0x000fe2000c761270 */
[----:B------:R-:W-:Y:S01]  /*968b0*/  ULDC UR4, c[0x0][0x248] ;  /* 0x0000920000047ab9 */ /* 0x000fe20000000800 */
[----:B------:R-:W-:Y:S01]  /*968c0*/  PRMT R23, R77, 0x7771, RZ ;  /* 0x000077714d177816 */ /* 0x000fe200000000ff */
[----:B------:R4:W-:Y:S01]  /*968d0*/  @P4 STG.E.U8 desc[UR6][R20.64], R27 ;  /* 0x0000001b14004986 */ /* 0x0009e2000c101106 */
[C---:B------:R-:W-:Y:S01]  /*968e0*/  ISETP.LT.AND P6, PT, R16.reuse, UR5, !P0 ;  /* 0x0000000510007c0c */ /* 0x040fe2000c7c1270 */
[----:B------:R-:W-:Y:S01]  /*968f0*/  IMAD R19, R16, UR4, RZ ;  /* 0x0000000410137c24 */ /* 0x000fe2000f8e02ff */
[C---:B------:R-:W-:Y:S01]  /*96900*/  IADD3 R16, P4, R26.reuse, R0, RZ ;  /* 0x000000001a107210 */ /* 0x040fe20007f9e0ff */
[----:B------:R-:W0:Y:S01]  /*96910*/  LDC R31, c[0x0][0x248] ;  /* 0x00009200ff1f7b82 */ /* 0x000e220000000800 */
[----:B------:R3:W-:Y:S01]  /*96920*/  @P5 STG.E.U8 desc[UR6][R24.64], R23 ;  /* 0x0000001718005986 */ /* 0x0007e2000c101106 */
[----:B--2---:R-:W-:Y:S01]  /*96930*/  IMAD R22, R33, 0x4, R26 ;  /* 0x0000000421167824 */ /* 0x004fe200078e021a */
[----:B------:R-:W-:Y:S01]  /*96940*/  LEA.HI.X.SX32 R17, R26, R5, 0x1, P4 ;  /* 0x000000051a117211 */ /* 0x000fe200020f0eff */
[----:B------:R-:W-:Y:S01]  /*96950*/  ULDC UR4, c[0x0][0x22c] ;  /* 0x00008b0000047ab9 */ /* 0x000fe20000000800 */
[----:B------:R-:W-:Y:S01]  /*96960*/  ULDC UR5, c[0x0][0x22c] ;  /* 0x00008b0000057ab9 */ /* 0x000fe20000000800 */
[----:B----4-:R-:W-:-:S02]  /*96970*/  PRMT R27, R78, 0x7771, RZ ;  /* 0x000077714e1b7816 */ /* 0x010fc400000000ff */
[----:B------:R-:W2:Y:S03]  /*96980*/  LDC R33, c[0x0][0x248] ;  /* 0x00009200ff217b82 */ /* 0x000ea60000000800 */
[----:B------:R4:W-:Y:S05]  /*96990*/  @P2 STG.E.U8 desc[UR6][R16.64], R27 ;  /* 0x0000001b10002986 */ /* 0x0009ea000c101106 */
[----:B---3--:R-:W3:Y:S01]  /*969a0*/  LDC R24, c[0x0][0x248] ;  /* 0x00009200ff187b82 */ /* 0x008ee20000000800 */
[-C--:B------:R-:W-:Y:S02]  /*969b0*/  IADD3 R20, P2, R22, R0.reuse, RZ ;  /* 0x0000000016147210 */ /* 0x080fe40007f5e0ff */
[----:B------:R-:W-:-:S02]  /*969c0*/  IADD3 R18, P4, R19, R0, RZ ;  /* 0x0000000013127210 */ /* 0x000fc40007f9e0ff */
[-C--:B------:R-:W-:Y:S01]  /*969d0*/  LEA.HI.X.SX32 R21, R22, R5.reuse, 0x1, P2 ;  /* 0x0000000516157211 */ /* 0x080fe200010f0eff */
[----:B-1----:R-:W-:Y:S02]  /*969e0*/  IMAD R22, R29, 0x2, R22 ;  /* 0x000000021d167824 */ /* 0x002fe400078e0216 */
[----:B------:R-:W1:Y:S01]  /*969f0*/  LDC R29, c[0x0][0x248] ;  /* 0x00009200ff1d7b82 */ /* 0x000e620000000800 */
[----:B------:R-:W-:Y:S02]  /*96a00*/  LEA.HI.X.SX32 R19, R19, R5, 0x1, P4 ;  /* 0x0000000513137211 */ /* 0x000fe400020f0eff */
[----:B------:R-:W-:-:S05]  /*96a10*/  PRMT R23, R79, 0x7771, RZ ;  /* 0x000077714f177816 */ /* 0x000fca00000000ff */
[----:B------:R0:W-:Y:S01]  /*96a20*/  @P6 STG.E.U8 desc[UR6][R18.64], R23 ;  /* 0x0000001712006986 */ /* 0x0001e2000c101106 */
[-C--:B----4-:R-:W-:Y:S01]  /*96a30*/  IADD3 R16, P6, R22, R0.reuse, RZ ;  /* 0x0000000016107210 */ /* 0x090fe20007fde0ff */
[----:B------:R-:W4:Y:S01]  /*96a40*/  LDC R26, c[0x0][0x248] ;  /* 0x00009200ff1a7b82 */ /* 0x000f220000000800 */
[----:B------:R-:W-:Y:S02]  /*96a50*/  PRMT R25, R76, 0x7772, RZ ;  /* 0x000077724c197816 */ /* 0x000fe400000000ff */
[-C--:B------:R-:W-:Y:S01]  /*96a60*/  LEA.HI.X.SX32 R17, R22, R5.reuse, 0x1, P6 ;  /* 0x0000000516117211 */ /* 0x080fe200030f0eff */
[----:B0-----:R-:W-:Y:S01]  /*96a70*/  IMAD R19, R31, 0x2, R22 ;  /* 0x000000021f137824 */ /* 0x001fe200078e0216 */
[----:B------:R-:W-:Y:S01]  /*96a80*/  ISETP.LT.AND P5, PT, R232, UR8, !P0 ;  /* 0x00000008e8007c0c */ /* 0x000fe2000c7a1270 */
[----:B------:R0:W-:Y:S01]  /*96a90*/  @P1 STG.E.U8 desc[UR6][R20.64], R25 ;  /* 0x0000001914001986 */ /* 0x0001e2000c101106 */
[----:B------:R-:W-:Y:S01]  /*96aa0*/  ISETP.LT.AND P4, PT, R233, UR4, !P0 ;  /* 0x00000004e9007c0c */ /* 0x000fe2000c781270 */
[----:B---3--:R-:W-:Y:S01]  /*96ab0*/  IMAD R22, R24, 0x2, R19 ;  /* 0x0000000218167824 */ /* 0x008fe200078e0213 */
[-C--:B------:R-:W-:Y:S01]  /*96ac0*/  IADD3 R18, P6, R19, R0.reuse, RZ ;  /* 0x0000000013127210 */ /* 0x080fe20007fde0ff */
[----:B------:R-:W3:Y:S01]  /*96ad0*/  LDC R24, c[0x0][0x248] ;  /* 0x00009200ff187b82 */ /* 0x000ee20000000800 */
[----:B------:R-:W-:Y:S01]  /*96ae0*/  PRMT R23, R77, 0x7772, RZ ;  /* 0x000077724d177816 */ /* 0x000fe200000000ff */
[----:B------:R-:W-:Y:S01]  /*96af0*/  ULDC UR4, c[0x0][0x22c] ;  /* 0x00008b0000047ab9 */ /* 0x000fe20000000800 */
[----:B------:R-:W-:Y:S01]  /*96b00*/  LEA.HI.X.SX32 R19, R19, R5, 0x1, P6 ;  /* 0x0000000513137211 */ /* 0x000fe200030f0eff */
[----:B------:R-:W-:Y:S01]  /*96b10*/  ULDC UR8, c[0x0][0x22c] ;  /* 0x00008b0000087ab9 */ /* 0x000fe20000000800 */
[----:B0-----:R-:W-:-:S03]  /*96b20*/  IADD3 R20, P6, R22, R0, RZ ;  /* 0x0000000016147210 */ /* 0x001fc60007fde0ff */
[----:B------:R-:W0:Y:S01]  /*96b30*/  LDC R31, c[0x0][0x248] ;  /* 0x00009200ff1f7b82 */ /* 0x000e220000000800 */
[----:B------:R-:W-:Y:S02]  /*96b40*/  PRMT R27, R78, 0x7772, RZ ;  /* 0x000077724e1b7816 */ /* 0x000fe400000000ff */
[----:B------:R-:W-:Y:S01]  /*96b50*/  LEA.HI.X.SX32 R21, R22, R5, 0x1, P6 ;  /* 0x0000000516157211 */ /* 0x000fe200030f0eff */
[----:B-1----:R-:W-:Y:S01]  /*96b60*/  IMAD R22, R29, 0x2, R22 ;  /* 0x000000021d167824 */ /* 0x002fe200078e0216 */
[----:B------:R-:W-:Y:S01]  /*96b70*/  ISETP.LT.AND P2, PT, R234, UR4, !P0 ;  /* 0x00000004ea007c0c */ /* 0x000fe2000c741270 */
[----:B------:R-:W-:Y:S01]  /*96b80*/  ULDC UR4, c[0x0][0x22c] ;  /* 0x00008b0000047ab9 */ /* 0x000fe20000000800 */
[----:B------:R-:W-:Y:S01]  /*96b90*/  PRMT R25, R79, 0x7772, RZ ;  /* 0x000077724f197816 */ /* 0x000fe200000000ff */
[----:B------:R2:W-:Y:S01]  /*96ba0*/  @P3 STG.E.U8 desc[UR6][R16.64], R23 ;  /* 0x0000001710003986 */ /* 0x0005e2000c101106 */
[----:B------:R-:W-:Y:S01]  /*96bb0*/  ISETP.LT.AND P1, PT, R235, UR4, !P0 ;  /* 0x00000004eb007c0c */ /* 0x000fe2000c721270 */
[----:B------:R-:W-:-:S02]  /*96bc0*/  ULDC UR4, c[0x0][0x22c] ;  /* 0x00008b0000047ab9 */ /* 0x000fc40000000800 */
[----:B------:R1:W-:Y:S04]  /*96bd0*/  @P5 STG.E.U8 desc[UR6][R18.64], R27 ;  /* 0x0000001b12005986 */ /* 0x0003e8000c101106 */
[----:B------:R4:W-:Y:S01]  /*96be0*/  @P4 STG.E.U8 desc[UR6][R20.64], R25 ;  /* 0x0000001914004986 */ /* 0x0009e2000c101106 */
[----:B--2---:R-:W-:Y:S01]  /*96bf0*/  IMAD R23, R33, 0x2, R22 ;  /* 0x0000000221177824 */ /* 0x004fe200078e0216 */
[-C--:B------:R-:W-:Y:S02]  /*96c00*/  IADD3 R16, P4, R22, R0.reuse, RZ ;  /* 0x0000000016107210 */ /* 0x080fe40007f9e0ff */
[----:B------:R-:W-:Y:S01]  /*96c10*/  ISETP.LT.AND P3, PT, R240, UR4, !P0 ;  /* 0x00000004f0007c0c */ /* 0x000fe2000c761270 */
[----:B------:R-:W-:Y:S01]  /*96c20*/  ULDC UR4, c[0x0][0x22c] ;  /* 0x00008b0000047ab9 */ /* 0x000fe20000000800 */
[----:B-1----:R-:W-:-:S02]  /*96c30*/  IADD3 R18, P6, R23, R0, RZ ;  /* 0x0000000017127210 */ /* 0x002fc40007fde0ff */
[-C--:B------:R-:W-:Y:S02]  /*96c40*/  LEA.HI.X.SX32 R17, R22, R5.reuse, 0x1, P4 ;  /* 0x0000000516117211 */ /* 0x080fe400020f0eff */
[----:B------:R-:W-:Y:S01]  /*96c50*/  PRMT R27, R76, 0x7773, RZ ;  /* 0x000077734c1b7816 */ /* 0x000fe200000000ff */
[----:B------:R-:W1:Y:S01]  /*96c60*/  LDC R22, c[0x0][0x248] ;  /* 0x00009200ff167b82 */ /* 0x000e620000000800 */
[-C--:B------:R-:W-:Y:S01]  /*96c70*/  LEA.HI.X.SX32 R19, R23, R5.reuse, 0x1, P6 ;  /* 0x0000000517137211 */ /* 0x080fe200030f0eff */
[----:B---3--:R-:W-:Y:S01]  /*96c80*/  IMAD R23, R24, 0x2, R23 ;  /* 0x0000000218177824 */ /* 0x008fe200078e0217 */
[----:B------:R-:W-:Y:S02]  /*96c90*/  PRMT R77, R77, 0x7773, RZ ;  /* 0x000077734d4d7816 */ /* 0x000fe400000000ff */
[----:B------:R-:W-:Y:S01]  /*96ca0*/  ISETP.LT.AND P5, PT, R241, UR4, !P0 ;  /* 0x00000004f1007c0c */ /* 0x000fe2000c7a1270 */
[----:B------:R-:W-:Y:S01]  /*96cb0*/  ULDC UR4, c[0x0][0x22c] ;  /* 0x00008b0000047ab9 */ /* 0x000fe20000000800 */
[----:B------:R2:W-:Y:S01]  /*96cc0*/  @P2 STG.E.U8 desc[UR6][R16.64], R27 ;  /* 0x0000001b10002986 */ /* 0x0005e2000c101106 */
[----:B------:R-:W-:Y:S01]  /*96cd0*/  ISETP.LT.AND P4, PT, R242, UR4, !P0 ;  /* 0x00000004f2007c0c */ /* 0x000fe2000c781270 */
[----:B------:R-:W-:Y:S01]  /*96ce0*/  ULDC UR4, c[0x0][0x22c] ;  /* 0x00008b0000047ab9 */ /* 0x000fe20000000800 */
[----:B------:R-:W-:Y:S01]  /*96cf0*/  ISETP.LT.AND P6, PT, R15, UR5, !P0 ;  /* 0x000000050f007c0c */ /* 0x000fe2000c7c1270 */
[----:B------:R3:W-:Y:S01]  /*96d00*/  @P1 STG.E.U8 desc[UR6][R18.64], R77 ;  /* 0x0000004d12001986 */ /* 0x0007e2000c101106 */
[-C--:B----4-:R-:W-:Y:S01]  /*96d10*/  IADD3 R20, P1, R23, R0.reuse, RZ ;  /* 0x0000000017147210 */ /* 0x090fe20007f3e0ff */
[----:B------:R-:W4:Y:S01]  /*96d20*/  LDC R24, c[0x0][0x248] ;  /* 0x00009200ff187b82 */ /* 0x000f220000000800 */
[----:B------:R-:W-:Y:S01]  /*96d30*/  ISETP.LT.AND P2, PT, R243, UR4, !P0 ;  /* 0x00000004f3007c0c */ /* 0x000fe2000c741270 */
[----:B------:R-:W-:Y:S01]  /*96d40*/  ULDC UR4, c[0x0][0x248] ;  /* 0x0000920000047ab9 */ /* 0x000fe20000000800 */
[----:B------:R-:W-:Y:S01]  /*96d50*/  PRMT R25, R78, 0x7773, RZ ;  /* 0x000077734e197816 */ /* 0x000fe200000000ff */
[----:B------:R-:W-:Y:S01]  /*96d60*/  IMAD R15, R15, UR4, RZ ;  /* 0x000000040f0f7c24 */ /* 0x000fe2000f8e02ff */
[-C--:B------:R-:W-:Y:S01]  /*96d70*/  LEA.HI.X.SX32 R21, R23, R5.reuse, 0x1, P1 ;  /* 0x0000000517157211 */ /* 0x080fe200008f0eff */
[----:B------:R-:W-:Y:S01]  /*96d80*/  IMAD R23, R26, 0x4, R23 ;  /* 0x000000041a177824 */ /* 0x000fe200078e0217 */
[----:B------:R-:W-:Y:S01]  /*96d90*/  ULDC UR4, c[0x0][0x22c] ;  /* 0x00008b0000047ab9 */ /* 0x000fe20000000800 */
[----:B------:R-:W-:Y:S01]  /*96da0*/  PRMT R79, R79, 0x7773, RZ ;  /* 0x000077734f4f7816 */ /* 0x000fe200000000ff */
[----:B------:R-:W0:Y:S01]  /*96db0*/  LDC R26, c[0x0][0x248] ;  /* 0x00009200ff1a7b82 */ /* 0x000e220000000800 */
[-C--:B--2---:R-:W-:Y:S01]  /*96dc0*/  IADD3 R16, P1, R15, R0.reuse, RZ ;  /* 0x000000000f107210 */ /* 0x084fe20007f3e0ff */
[----:B------:R2:W-:Y:S01]  /*96dd0*/  @P3 STG.E.U8 desc[UR6][R20.64], R25 ;  /* 0x0000001914003986 */ /* 0x0005e2000c101106 */
[----:B---3--:R-:W-:Y:S01]  /*96de0*/  IADD3 R18, P3, R23, R0, RZ ;  /* 0x0000000017127210 */ /* 0x008fe20007f7e0ff */
[----:B------:R-:W-:Y:S01]  /*96df0*/  ULDC UR5, c[0x0][0x22c] ;  /* 0x00008b0000057ab9 */ /* 0x000fe20000000800 */
[----:B------:R-:W-:-:S02]  /*96e00*/  LEA.HI.X.SX32 R17, R15, R5, 0x1, P1 ;  /* 0x000000050f117211 */ /* 0x000fc400008f0eff */
[----:B------:R-:W-:Y:S01]  /*96e10*/  ISETP.LT.AND P1, PT, R249, UR4, !P0 ;  /* 0x00000004f9007c0c */ /* 0x000fe2000c721270 */
[----:B------:R-:W-:Y:S01]  /*96e20*/  ULDC UR4, c[0x0][0x22c] ;  /* 0x00008b0000047ab9 */ /* 0x000fe20000000800 */
[----:B------:R-:W-:Y:S02]  /*96e30*/  LEA.HI.X.SX32 R19, R23, R5, 0x1, P3 ;  /* 0x0000000517137211 */ /* 0x000fe400018f0eff */
[----:B------:R-:W-:Y:S01]  /*96e40*/  PRMT R27, R72, 0x7770, RZ ;  /* 0x00007770481b7816 */ /* 0x000fe200000000ff */
[----:B------:R-:W-:Y:S01]  /*96e50*/  @P6 STG.E.U8 desc[UR6][R16.64], R79 ;  /* 0x0000004f10006986 */ /* 0x000fe2000c101106 */
[----:B------:R-:W-:Y:S01]  /*96e60*/  ISETP.LT.AND P3, PT, R251, UR4, !P0 ;  /* 0x00000004fb007c0c */ /* 0x000fe2000c761270 */
[----:B------:R-:W-:Y:S02]  /*96e70*/  ULDC UR4, c[0x0][0x22c] ;  /* 0x00008b0000047ab9 */ /* 0x000fe40000000800 */
[----:B------:R0:W-:Y:S01]  /*96e80*/  @P5 STG.E.U8 desc[UR6][R18.64], R27 ;  /* 0x0000001b12005986 */ /* 0x0001e2000c101106 */
[----:B------:R-:W-:Y:S01]  /*96e90*/  ISETP.LT.AND P5, PT, R75, UR4, !P0 ;  /* 0x000000044b007c0c */ /* 0x000fe2000c7a1270 */
[----:B-1----:R-:W-:Y:S01]  /*96ea0*/  IMAD R23, R22, 0x2, R23 ;  /* 0x0000000216177824 */ /* 0x002fe200078e0217 */
[----:B------:R-:W-:Y:S01]  /*96eb0*/  PRMT R29, R73, 0x7770, RZ ;  /* 0x00007770491d7816 */ /* 0x000fe200000000ff */
[----:B------:R-:W3:Y:S01]  /*96ec0*/  LDL.LU R75, [R1+0x356c] ;  /* 0x00356c00014b7983 */ /* 0x000ee20000300800 */
[----:B------:R-:W-:Y:S01]  /*96ed0*/  ULDC UR4, c[0x0][0x22c] ;  /* 0x00008b0000047ab9 */ /* 0x000fe20000000800 */
[----:B----4-:R-:W-:Y:S01]  /*96ee0*/  IMAD R15, R24, 0x2, R23 ;  /* 0x00000002180f7824 */ /* 0x010fe200078e0217 */
[----:B--2---:R-:W-:-:S04]  /*96ef0*/  IADD3 R20, P6, R23, R0, RZ ;  /* 0x0000000017147210 */ /* 0x004fc80007fde0ff */
[-C--:B------:R-:W-:Y:S01]  /*96f00*/  LEA.HI.X.SX32 R21, R23, R5.reuse, 0x1, P6 ;  /* 0x0000000517157211 */ /* 0x080fe200030f0eff */
[----:B0-----:R-:W-:Y:S01]  /*96f10*/  IMAD R19, R26, 0x2, R15 ;  /* 0x000000021a137824 */ /* 0x001fe200078e020f */
[CC--:B------:R-:W-:Y:S01]  /*96f20*/  IADD3 R16, P6, R15.reuse, R0.reuse, RZ ;  /* 0x000000000f107210 */ /* 0x0c0fe20007fde0ff */
[----:B------:R-:W0:Y:S01]  /*96f30*/  LDC R26, c[0x0][0x248] ;  /* 0x00009200ff1a7b82 */ /* 0x000e220000000800 */
[----:B------:R-:W-:Y:S02]  /*96f40*/  PRMT R27, R74, 0x7770, RZ ;  /* 0x000077704a1b7816 */ /* 0x000fe400000000ff */
[-C--:B------:R-:W-:Y:S02]  /*96f50*/  LEA.HI.X.SX32 R17, R15, R5.reuse, 0x1, P6 ;  /* 0x000000050f117211 */ /* 0x080fe400030f0eff */
[C---:B------:R-:W-:Y:S01]  /*96f60*/  IADD3 R18, P6, R19.reuse, R0, RZ ;  /* 0x0000000013127210 */ /* 0x040fe20007fde0ff */
[----:B------:R1:W-:Y:S01]  /*96f70*/  @P4 STG.E.U8 desc[UR6][R20.64], R29 ;  /* 0x0000001d14004986 */ /* 0x0003e2000c101106 */
[----:B------:R-:W-:Y:S01]  /*96f80*/  IMAD R15, R28, 0x2, R19 ;  /* 0x000000021c0f7824 */ /* 0x000fe200078e0213 */
[----:B------:R-:W-:Y:S01]  /*96f90*/  ISETP.LT.AND P4, PT, R252, UR4, !P0 ;  /* 0x00000004fc007c0c */ /* 0x000fe2000c781270 */
[----:B------:R-:W-:Y:S01]  /*96fa0*/  ULDC UR4, c[0x0][0x22c] ;  /* 0x00008b0000047ab9 */ /* 0x000fe20000000800 */
[----:B------:R-:W-:Y:S01]  /*96fb0*/  LEA.HI.X.SX32 R19, R19, R5, 0x1, P6 ;  /* 0x0000000513137211 */ /* 0x000fe200030f0eff */
[----:B------:R2:W-:Y:S01]  /*96fc0*/  @P2 STG.E.U8 desc[UR6][R16.64], R27 ;  /* 0x0000001b10002986 */ /* 0x0005e2000c101106 */
[----:B------:R-:W-:Y:S01]  /*96fd0*/  ISETP.LT.AND P2, PT, R250, UR4, !P0 ;  /* 0x00000004fa007c0c */ /* 0x000fe2000c741270 */
[----:B------:R-:W-:-:S02]  /*96fe0*/  ULDC UR4, c[0x0][0x22c] ;  /* 0x00008b0000047ab9 */ /* 0x000fc40000000800 */
[----:B------:R-:W4:Y:S01]  /*96ff0*/  LDL.LU R252, [R1+0x18] ;  /* 0x0000180001fc7983 */ /* 0x000f220000300800 */
[----:B---3--:R-:W-:-:S03]  /*97000*/  PRMT R25, R75, 0x7770, RZ ;  /* 0x000077704b197816 */ /* 0x008fc600000000ff */
[----:B------:R-:W3:Y:S01]  /*97010*/  LDL.LU R250, [R1+0x1c] ;  /* 0x00001c0001fa7983 */ /* 0x000ee20000300800 */
[----:B------:R-:W-:Y:S01]  /*97020*/  IADD3 R22, P6, R15, R0, RZ ;  /* 0x000000000f167210 */ /* 0x000fe20007fde0ff */
[----:B------:R-:W-:Y:S01]  /*97030*/  IMAD R24, R30, 0x2, R15 ;  /* 0x000000021e187824 */ /* 0x000fe200078e020f */
[----:B-1----:R-:W-:Y:S01]  /*97040*/  PRMT R21, R73, 0x7771, RZ ;  /* 0x0000777149157816 */ /* 0x002fe200000000ff */
[----:B------:R1:W-:Y:S01]  /*97050*/  @P1 STG.E.U8 desc[UR6][R18.64], R25 ;  /* 0x0000001912001986 */ /* 0x0003e2000c101106 */
[----:B------:R-:W-:Y:S01]  /*97060*/  ISETP.LT.AND P1, PT, R14, UR4, !P0 ;  /* 0x000000040e007c0c */ /* 0x000fe2000c721270 */
[----:B------:R-:W-:Y:S01]  /*97070*/  ULDC UR4, c[0x0][0x248] ;  /* 0x0000920000047ab9 */ /* 0x000fe20000000800 */
[----:B--2---:R-:W2:Y:S01]  /*97080*/  LDC R27, c[0x0][0x248] ;  /* 0x00009200ff1b7b82 */ /* 0x004ea20000000800 */
[----:B------:R-:W2:Y:S04]  /*97090*/  LDL.LU R245, [R1+0x20] ;  /* 0x0000200001f57983 */ /* 0x000ea80000300800 */
[----:B------:R-:W3:Y:S01]  /*970a0*/  LDL.LU R14, [R1+0x3568] ;  /* 0x00356800010e7983 */ /* 0x000ee20000300800 */
[----:B------:R-:W-:-:S02]  /*970b0*/  LEA.HI.X.SX32 R23, R15, R5, 0x1, P6 ;  /* 0x000000050f177211 */ /* 0x000fc400030f0eff */
[-C--:B------:R-:W-:Y:S01]  /*970c0*/  IADD3 R16, P6, R24, R0.reuse, RZ ;  /* 0x0000000018107210 */ /* 0x080fe20007fde0ff */
[----:B------:R-:W2:Y:S01]  /*970d0*/  LDL.LU R246, [R1+0x24] ;  /* 0x0000240001f67983 */ /* 0x000ea20000300800 */
[----:B------:R-:W-:Y:S01]  /*970e0*/  PRMT R15, R72, 0x7771, RZ ;  /* 0x00007771480f7816 */ /* 0x000fe200000000ff */
[----:B-1----:R-:W1:Y:S01]  /*970f0*/  LDC R25, c[0x0][0x248] ;  /* 0x00009200ff197b82 */ /* 0x002e620000000800 */
[-C--:B------:R-:W-:Y:S01]  /*97100*/  LEA.HI.X.SX32 R17, R24, R5.reuse, 0x1, P6 ;  /* 0x0000000518117211 */ /* 0x080fe200030f0eff */
[----:B------:R-:W-:Y:S02]  /*97110*/  IMAD R24, R31, 0x2, R24 ;  /* 0x000000021f187824 */ /* 0x000fe400078e0218 */
[----:B------:R0:W-:Y:S03]  /*97120*/  @P3 STG.E.U8 desc[UR6][R22.64], R15 ;  /* 0x0000000f16003986 */ /* 0x0001e6000c101106 */
[C---:B------:R-:W-:Y:S01]  /*97130*/  IADD3 R18, P3, R24.reuse, R0, RZ ;  /* 0x0000000018127210 */ /* 0x040fe20007f7e0ff */
[----:B------:R3:W-:Y:S01]  /*97140*/  @P5 STG.E.U8 desc[UR6][R16.64], R21 ;  /* 0x0000001510005986 */ /* 0x0007e2000c101106 */
[----:B------:R-:W1:Y:S02]  /*97150*/  LDC R20, c[0x0][0x248] ;  /* 0x00009200ff147b82 */ /* 0x000e640000000800 */
[----:B------:R-:W-:-:S02]  /*97160*/  LEA.HI.X.SX32 R19, R24, R5, 0x1, P3 ;  /* 0x0000000518137211 */ /* 0x000fc400018f0eff */
[----:B----4-:R-:W-:Y:S02]  /*97170*/  ISETP.LT.AND P3, PT, R252, UR8, !P0 ;  /* 0x00000008fc007c0c */ /* 0x010fe4000c761270 */
[----:B0-----:R-:W-:Y:S01]  /*97180*/  PRMT R23, R74, 0x7771, RZ ;  /* 0x000077714a177816 */ /* 0x001fe200000000ff */
[----:B------:R-:W4:Y:S01]  /*97190*/  LDL.LU R252, [R1+0x28] ;  /* 0x0000280001fc7983 */ /* 0x000f220000300800 */
[----:B------:R-:W0:Y:S08]  /*971a0*/  LDC R29, c[0x0][0x248] ;  /* 0x00009200ff1d7b82 */ /* 0x000e300000000800 */
[----:B------:R-:W4:Y:S01]  /*971b0*/  LDC R31, c[0x0][0x248] ;  /* 0x00009200ff1f7b82 */ /* 0x000f220000000800 */
[C---:B---3--:R-:W-:Y:S01]  /*971c0*/  IMAD R15, R14.reuse, UR4, RZ ;  /* 0x000000040e0f7c24 */ /* 0x048fe2000f8e02ff */
[----:B------:R-:W-:Y:S01]  /*971d0*/  ULDC UR4, c[0x0][0x22c] ;  /* 0x00008b0000047ab9 */ /* 0x000fe20000000800 */
[----:B------:R-:W-:Y:S01]  /*971e0*/  ISETP.LT.AND P6, PT, R14, UR5, !P0 ;  /* 0x000000050e007c0c */ /* 0x000fe2000c7c1270 */
[----:B------:R1:W-:Y:S01]  /*971f0*/  @P4 STG.E.U8 desc[UR6][R18.64], R23 ;  /* 0x0000001712004986 */ /* 0x0003e2000c101106 */
[----:B------:R-:W-:-:S03]  /*97200*/  ISETP.LT.AND P5, PT, R250, UR4, !P0 ;  /* 0x00000004fa007c0c */ /* 0x000fc6000c7a1270 */
[----:B------:R-:W3:Y:S01]  /*97210*/  LDC R22, c[0x0][0x248] ;  /* 0x00009200ff167b82 */ /* 0x000ee20000000800 */
[-C--:B------:R-:W-:Y:S01]  /*97220*/  IADD3 R14, P4, R15, R0.reuse, RZ ;  /* 0x000000000f0e7210 */ /* 0x080fe20007f9e0ff */
[----:B------:R-:W4:Y:S01]  /*97230*/  LDL.LU R250, [R1+0x2c] ;  /* 0x00002c0001fa7983 */ /* 0x000f220000300800 */
[----:B------:R-:W-:Y:S01]  /*97240*/  PRMT R21, R75, 0x7771, RZ ;  /* 0x000077714b157816 */ /* 0x000fe200000000ff */
[----:B--2---:R-:W-:Y:S01]  /*97250*/  IMAD R24, R27, 0x4, R24 ;  /* 0x000000041b187824 */ /* 0x004fe200078e0218 */
[----:B------:R-:W-:Y:S01]  /*97260*/  LEA.HI.X.SX32 R15, R15, R5, 0x1, P4 ;  /* 0x000000050f0f7211 */ /* 0x000fe200020f0eff */
[----:B------:R-:W-:Y:S01]  /*97270*/  ULDC UR4, c[0x0][0x22c] ;  /* 0x00008b0000047ab9 */ /* 0x000fe20000000800 */
[----:B------:R-:W-:Y:S01]  /*97280*/  ULDC UR5, c[0x0][0x22c] ;  /* 0x00008b0000057ab9 */ /* 0x000fe20000000800 */
[----:B------:R-:W-:Y:S02]  /*97290*/  ULDC UR8, c[0x0][0x22c] ;  /* 0x00008b0000087ab9 */ /* 0x000fe40000000800 */
[----:B------:R0:W-:Y:S01]  /*972a0*/  @P6 STG.E.U8 desc[UR6][R14.64], R21 ;  /* 0x000000150e006986 */ /* 0x0001e2000c101106 */
[----:B------:R-:W-:Y:S01]  /*972b0*/  IADD3 R16, P6, R24, R0, RZ ;  /* 0x0000000018107210 */ /* 0x000fe20007fde0ff */
[----:B-1----:R-:W-:-:S03]  /*972c0*/  IMAD R19, R25, 0x2, R24 ;  /* 0x0000000219137824 */ /* 0x002fc600078e0218 */
[-C--:B------:R-:W-:Y:S01]  /*972d0*/  LEA.HI.X.SX32 R17, R24, R5.reuse, 0x1, P6 ;  /* 0x0000000518117211 */ /* 0x080fe200030f0eff */
[----:B------:R-:W-:Y:S01]  /*972e0*/  IMAD R20, R20, 0x2, R19 ;  /* 0x0000000214147824 */ /* 0x000fe200078e0213 */
[CC--:B------:R-:W-:Y:S01]  /*972f0*/  IADD3 R18, P6, R19.reuse, R0.reuse, RZ ;  /* 0x0000000013127210 */ /* 0x0c0fe20007fde0ff */
[----:B------:R-:W1:Y:S01]  /*97300*/  LDC R24, c[0x0][0x248] ;  /* 0x00009200ff187b82 */ /* 0x000e620000000800 */
[----:B------:R-:W-:Y:S02]  /*97310*/  PRMT R27, R72, 0x7772, RZ ;  /* 0x00007772481b7816 */ /* 0x000fe400000000ff */
[-C--:B------:R-:W-:Y:S01]  /*97320*/  LEA.HI.X.SX32 R19, R19, R5.reuse, 0x1, P6 ;  /* 0x0000000513137211 */ /* 0x080fe200030f0eff */
[----:B0-----:R-:W-:Y:S01]  /*97330*/  IMAD R21, R29, 0x2, R20 ;  /* 0x000000021d157824 */ /* 0x001fe200078e0214 */
[C---:B------:R-:W-:Y:S01]  /*97340*/  IADD3 R14, P6, R20.reuse, R0, RZ ;  /* 0x00000000140e7210 */ /* 0x040fe20007fde0ff */
[----:B------:R3:W-:Y:S01]  /*97350*/  @P2 STG.E.U8 desc[UR6][R16.64], R27 ;  /* 0x0000001b10002986 */ /* 0x0007e2000c101106 */
[----:B------:R-:W-:Y:S01]  /*97360*/  PRMT R25, R73, 0x7772, RZ ;  /* 0x0000777249197816 */ /* 0x000fe200000000ff */
[----:B------:R-:W0:Y:S01]  /*97370*/  LDC R29, c[0x0][0x248] ;  /* 0x00009200ff1d7b82 */ /* 0x000e220000000800 */
[----:B------:R-:W-:-:S02]  /*97380*/  LEA.HI.X.SX32 R15, R20, R5, 0x1, P6 ;  /* 0x00000005140f7211 */ /* 0x000fc400030f0eff */
[CC--:B------:R-:W-:Y:S02]  /*97390*/  IADD3 R20, P6, R21.reuse, R0.reuse, RZ ;  /* 0x0000000015147210 */ /* 0x0c0fe40007fde0ff */
[----:B------:R-:W-:Y:S01]  /*973a0*/  ISETP.LT.AND P2, PT, R246, UR4, !P0 ;  /* 0x00000004f6007c0c */ /* 0x000fe2000c741270 */
[----:B------:R-:W-:Y:S01]  /*973b0*/  ULDC UR4, c[0x0][0x22c] ;  /* 0x00008b0000047ab9 */ /* 0x000fe20000000800 */
[----:B------:R-:W-:Y:S01]  /*973c0*/  PRMT R23, R74, 0x7772, RZ ;  /* 0x000077724a177816 */ /* 0x000fe200000000ff */
[----:B---3--:R-:W-:Y:S01]  /*973d0*/  IMAD R17, R22, 0x2, R21 ;  /* 0x0000000216117824 */ /* 0x008fe200078e0215 */
[----:B------:R2:W-:Y:S01]  /*973e0*/  @P1 STG.E.U8 desc[UR6][R18.64], R25 ;  /* 0x0000001912001986 */ /* 0x0005e2000c101106 */
[----:B----4-:R-:W-:Y:S01]  /*973f0*/  ISETP.LT.AND P1, PT, R252, UR4, !P0 ;  /* 0x00000004fc007c0c */ /* 0x010fe2000c721270 */
[----:B------:R-:W-:Y:S01]  /*97400*/  ULDC UR4, c[0x0][0x22c] ;  /* 0x00008b0000047ab9 */ /* 0x000fe20000000800 */
[-C--:B------:R-:W-:Y:S01]  /*97410*/  LEA.HI.X.SX32 R21, R21, R5.reuse, 0x1, P6 ;  /* 0x0000000515157211 */ /* 0x080fe200030f0eff */
[----:B------:R3:W-:Y:S01]  /*97420*/  @P3 STG.E.U8 desc[UR6][R14.64], R23 ;  /* 0x000000170e003986 */ /* 0x0007e2000c101106 */
[----:B------:R-:W-:Y:S01]  /*97430*/  IADD3 R16, P6, R17, R0, RZ ;  /* 0x0000000011107210 */ /* 0x000fe20007fde0ff */
[----:B------:R-:W-:Y:S01]  /*97440*/  IMAD R22, R26, 0x2, R17 ;  /* 0x000000021a167824 */ /* 0x000fe200078e0211 */
[----:B------:R-:W-:Y:S01]  /*97450*/  ISETP.LT.AND P4, PT, R245, UR5, !P0 ;  /* 0x00000005f5007c0c */ /* 0x000fe2000c781270 */
[----:B------:R-:W4:Y:S01]  /*97460*/  LDC R27, c[0x0][0x248] ;  /* 0x00009200ff1b7b82 */ /* 0x000f220000000800 */
[----:B------:R-:W-:Y:S01]  /*97470*/  LEA.HI.X.SX32 R17, R17, R5, 0x1, P6 ;  /* 0x0000000511117211 */ /* 0x000fe200030f0eff */
[----:B------:R-:W-:Y:S01]  /*97480*/  ULDC UR5, c[0x0][0x22c] ;  /* 0x00008b0000057ab9 */ /* 0x000fe20000000800 */
[----:B------:R-:W-:Y:S01]  /*97490*/  ISETP.LT.AND P3, PT, R250, UR4, !P0 ;  /* 0x00000004fa007c0c */ /* 0x000fe2000c761270 */
[----:B------:R-:W-:-:S02]  /*974a0*/  ULDC UR4, c[0x0][0x22c] ;  /* 0x00008b0000047ab9 */ /* 0x000fc40000000800 */
[----:B------:R-:W-:Y:S01]  /*974b0*/  ISETP.LT.AND P6, PT, R13, UR4, !P0 ;  /* 0x000000040d007c0c */ /* 0x000fe2000c7c1270 */
[----:B------:R-:W-:Y:S01]  /*974c0*/  ULDC UR4, c[0x0][0x248] ;  /* 0x0000920000047ab9 */ /* 0x000fe20000000800 */
[----:B------:R-:W4:Y:S01]  /*974d0*/  LDL.LU R13, [R1+0x3564] ;  /* 0x00356400010d7983 */ /* 0x000f220000300800 */
[----:B--2---:R-:W-:-:S05]  /*974e0*/  PRMT R25, R75, 0x7772, RZ ;  /* 0x000077724b197816 */ /* 0x004fca00000000ff */
[----:B------:R2:W-:Y:S01]  /*974f0*/  @P5 STG.E.U8 desc[UR6][R20.64], R25 ;  /* 0x0000001914005986 */ /* 0x0005e2000c101106 */
[-C--:B------:R-:W-:Y:S02]  /*97500*/  IADD3 R18, P5, R22, R0.reuse, RZ ;  /* 0x0000000016127210 */ /* 0x080fe40007fbe0ff */
[----:B---3--:R-:W-:Y:S02]  /*97510*/  PRMT R23, R72, 0x7773, RZ ;  /* 0x0000777348177816 */ /* 0x008fe400000000ff */
[----:B------:R-:W-:Y:S01]  /*97520*/  LEA.HI.X.SX32 R19, R22, R5, 0x1, P5 ;  /* 0x0000000516137211 */ /* 0x000fe200028f0eff */
[----:B0-----:R-:W-:Y:S01]  /*97530*/  IMAD R22, R29, 0x2, R22 ;  /* 0x000000021d167824 */ /* 0x001fe200078e0216 */
[----:B------:R-:W-:Y:S01]  /*97540*/  PRMT R73, R73, 0x7773, RZ ;  /* 0x0000777349497816 */ /* 0x000fe200000000ff */
[----:B------:R0:W-:Y:S01]  /*97550*/  @P4 STG.E.U8 desc[UR6][R16.64], R23 ;  /* 0x0000001710004986 */ /* 0x0001e2000c101106 */
[----:B------:R-:W-:Y:S01]  /*97560*/  PRMT R75, R75, 0x7773, RZ ;  /* 0x000077734b4b7816 */ /* 0x000fe200000000ff */
[----:B------:R-:W3:Y:S01]  /*97570*/  LDC R29, c[0x0][0x248] ;  /* 0x00009200ff1d7b82 */ /* 0x000ee20000000800 */
[----:B------:R-:W-:Y:S01]  /*97580*/  IADD3 R14, P5, R22, R0, RZ ;  /* 0x00000000160e7210 */ /* 0x000fe20007fbe0ff */
[----:B------:R1:W-:Y:S01]  /*97590*/  @P2 STG.E.U8 desc[UR6][R18.64], R73 ;  /* 0x0000004912002986 */ /* 0x0003e2000c101106 */
[----:B------:R-:W-:Y:S01]  /*975a0*/  ISETP.LT.AND P2, PT, R64, UR8, !P0 ;  /* 0x0000000840007c0c */ /* 0x000fe2000c741270 */
[----:B------:R-:W-:-:S02]  /*975b0*/  ULDC UR8, c[0x0][0x22c] ;  /* 0x00008b0000087ab9 */ /* 0x000fc40000000800 */
[----:B------:R-:W3:Y:S01]  /*975c0*/  LDL.LU R64, [R1+0x3560] ;  /* 0x0035600001407983 */ /* 0x000ee20000300800 */
[----:B------:R-:W-:Y:S01]  /*975d0*/  LEA.HI.X.SX32 R15, R22, R5, 0x1, P5 ;  /* 0x00000005160f7211 */ /* 0x000fe200028f0eff */
[----:B--2---:R-:W2:Y:S01]  /*975e0*/  LDC R25, c[0x0][0x248] ;  /* 0x00009200ff197b82 */ /* 0x004ea20000000800 */
[----:B------:R-:W-:Y:S01]  /*975f0*/  PRMT R21, R74, 0x7773, RZ ;  /* 0x000077734a157816 */ /* 0x000fe200000000ff */
[----:B------:R-:W3:Y:S01]  /*97600*/  LDL.LU R252, [R1+0x44] ;  /* 0x0000440001fc7983 */ /* 0x000ee20000300800 */
[----:B----4-:R-:W-:-:S03]  /*97610*/  IMAD R22, R27, 0x4, R22 ;  /* 0x000000041b167824 */ /* 0x010fc600078e0216 */
[----:B------:R3:W-:Y:S02]  /*97620*/  @P1 STG.E.U8 desc[UR6][R14.64], R21 ;  /* 0x000000150e001986 */ /* 0x0007e4000c101106 */
[----:B0-----:R-:W0:Y:S08]  /*97630*/  LDC R23, c[0x0][0x248] ;  /* 0x00009200ff177b82 */ /* 0x001e300000000800 */
[----:B------:R-:W4:Y:S01]  /*97640*/  LDC R20, c[0x0][0x248] ;  /* 0x00009200ff147b82 */ /* 0x000f220000000800 */
[C---:B------:R-:W-:Y:S01]  /*97650*/  ISETP.LT.AND P4, PT, R13.reuse, UR5, !P0 ;  /* 0x000000050d007c0c */ /* 0x040fe2000c781270 */
[----:B------:R-:W-:Y:S01]  /*97660*/  IMAD R13, R13, UR4, RZ ;  /* 0x000000040d0d7c24 */ /* 0x000fe2000f8e02ff */
[----:B------:R-:W-:Y:S01]  /*97670*/  ULDC UR4, c[0x0][0x22c] ;  /* 0x00008b0000047ab9 */ /* 0x000fe20000000800 */
[----:B------:R-:W-:-:S03]  /*97680*/  ULDC UR5, c[0x0][0x22c] ;  /* 0x00008b0000057ab9 */ /* 0x000fc60000000800 */
[-C--:B------:R-:W-:Y:S02]  /*97690*/  IADD3 R16, P5, R13, R0.reuse, RZ ;  /* 0x000000000d107210 */ /* 0x080fe40007fbe0ff */
[----:B------:R-:W-:Y:S01]  /*976a0*/  ISETP.LT.AND P1, PT, R65, UR4, !P0 ;  /* 0x0000000441007c0c */ /* 0x000fe2000c721270 */
[----:B------:R-:W-:Y:S01]  /*976b0*/  ULDC UR4, c[0x0][0x22c] ;  /* 0x00008b0000047ab9 */ /* 0x000fe20000000800 */
[----:B------:R-:W-:Y:S01]  /*976c0*/  LEA.HI.X.SX32 R17, R13, R5, 0x1, P5 ;  /* 0x000000050d117211 */ /* 0x000fe200028f0eff */
[----:B------:R-:W4:Y:S01]  /*976d0*/  LDL.LU R65, [R1+0x355c] ;  /* 0x00355c0001417983 */ /* 0x000f220000300800 */
[----:B-1----:R-:W-:-:S03]  /*976e0*/  IADD3 R18, P5, R22, R0, RZ ;  /* 0x0000000016127210 */ /* 0x002fc60007fbe0ff */
[----:B------:R1:W-:Y:S01]  /*976f0*/  @P4 STG.E.U8 desc[UR6][R16.64], R75 ;  /* 0x0000004b10004986 */ /* 0x0003e2000c101106 */
[----:B------:R-:W-:Y:S01]  /*97700*/  ISETP.LT.AND P4, PT, R66, UR4, !P0 ;  /* 0x0000000442007c0c */ /* 0x000fe2000c781270 */
[----:B------:R-:W-:Y:S02]  /*97710*/  ULDC UR4, c[0x0][0x22c] ;  /* 0x00008b0000047ab9 */ /* 0x000fe40000000800 */
[----:B------:R-:W4:Y:S01]  /*97720*/  LDL.LU R250, [R1+0x48] ;  /* 0x0000480001fa7983 */ /* 0x000f220000300800 */
[----:B------:R-:W-:-:S03]  /*97730*/  LEA.HI.X.SX32 R19, R22, R5, 0x1, P5 ;  /* 0x0000000516137211 */ /* 0x000fc600028f0eff */
[----:B------:R-:W4:Y:S01]  /*97740*/  LDL.LU R66, [R1+0x3558] ;  /* 0x0035580001427983 */ /* 0x000f220000300800 */
[----:B------:R-:W-:Y:S01]  /*97750*/  ISETP.LT.AND P5, PT, R67, UR4, !P0 ;  /* 0x0000000443007c0c */ /* 0x000fe2000c7a1270 */
[----:B--2---:R-:W-:Y:S01]  /*97760*/  IMAD R22, R25, 0x2, R22 ;  /* 0x0000000219167824 */ /* 0x004fe200078e0216 */
[----:B---3--:R-:W-:Y:S01]  /*97770*/  PRMT R21, R64, 0x7770, RZ ;  /* 0x0000777040157816 */ /* 0x008fe200000000ff */
[----:B------:R-:W2:Y:S01]  /*97780*/  LDL.LU R67, [R1+0x3554] ;  /* 0x0035540001437983 */ /* 0x000ea20000300800 */
[----:B------:R-:W-:Y:S01]  /*97790*/  ULDC UR4, c[0x0][0x22c] ;  /* 0x00008b0000047ab9 */ /* 0x000fe20000000800 */
[----:B0-----:R-:W-:Y:S02]  /*977a0*/  IMAD R13, R23, 0x2, R22 ;  /* 0x00000002170d7824 */ /* 0x001fe400078e0216 */
[----:B------:R0:W-:Y:S01]  /*977b0*/  @P3 STG.E.U8 desc[UR6][R18.64], R21 ;  /* 0x0000001512003986 */ /* 0x0001e2000c101106 */
[----:B------:R-:W-:Y:S01]  /*977c0*/  IADD3 R14, P3, R22, R0, RZ ;  /* 0x00000000160e7210 */ /* 0x000fe20007f7e0ff */
[----:B----4-:R-:W-:-:S03]  /*977d0*/  IMAD R20, R20, 0x2, R13 ;  /* 0x0000000214147824 */ /* 0x010fc600078e020d */
[----:B------:R-:W-:Y:S02]  /*977e0*/  LEA.HI.X.SX32 R15, R22, R5, 0x1, P3 ;  /* 0x00000005160f7211 */ /* 0x000fe400018f0eff */
[----:B-1----:R-:W-:-:S04]  /*977f0*/  IADD3 R16, P3, R13, R0, RZ ;  /* 0x000000000d107210 */ /* 0x002fc80007f7e0ff */
[----:B------:R-:W-:Y:S02]  /*97800*/  LEA.HI.X.SX32 R17, R13, R5, 0x1, P3 ;  /* 0x000000050d117211 */ /* 0x000fe400018f0eff */
[----:B------:R-:W-:Y:S01]  /*97810*/  ISETP.LT.AND P3, PT, R252, UR4, !P0 ;  /* 0x00000004fc007c0c */ /* 0x000fe2000c761270 */
[----:B------:R-:W-:Y:S01]  /*97820*/  ULDC UR4, c[0x0][0x22c] ;  /* 0x00008b0000047ab9 */ /* 0x000fe20000000800 */
[----:B------:R-:W3:Y:S01]  /*97830*/  LDL.LU R252, [R1+0x50] ;  /* 0x0000500001fc7983 */ /* 0x000ee20000300800 */
[----:B------:R-:W-:-:S05]  /*97840*/  PRMT R27, R65, 0x7770, RZ ;  /* 0x00007770411b7816 */ /* 0x000fca00000000ff */
[----:B------:R1:W-:Y:S01]  /*97850*/  @P6 STG.E.U8 desc[UR6][R14.64], R27 ;  /* 0x0000001b0e006986 */ /* 0x0003e2000c101106 */
[-C--:B0-----:R-:W-:Y:S02]  /*97860*/  IADD3 R18, P6, R20, R0.reuse, RZ ;  /* 0x0000000014127210 */ /* 0x081fe40007fde0ff */
[----:B------:R-:W-:Y:S02]  /*97870*/  PRMT R23, R66, 0x7770, RZ ;  /* 0x0000777042177816 */ /* 0x000fe400000000ff */
[-C--:B------:R-:W-:Y:S02]  /*97880*/  LEA.HI.X.SX32 R19, R20, R5.reuse, 0x1, P6 ;  /* 0x0000000514137211 */ /* 0x080fe400030f0eff */
[----:B--2---:R-:W-:Y:S01]  /*97890*/  PRMT R25, R67, 0x7770, RZ ;  /* 0x0000777043197816 */ /* 0x004fe200000000ff */
[----:B------:R0:W-:Y:S01]  /*978a0*/  @P2 STG.E.U8 desc[UR6][R16.64], R23 ;  /* 0x0000001710002986 */ /* 0x0001e2000c101106 */
[----:B------:R-:W-:Y:S01]  /*978b0*/  ISETP.LT.AND P2, PT, R250, UR4, !P0 ;  /* 0x00000004fa007c0c */ /* 0x000fe2000c741270 */
[----:B------:R-:W-:Y:S01]  /*978c0*/  ULDC UR4, c[0x0][0x22c] ;  /* 0x00008b0000047ab9 */ /* 0x000fe20000000800 */
[----:B------:R-:W-:Y:S01]  /*978d0*/  IMAD R13, R29, 0x2, R20 ;  /* 0x000000021d0d7824 */ /* 0x000fe200078e0214 */
[----:B------:R-:W2:Y:S01]  /*978e0*/  LDL.LU R250, [R1+0x54] ;  /* 0x0000540001fa7983 */ /* 0x000ea20000300800 */
[----:B-1----:R-:W1:Y:S03]  /*978f0*/  LDC R27, c[0x0][0x248] ;  /* 0x00009200ff1b7b82 */ /* 0x002e660000000800 */
[----:B------:R4:W-:Y:S01]  /*97900*/  @P1 STG.E.U8 desc[UR6][R18.64], R25 ;  /* 0x0000001912001986 */ /* 0x0009e2000c101106 */
[----:B------:R-:W-:Y:S01]  /*97910*/  ISETP.LT.AND P1, PT, R12, UR4, !P0 ;  /* 0x000000040c007c0c */ /* 0x000fe2000c721270 */
[----:B------:R-:W-:Y:S01]  /*97920*/  IMAD R22, R24, 0x2, R13 ;  /* 0x0000000218167824 */ /* 0x000fe200078e020d */
[----:B------:R-:W-:Y:S01]  /*97930*/  IADD3 R20, P6, R13, R0, RZ ;  /* 0x000000000d147210 */ /* 0x000fe20007fde0ff */
[----:B------:R-:W2:Y:S01]  /*97940*/  LDL.LU R245, [R1+0x58] ;  /* 0x0000580001f57983 */ /* 0x000ea20000300800 */
[----:B0-----:R-:W-:Y:S01]  /*97950*/  PRMT R23, R65, 0x7771, RZ ;  /* 0x0000777141177816 */ /* 0x001fe200000000ff */
[----:B------:R-:W-:Y:S01]  /*97960*/  ULDC UR4, c[0x0][0x248] ;  /* 0x0000920000047ab9 */ /* 0x000fe20000000800 */
[----:B------:R-:W0:Y:S01]  /*97970*/  LDC R29, c[0x0][0x248] ;  /* 0x00009200ff1d7b82 */ /* 0x000e220000000800 */
[----:B------:R-:W2:Y:S01]  /*97980*/  LDL.LU R12, [R1+0x3550] ;  /* 0x00355000010c7983 */ /* 0x000ea20000300800 */
[----:B------:R-:W-:-:S02]  /*97990*/  LEA.HI.X.SX32 R21, R13, R5, 0x1, P6 ;  /* 0x000000050d157211 */ /* 0x000fc400030f0eff */
[-C--:B------:R-:W-:Y:S01]  /*979a0*/  IADD3 R14, P6, R22, R0.reuse, RZ ;  /* 0x00000000160e7210 */ /* 0x080fe20007fde0ff */
[----:B------:R-:W2:Y:S01]  /*979b0*/  LDL.LU R246, [R1+0x5c] ;  /* 0x00005c0001f67983 */ /* 0x000ea20000300800 */
[----:B------:R-:W-:Y:S02]  /*979c0*/  PRMT R13, R64, 0x7771, RZ ;  /* 0x00007771400d7816 */ /* 0x000fe400000000ff */
[-C--:B------:R-:W-:Y:S01]  /*979d0*/  LEA.HI.X.SX32 R15, R22, R5.reuse, 0x1, P6 ;  /* 0x00000005160f7211 */ /* 0x080fe200030f0eff */
[----:B------:R-:W-:Y:S01]  /*979e0*/  IMAD R22, R31, 0x2, R22 ;  /* 0x000000021f167824 */ /* 0x000fe200078e0216 */
[----:B----4-:R-:W4:Y:S01]  /*979f0*/  LDC R25, c[0x0][0x248] ;  /* 0x00009200ff197b82 */ /* 0x010f220000000800 */
[----:B------:R3:W-:Y:S03]  /*97a00*/  @P4 STG.E.U8 desc[UR6][R20.64], R13 ;  /* 0x0000000d14004986 */ /* 0x0007e6000c101106 */
[C---:B------:R-:W-:Y:S01]  /*97a10*/  IADD3 R16, P4, R22.reuse, R0, RZ ;  /* 0x0000000016107210 */ /* 0x040fe20007f9e0ff */
[----:B------:R1:W-:Y:S03]  /*97a20*/  @P5 STG.E.U8 desc[UR6][R14.64], R23 ;  /* 0x000000170e005986 */ /* 0x0003e6000c101106 */
[----:B------:R-:W-:Y:S01]  /*97a30*/  LEA.HI.X.SX32 R17, R22, R5, 0x1, P4 ;  /* 0x0000000516117211 */ /* 0x000fe200020f0eff */
[----:B------:R-:W0:Y:S01]  /*97a40*/  LDC R18, c[0x0][0x248] ;  /* 0x00009200ff127b82 */ /* 0x000e220000000800 */
[----:B---3--:R-:W-:-:S02]  /*97a50*/  ISETP.LT.AND P4, PT, R252, UR8, !P0 ;  /* 0x00000008fc007c0c */ /* 0x008fc4000c781270 */
[----:B------:R-:W-:Y:S01]  /*97a60*/  PRMT R21, R66, 0x7771, RZ ;  /* 0x0000777142157816 */ /* 0x000fe200000000ff */
[----:B------:R-:W3:Y:S04]  /*97a70*/  LDL.LU R252, [R1+0x60] ;  /* 0x0000600001fc7983 */ /* 0x000ee80000300800 */
[----:B------:R-:W0:Y:S01]  /*97a80*/  LDC R20, c[0x0][0x248] ;  /* 0x00009200ff147b82 */ /* 0x000e220000000800 */
[----:B------:R4:W-:Y:S01]  /*97a90*/  @P3 STG.E.U8 desc[UR6][R16.64], R21 ;  /* 0x0000001510003986 */ /* 0x0009e2000c101106 */
[----:B------:R-:W-:-:S06]  /*97aa0*/  PRMT R19, R67, 0x7771, RZ ;  /* 0x0000777143137816 */ /* 0x000fcc00000000ff */
[----:B------:R-:W3:Y:S08]  /*97ab0*/  LDC R24, c[0x0][0x248] ;  /* 0x00009200ff187b82 */ /* 0x000ef00000000800 */
[----:B------:R-:W3:Y:S01]  /*97ac0*/  LDC R31, c[0x0][0x248] ;  /* 0x00009200ff1f7b82 */ /* 0x000ee20000000800 */
[C---:B--2---:R-:W-:Y:S01]  /*97ad0*/  IMAD R13, R12.reuse, UR4, RZ ;  /* 0x000000040c0d7c24 */ /* 0x044fe2000f8e02ff */
[----:B------:R-:W-:Y:S01]  /*97ae0*/  ULDC UR4, c[0x0][0x22c] ;  /* 0x00008b0000047ab9 */ /* 0x000fe20000000800 */
[----:B------:R-:W-:Y:S01]  /*97af0*/  ISETP.LT.AND P6, PT, R12, UR5, !P0 ;  /* 0x000000050c007c0c */ /* 0x000fe2000c7c1270 */
[----:B-1----:R-:W-:Y:S01]  /*97b00*/  IMAD R22, R27, 0x4, R22 ;  /* 0x000000041b167824 */ /* 0x002fe200078e0216 */
[----:B------:R-:W-:Y:S01]  /*97b10*/  ISETP.LT.AND P5, PT, R250, UR4, !P0 ;  /* 0x00000004fa007c0c */ /* 0x000fe2000c7a1270 */
[----:B------:R-:W-:Y:S01]  /*97b20*/  ULDC UR4, c[0x0][0x22c] ;  /* 0x00008b0000047ab9 */ /* 0x000fe20000000800 */
[----:B------:R-:W2:Y:S01]  /*97b30*/  LDL.LU R250, [R1+0x64] ;  /* 0x0000640001fa7983 */ /* 0x000ea20000300800 */
[----:B------:R-:W-:Y:S01]  /*97b40*/  IADD3 R12, P3, R13, R0, RZ ;  /* 0x000000000d0c7210 */ /* 0x000fe20007f7e0ff */
[----:B------:R-:W1:Y:S01]  /*97b50*/  LDC R27, c[0x0][0x248] ;  /* 0x00009200ff1b7b82 */ /* 0x000e620000000800 */
[----:B------:R-:W-:Y:S01]  /*97b60*/  PRMT R23, R65, 0x7772, RZ ;  /* 0x0000777241177816 */ /* 0x000fe200000000ff */
[----:B------:R-:W-:Y:S01]  /*97b70*/  ULDC UR5, c[0x0][0x22c] ;  /* 0x00008b0000057ab9 */ /* 0x000fe20000000800 */
[----:B------:R-:W-:Y:S01]  /*97b80*/  LEA.HI.X.SX32 R13, R13, R5, 0x1, P3 ;  /* 0x000000050d0d7211 */ /* 0x000fe200018f0eff */
[----:B----4-:R-:W-:Y:S01]  /*97b90*/  IMAD R17, R25, 0x2, R22 ;  /* 0x0000000219117824 */ /* 0x010fe200078e0216 */
[----:B------:R-:W-:-:S03]  /*97ba0*/  ULDC UR8, c[0x0][0x22c] ;  /* 0x00008b0000087ab9 */ /* 0x000fc60000000800 */
[----:B------:R4:W-:Y:S01]  /*97bb0*/  @P6 STG.E.U8 desc[UR6][R12.64], R19 ;  /* 0x000000130c006986 */ /* 0x0009e2000c101106 */
[----:B------:R-:W-:Y:S01]  /*97bc0*/  IADD3 R14, P6, R22, R0, RZ ;  /* 0x00000000160e7210 */ /* 0x000fe20007fde0ff */
[----:B0-----:R-:W-:-:S03]  /*97bd0*/  IMAD R18, R18, 0x2, R17 ;  /* 0x0000000212127824 */ /* 0x001fc600078e0211 */
[-C--:B------:R-:W-:Y:S02]  /*97be0*/  LEA.HI.X.SX32 R15, R22, R5.reuse, 0x1, P6 ;  /* 0x00000005160f7211 */ /* 0x080fe400030f0eff */
[CC--:B------:R-:W-:Y:S01]  /*97bf0*/  IADD3 R16, P6, R17.reuse, R0.reuse, RZ ;  /* 0x0000000011107210 */ /* 0x0c0fe20007fde0ff */
[----:B------:R-:W0:Y:S01]  /*97c00*/  LDC R22, c[0x0][0x248] ;  /* 0x00009200ff167b82 */ /* 0x000e220000000800 */
[----:B------:R-:W-:Y:S02]  /*97c10*/  PRMT R25, R64, 0x7772, RZ ;  /* 0x0000777240197816 */ /* 0x000fe400000000ff */
[-C--:B------:R-:W-:Y:S01]  /*97c20*/  LEA.HI.X.SX32 R17, R17, R5.reuse, 0x1, P6 ;  /* 0x0000000511117211 */ /* 0x080fe200030f0eff */
[----:B----4-:R-:W-:Y:S01]  /*97c30*/  IMAD R19, R29, 0x2, R18 ;  /* 0x000000021d137824 */ /* 0x010fe200078e0212 */
[-C--:B------:R-:W-:Y:S01]  /*97c40*/  IADD3 R12, P6, R18, R0.reuse, RZ ;  /* 0x00000000120c7210 */ /* 0x080fe20007fde0ff */
[----:B------:R4:W-:Y:S01]  /*97c50*/  @P2 STG.E.U8 desc[UR6][R14.64], R25 ;  /* 0x000000190e002986 */ /* 0x0009e2000c101106 */
[----:B------:R-:W-:Y:S01]  /*97c60*/  ISETP.LT.AND P2, PT, R246, UR4, !P0 ;  /* 0x00000004f6007c0c */ /* 0x000fe2000c741270 */
[----:B------:R-:W-:Y:S01]  /*97c70*/  ULDC UR4, c[0x0][0x22c] ;  /* 0x00008b0000047ab9 */ /* 0x000fe20000000800 */
[----:B------:R-:W-:Y:S01]  /*97c80*/  LEA.HI.X.SX32 R13, R18, R5, 0x1, P6 ;  /* 0x00000005120d7211 */ /* 0x000fe200030f0eff */
[----:B------:R-:W0:Y:S01]  /*97c90*/  LDC R29, c[0x0][0x248] ;  /* 0x00009200ff1d7b82 */ /* 0x000e220000000800 */
[----:B------:R-:W-:-:S02]  /*97ca0*/  IADD3 R18, P6, R19, R0, RZ ;  /* 0x0000000013127210 */ /* 0x000fc40007fde0ff */
[----:B------:R-:W-:Y:S01]  /*97cb0*/  PRMT R21, R66, 0x7772, RZ ;  /* 0x0000777242157816 */ /* 0x000fe200000000ff */
[----:B------:R1:W-:Y:S01]  /*97cc0*/  @P1 STG.E.U8 desc[UR6][R16.64], R23 ;  /* 0x0000001710001986 */ /* 0x0003e2000c101106 */
[----:B----4-:R-:W-:Y:S01]  /*97cd0*/  IMAD R15, R20, 0x2, R19 ;  /* 0x00000002140f7824 */ /* 0x010fe200078e0213 */
[----:B---3--:R-:W-:Y:S01]  /*97ce0*/  ISETP.LT.AND P1, PT, R252, UR4, !P0 ;  /* 0x00000004fc007c0c */ /* 0x008fe2000c721270 */
        /* <DEDUP_REMOVED lines=9> */
[----:B--2---:R-:W-:Y:S01]  /*97d80*/  ISETP.LT.AND P4, PT, R250, UR4, !P0 ;  /* 0x00000004fa007c0c */ /* 0x004fe2000c781270 */
[----:B------:R-:W-:-:S02]  /*97d90*/  ULDC UR4, c[0x0][0x22c] ;  /* 0x00008b0000047ab9 */ /* 0x000fc40000000800 */
[----:B------:R-:W-:Y:S01]  /*97da0*/  ISETP.LT.AND P6, PT, R11, UR4, !P0 ;  /* 0x000000040b007c0c */ /* 0x000fe2000c7c1270 */
[----:B------:R-:W-:Y:S01]  /*97db0*/  ULDC UR4, c[0x0][0x248] ;  /* 0x0000920000047ab9 */ /* 0x000fe20000000800 */
[----:B------:R-:W2:Y:S01]  /*97dc0*/  LDL.LU R11, [R1+0x354c] ;  /* 0x00354c00010b7983 */ /* 0x000ea20000300800 */
[----:B-1----:R-:W-:-:S05]  /*97dd0*/  PRMT R23, R67, 0x7772, RZ ;  /* 0x0000777243177816 */ /* 0x002fca00000000ff */
[----:B------:R1:W-:Y:S01]  /*97de0*/  @P5 STG.E.U8 desc[UR6][R18.64], R23 ;  /* 0x0000001712005986 */ /* 0x0003e2000c101106 */
[-C--:B------:R-:W-:Y:S02]  /*97df0*/  IADD3 R16, P5, R20, R0.reuse, RZ ;  /* 0x0000000014107210 */ /* 0x080fe40007fbe0ff */
[----:B---3--:R-:W-:Y:S02]  /*97e00*/  PRMT R21, R64, 0x7773, RZ ;  /* 0x0000777340157816 */ /* 0x008fe400000000ff */
[----:B------:R-:W-:Y:S01]  /*97e10*/  LEA.HI.X.SX32 R17, R20, R5, 0x1, P5 ;  /* 0x0000000514117211 */ /* 0x000fe200028f0eff */
[----:B------:R-:W-:Y:S01]  /*97e20*/  IMAD R20, R27, 0x2, R20 ;  /* 0x000000021b147824 */ /* 0x000fe200078e0214 */
[----:B------:R-:W-:Y:S01]  /*97e30*/  PRMT R65, R65, 0x7773, RZ ;  /* 0x0000777341417816 */ /* 0x000fe200000000ff */
[----:B------:R3:W-:Y:S01]  /*97e40*/  @P3 STG.E.U8 desc[UR6][R14.64], R21 ;  /* 0x000000150e003986 */ /* 0x0007e2000c101106 */
[----:B------:R-:W-:Y:S01]  /*97e50*/  ISETP.LT.AND P3, PT, R56, UR8, !P0 ;  /* 0x0000000838007c0c */ /* 0x000fe2000c761270 */
[----:B------:R-:W0:Y:S01]  /*97e60*/  LDC R27, c[0x0][0x248] ;  /* 0x00009200ff1b7b82 */ /* 0x000e220000000800 */
[----:B------:R-:W-:Y:S01]  /*97e70*/  PRMT R67, R67, 0x7773, RZ ;  /* 0x0000777343437816 */ /* 0x000fe200000000ff */
[----:B------:R2:W-:Y:S01]  /*97e80*/  @P2 STG.E.U8 desc[UR6][R16.64], R65 ;  /* 0x0000004110002986 */ /* 0x0005e2000c101106 */
[----:B------:R-:W-:Y:S01]  /*97e90*/  IADD3 R12, P2, R20, R0, RZ ;  /* 0x00000000140c7210 */ /* 0x000fe20007f5e0ff */
[----:B------:R-:W-:-:S02]  /*97ea0*/  ULDC UR8, c[0x0][0x22c] ;  /* 0x00008b0000087ab9 */ /* 0x000fc40000000800 */
[----:B------:R-:W2:Y:S01]  /*97eb0*/  LDL.LU R56, [R1+0x3548] ;  /* 0x0035480001387983 */ /* 0x000ea20000300800 */
[----:B------:R-:W-:Y:S01]  /*97ec0*/  LEA.HI.X.SX32 R13, R20, R5, 0x1, P2 ;  /* 0x00000005140d7211 */ /* 0x000fe200010f0eff */
[----:B-1----:R-:W1:Y:S01]  /*97ed0*/  LDC R23, c[0x0][0x248] ;  /* 0x00009200ff177b82 */ /* 0x002e620000000800 */
[----:B------:R-:W-:Y:S01]  /*97ee0*/  PRMT R19, R66, 0x7773, RZ ;  /* 0x0000777342137816 */ /* 0x000fe200000000ff */
[----:B------:R-:W2:Y:S01]  /*97ef0*/  LDL.LU R252, [R1+0x7c] ;  /* 0x00007c0001fc7983 */ /* 0x000ea20000300800 */
[----:B----4-:R-:W-:-:S03]  /*97f00*/  IMAD R20, R25, 0x4, R20 ;  /* 0x0000000419147824 */ /* 0x010fc600078e0214 */
[----:B------:R4:W-:Y:S02]  /*97f10*/  @P1 STG.E.U8 desc[UR6][R12.64], R19 ;  /* 0x000000130c001986 */ /* 0x0009e4000c101106 */
[----:B---3--:R-:W3:Y:S08]  /*97f20*/  LDC R21, c[0x0][0x248] ;  /* 0x00009200ff157b82 */ /* 0x008ef00000000800 */
[----:B------:R-:W0:Y:S01]  /*97f30*/  LDC R18, c[0x0][0x248] ;  /* 0x00009200ff127b82 */ /* 0x000e220000000800 */
[C---:B--2---:R-:W-:Y:S01]  /*97f40*/  ISETP.LT.AND P5, PT, R11.reuse, UR5, !P0 ;  /* 0x000000050b007c0c */ /* 0x044fe2000c7a1270 */
[----:B------:R-:W-:Y:S01]  /*97f50*/  IMAD R11, R11, UR4, RZ ;  /* 0x000000040b0b7c24 */ /* 0x000fe2000f8e02ff */
[----:B------:R-:W-:Y:S01]  /*97f60*/  ULDC UR4, c[0x0][0x22c] ;  /* 0x00008b0000047ab9 */ /* 0x000fe20000000800 */
[----:B------:R-:W-:-:S03]  /*97f70*/  ULDC UR5, c[0x0][0x22c] ;  /* 0x00008b0000057ab9 */ /* 0x000fc60000000800 */
[----:B------:R-:W-:-:S04]  /*97f80*/  IADD3 R14, P2, R11, R0, RZ ;  /* 0x000000000b0e7210 */ /* 0x000fc80007f5e0ff */
[----:B------:R-:W-:Y:S02]  /*97f90*/  LEA.HI.X.SX32 R15, R11, R5, 0x1, P2 ;  /* 0x000000050b0f7211 */ /* 0x000fe400010f0eff */
[----:B------:R-:W-:Y:S01]  /*97fa0*/  ISETP.LT.AND P2, PT, R57, UR4, !P0 ;  /* 0x0000000439007c0c */ /* 0x000fe2000c741270 */
[----:B------:R-:W-:Y:S01]  /*97fb0*/  ULDC UR4, c[0x0][0x22c] ;  /* 0x00008b0000047ab9 */ /* 0x000fe20000000800 */
[----:B------:R-:W2:Y:S01]  /*97fc0*/  LDL.LU R57, [R1+0x3544] ;  /* 0x0035440001397983 */ /* 0x000ea20000300800 */
[----:B------:R-:W-:Y:S01]  /*97fd0*/  ISETP.LT.AND P1, PT, R58, UR4, !P0 ;  /* 0x000000043a007c0c */ /* 0x000fe2000c721270 */
[----:B------:R-:W-:Y:S02]  /*97fe0*/  ULDC UR4, c[0x0][0x22c] ;  /* 0x00008b0000047ab9 */ /* 0x000fe40000000800 */
[----:B------:R0:W-:Y:S01]  /*97ff0*/  @P5 STG.E.U8 desc[UR6][R14.64], R67 ;  /* 0x000000430e005986 */ /* 0x0001e2000c101106 */
[----:B------:R-:W-:-:S03]  /*98000*/  IADD3 R16, P5, R20, R0, RZ ;  /* 0x0000000014107210 */ /* 0x000fc60007fbe0ff */
[----:B------:R-:W2:Y:S01]  /*98010*/  LDL.LU R250, [R1+0x80] ;  /* 0x0000800001fa7983 */ /* 0x000ea20000300800 */
[----:B------:R-:W-:-:S03]  /*98020*/  LEA.HI.X.SX32 R17, R20, R5, 0x1, P5 ;  /* 0x0000000514117211 */ /* 0x000fc600028f0eff */
[----:B------:R-:W2:Y:S01]  /*98030*/  LDL.LU R58, [R1+0x3540] ;  /* 0x00354000013a7983 */ /* 0x000ea20000300800 */
[----:B------:R-:W-:Y:S01]  /*98040*/  ISETP.LT.AND P5, PT, R59, UR4, !P0 ;  /* 0x000000043b007c0c */ /* 0x000fe2000c7a1270 */
[----:B-1----:R-:W-:Y:S01]  /*98050*/  IMAD R20, R23, 0x2, R20 ;  /* 0x0000000217147824 */ /* 0x002fe200078e0214 */
[----:B----4-:R-:W-:Y:S01]  /*98060*/  PRMT R19, R56, 0x7770, RZ ;  /* 0x0000777038137816 */ /* 0x010fe200000000ff */
[----:B------:R-:W4:Y:S01]  /*98070*/  LDL.LU R59, [R1+0x353c] ;  /* 0x00353c00013b7983 */ /* 0x000f220000300800 */
[----:B------:R-:W-:Y:S01]  /*98080*/  ULDC UR4, c[0x0][0x22c] ;  /* 0x00008b0000047ab9 */ /* 0x000fe20000000800 */
[----:B---3--:R-:W-:Y:S02]  /*98090*/  IMAD R11, R21, 0x2, R20 ;  /* 0x00000002150b7824 */ /* 0x008fe400078e0214 */
[----:B------:R1:W-:Y:S01]  /*980a0*/  @P4 STG.E.U8 desc[UR6][R16.64], R19 ;  /* 0x0000001310004986 */ /* 0x0003e2000c101106 */
[----:B------:R-:W-:Y:S01]  /*980b0*/  IADD3 R12, P4, R20, R0, RZ ;  /* 0x00000000140c7210 */ /* 0x000fe20007f9e0ff */
[----:B0-----:R-:W-:-:S03]  /*980c0*/  IMAD R18, R18, 0x2, R11 ;  /* 0x0000000212127824 */ /* 0x001fc600078e020b */
[----:B------:R-:W-:Y:S02]  /*980d0*/  LEA.HI.X.SX32 R13, R20, R5, 0x1, P4 ;  /* 0x00000005140d7211 */ /* 0x000fe400020f0eff */
[----:B------:R-:W-:-:S04]  /*980e0*/  IADD3 R14, P4, R11, R0, RZ ;  /* 0x000000000b0e7210 */ /* 0x000fc80007f9e0ff */
[----:B------:R-:W-:Y:S02]  /*980f0*/  LEA.HI.X.SX32 R15, R11, R5, 0x1, P4 ;  /* 0x000000050b0f7211 */ /* 0x000fe400020f0eff */
[----:B------:R-:W-:Y:S01]  /*98100*/  ISETP.LT.AND P4, PT, R252, UR4, !P0 ;  /* 0x00000004fc007c0c */ /* 0x000fe2000c781270 */
[----:B------:R-:W-:Y:S01]  /*98110*/  ULDC UR4, c[0x0][0x22c] ;  /* 0x00008b0000047ab9 */ /* 0x000fe20000000800 */
[----:B------:R-:W3:Y:S01]  /*98120*/  LDL.LU R252, [R1+0x88] ;  /* 0x0000880001fc7983 */ /* 0x000ee20000300800 */
[----:B--2---:R-:W-:-:S05]  /*98130*/  PRMT R25, R57, 0x7770, RZ ;  /* 0x0000777039197816 */ /* 0x004fca00000000ff */
[----:B------:R0:W-:Y:S01]  /*98140*/  @P6 STG.E.U8 desc[UR6][R12.64], R25 ;  /* 0x000000190c006986 */ /* 0x0001e2000c101106 */
[-C--:B-1----:R-:W-:Y:S02]  /*98150*/  IADD3 R16, P6, R18, R0.reuse, RZ ;  /* 0x0000000012107210 */ /* 0x082fe40007fde0ff */
[----:B------:R-:W-:Y:S02]  /*98160*/  PRMT R21, R58, 0x7770, RZ ;  /* 0x000077703a157816 */ /* 0x000fe400000000ff */
[-C--:B------:R-:W-:Y:S02]  /*98170*/  LEA.HI.X.SX32 R17, R18, R5.reuse, 0x1, P6 ;  /* 0x0000000512117211 */ /* 0x080fe400030f0eff */
[----:B----4-:R-:W-:Y:S01]  /*98180*/  PRMT R23, R59, 0x7770, RZ ;  /* 0x000077703b177816 */ /* 0x010fe200000000ff */
[----:B------:R1:W-:Y:S01]  /*98190*/  @P3 STG.E.U8 desc[UR6][R14.64], R21 ;  /* 0x000000150e003986 */ /* 0x0003e2000c101106 */
[----:B------:R-:W-:Y:S01]  /*981a0*/  ISETP.LT.AND P3, PT, R250, UR4, !P0 ;  /* 0x00000004fa007c0c */ /* 0x000fe2000c761270 */
[----:B------:R-:W-:Y:S01]  /*981b0*/  ULDC UR4, c[0x0][0x22c] ;  /* 0x00008b0000047ab9 */ /* 0x000fe20000000800 */
[----:B------:R-:W-:Y:S01]  /*981c0*/  IMAD R11, R27, 0x2, R18 ;  /* 0x000000021b0b7824 */ /* 0x000fe200078e0212 */
[----:B------:R-:W2:Y:S01]  /*981d0*/  LDL.LU R250, [R1+0x8c] ;  /* 0x00008c0001fa7983 */ /* 0x000ea20000300800 */
[----:B0-----:R-:W0:Y:S03]  /*981e0*/  LDC R25, c[0x0][0x248] ;  /* 0x00009200ff197b82 */ /* 0x001e260000000800 */
[----:B------:R4:W-:Y:S01]  /*981f0*/  @P2 STG.E.U8 desc[UR6][R16.64], R23 ;  /* 0x0000001710002986 */ /* 0x0009e2000c101106 */
[----:B------:R-:W-:Y:S01]  /*98200*/  ISETP.LT.AND P2, PT, R10, UR4, !P0 ;  /* 0x000000040a007c0c */ /* 0x000fe2000c741270 */
[----:B------:R-:W-:Y:S01]  /*98210*/  IMAD R20, R22, 0x2, R11 ;  /* 0x0000000216147824 */ /* 0x000fe200078e020b */
[----:B------:R-:W-:Y:S01]  /*98220*/  IADD3 R18, P6, R11, R0, RZ ;  /* 0x000000000b127210 */ /* 0x000fe20007fde0ff */
[----:B------:R-:W2:Y:S01]  /*98230*/  LDL.LU R245, [R1+0x90] ;  /* 0x0000900001f57983 */ /* 0x000ea20000300800 */
[----:B-1----:R-:W-:Y:S01]  /*98240*/  PRMT R21, R57, 0x7771, RZ ;  /* 0x0000777139157816 */ /* 0x002fe200000000ff */
[----:B------:R-:W-:Y:S01]  /*98250*/  ULDC UR4, c[0x0][0x248] ;  /* 0x0000920000047ab9 */ /* 0x000fe20000000800 */
[----:B------:R-:W1:Y:S01]  /*98260*/  LDC R27, c[0x0][0x248] ;  /* 0x00009200ff1b7b82 */ /* 0x000e620000000800 */
        /* <DEDUP_REMOVED lines=12> */
[----:B------:R-:W1:Y:S01]  /*98330*/  LDC R16, c[0x0][0x248] ;  /* 0x00009200ff107b82 */ /* 0x000e620000000800 */
[----:B---3--:R-:W-:-:S02]  /*98340*/  ISETP.LT.AND P1, PT, R252, UR8, !P0 ;  /* 0x00000008fc007c0c */ /* 0x008fc4000c721270 */
[----:B------:R-:W-:Y:S01]  /*98350*/  PRMT R19, R58, 0x7771, RZ ;  /* 0x000077713a137816 */ /* 0x000fe200000000ff */
[----:B------:R-:W3:Y:S04]  /*98360*/  LDL.LU R252, [R1+0x98] ;  /* 0x0000980001fc7983 */ /* 0x000ee80000300800 */
[----:B------:R-:W3:Y:S01]  /*98370*/  LDC R18, c[0x0][0x248] ;  /* 0x00009200ff127b82 */ /* 0x000ee20000000800 */
[----:B------:R4:W-:Y:S01]  /*98380*/  @P4 STG.E.U8 desc[UR6][R14.64], R19 ;  /* 0x000000130e004986 */ /* 0x0009e2000c101106 */
[----:B------:R-:W-:-:S06]  /*98390*/  PRMT R17, R59, 0x7771, RZ ;  /* 0x000077713b117816 */ /* 0x000fcc00000000ff */
[----:B------:R-:W3:Y:S08]  /*983a0*/  LDC R22, c[0x0][0x248] ;  /* 0x00009200ff167b82 */ /* 0x000ef00000000800 */
[----:B------:R-:W3:Y:S01]  /*983b0*/  LDC R29, c[0x0][0x248] ;  /* 0x00009200ff1d7b82 */ /* 0x000ee20000000800 */
[C---:B--2---:R-:W-:Y:S01]  /*983c0*/  IMAD R11, R10.reuse, UR4, RZ ;  /* 0x000000040a0b7c24 */ /* 0x044fe2000f8e02ff */
[----:B------:R-:W-:Y:S01]  /*983d0*/  ULDC UR4, c[0x0][0x22c] ;  /* 0x00008b0000047ab9 */ /* 0x000fe20000000800 */
[----:B------:R-:W-:Y:S01]  /*983e0*/  ISETP.LT.AND P6, PT, R10, UR5, !P0 ;  /* 0x000000050a007c0c */ /* 0x000fe2000c7c1270 */
[----:B0-----:R-:W-:Y:S01]  /*983f0*/  IMAD R20, R25, 0x4, R20 ;  /* 0x0000000419147824 */ /* 0x001fe200078e0214 */
[----:B------:R-:W-:Y:S01]  /*98400*/  ISETP.LT.AND P5, PT, R250, UR4, !P0 ;  /* 0x00000004fa007c0c */ /* 0x000fe2000c7a1270 */
[----:B------:R-:W-:Y:S01]  /*98410*/  ULDC UR4, c[0x0][0x22c] ;  /* 0x00008b0000047ab9 */ /* 0x000fe20000000800 */
[----:B------:R-:W2:Y:S01]  /*98420*/  LDL.LU R250, [R1+0x9c] ;  /* 0x00009c0001fa7983 */ /* 0x000ea20000300800 */
[----:B------:R-:W-:Y:S01]  /*98430*/  IADD3 R10, P4, R11, R0, RZ ;  /* 0x000000000b0a7210 */ /* 0x000fe20007f9e0ff */
[----:B------:R-:W-:Y:S01]  /*98440*/  ULDC UR8, c[0x0][0x22c] ;  /* 0x00008b0000087ab9 */ /* 0x000fe20000000800 */
[----:B------:R-:W-:Y:S01]  /*98450*/  PRMT R21, R57, 0x7772, RZ ;  /* 0x0000777239157816 */ /* 0x000fe200000000ff */
[----:B------:R-:W0:Y:S01]  /*98460*/  LDC R25, c[0x0][0x248] ;  /* 0x00009200ff197b82 */ /* 0x000e220000000800 */
[----:B------:R-:W-:Y:S01]  /*98470*/  LEA.HI.X.SX32 R11, R11, R5, 0x1, P4 ;  /* 0x000000050b0b7211 */ /* 0x000fe200020f0eff */
[----:B----4-:R-:W-:Y:S01]  /*98480*/  IMAD R15, R23, 0x2, R20 ;  /* 0x00000002170f7824 */ /* 0x010fe200078e0214 */
[----:B------:R-:W-:Y:S01]  /*98490*/  PRMT R19, R58, 0x7772, RZ ;  /* 0x000077723a137816 */ /* 0x000fe200000000ff */
[----:B------:R-:W-:-:S02]  /*984a0*/  ULDC UR5, c[0x0][0x22c] ;  /* 0x00008b0000057ab9 */ /* 0x000fc40000000800 */
[----:B------:R4:W-:Y:S01]  /*984b0*/  @P6 STG.E.U8 desc[UR6][R10.64], R17 ;  /* 0x000000110a006986 */ /* 0x0009e2000c101106 */
[----:B------:R-:W-:Y:S01]  /*984c0*/  IADD3 R12, P6, R20, R0, RZ ;  /* 0x00000000140c7210 */ /* 0x000fe20007fde0ff */
[----:B-1----:R-:W-:-:S03]  /*984d0*/  IMAD R16, R16, 0x2, R15 ;  /* 0x0000000210107824 */ /* 0x002fc600078e020f */
[-C--:B------:R-:W-:Y:S02]  /*984e0*/  LEA.HI.X.SX32 R13, R20, R5.reuse, 0x1, P6 ;  /* 0x00000005140d7211 */ /* 0x080fe400030f0eff */
[CC--:B------:R-:W-:Y:S01]  /*984f0*/  IADD3 R14, P6, R15.reuse, R0.reuse, RZ ;  /* 0x000000000f0e7210 */ /* 0x0c0fe20007fde0ff */
[----:B------:R-:W1:Y:S01]  /*98500*/  LDC R20, c[0x0][0x248] ;  /* 0x00009200ff147b82 */ /* 0x000e620000000800 */
[----:B------:R-:W-:Y:S02]  /*98510*/  PRMT R23, R56, 0x7772, RZ ;  /* 0x0000777238177816 */ /* 0x000fe400000000ff */
[-C--:B------:R-:W-:Y:S01]  /*98520*/  LEA.HI.X.SX32 R15, R15, R5.reuse, 0x1, P6 ;  /* 0x000000050f0f7211 */ /* 0x080fe200030f0eff */
[----:B----4-:R-:W-:Y:S01]  /*98530*/  IMAD R17, R27, 0x2, R16 ;  /* 0x000000021b117824 */ /* 0x010fe200078e0210 */
[-C--:B------:R-:W-:Y:S01]  /*98540*/  IADD3 R10, P6, R16, R0.reuse, RZ ;  /* 0x00000000100a7210 */ /* 0x080fe20007fde0ff */
[----:B------:R4:W-:Y:S01]  /*98550*/  @P3 STG.E.U8 desc[UR6][R12.64], R23 ;  /* 0x000000170c003986 */ /* 0x0009e2000c101106 */
[----:B------:R-:W-:Y:S01]  /*98560*/  ISETP.LT.AND P3, PT, R246, UR4, !P0 ;  /* 0x00000004f6007c0c */ /* 0x000fe2000c761270 */
[----:B------:R-:W-:Y:S01]  /*98570*/  ULDC UR4, c[0x0][0x22c] ;  /* 0x00008b0000047ab9 */ /* 0x000fe20000000800 */
[-C--:B------:R-:W-:Y:S01]  /*98580*/  LEA.HI.X.SX32 R11, R16, R5.reuse, 0x1, P6 ;  /* 0x00000005100b7211 */ /* 0x080fe200030f0eff */
[----:B------:R-:W1:Y:S01]  /*98590*/  LDC R27, c[0x0][0x248] ;  /* 0x00009200ff1b7b82 */ /* 0x000e620000000800 */
[CC--:B------:R-:W-:Y:S01]  /*985a0*/  IADD3 R16, P6, R17.reuse, R0.reuse, RZ ;  /* 0x0000000011107210 */ /* 0x0c0fe20007fde0ff */
[----:B------:R4:W-:Y:S01]  /*985b0*/  @P2 STG.E.U8 desc[UR6][R14.64], R21 ;  /* 0x000000150e002986 */ /* 0x0009e2000c101106 */
[----:B---3--:R-:W-:Y:S01]  /*985c0*/  ISETP.LT.AND P2, PT, R252, UR4, !P0 ;  /* 0x00000004fc007c0c */ /* 0x008fe2000c741270 */
[----:B------:R-:W-:Y:S01]  /*985d0*/  ULDC UR4, c[0x0][0x22c] ;  /* 0x00008b0000047ab9 */ /* 0x000fe20000000800 */
[----:B----4-:R-:W-:Y:S01]  /*985e0*/  IMAD R13, R18, 0x2, R17 ;  /* 0x00000002120d7824 */ /* 0x010fe200078e0211 */
[-C--:B------:R-:W-:Y:S01]  /*985f0*/  LEA.HI.X.SX32 R17, R17, R5.reuse, 0x1, P6 ;  /* 0x0000000511117211 */ /* 0x080fe200030f0eff */
[----:B------:R3:W-:Y:S01]  /*98600*/  @P1 STG.E.U8 desc[UR6][R10.64], R19 ;  /* 0x000000130a001986 */ /* 0x0007e2000c101106 */
[----:B------:R-:W-:Y:S01]  /*98610*/  ISETP.LT.AND P4, PT, R245, UR5, !P0 ;  /* 0x00000005f5007c0c */ /* 0x000fe2000c781270 */
[----:B------:R-:W-:Y:S01]  /*98620*/  IMAD R18, R22, 0x2, R13 ;  /* 0x0000000216127824 */ /* 0x000fe200078e020d */
[----:B------:R-:W-:Y:S01]  /*98630*/  IADD3 R12, P6, R13, R0, RZ ;  /* 0x000000000d0c7210 */ /* 0x000fe20007fde0ff */
[----:B------:R-:W4:Y:S01]  /*98640*/  LDC R23, c[0x0][0x248] ;  /* 0x00009200ff177b82 */ /* 0x000f220000000800 */
[----:B------:R-:W-:Y:S01]  /*98650*/  PRMT R21, R59, 0x7772, RZ ;  /* 0x000077723b157816 */ /* 0x000fe200000000ff */
[----:B------:R-:W-:Y:S01]  /*98660*/  ULDC UR5, c[0x0][0x22c] ;  /* 0x00008b0000057ab9 */ /* 0x000fe20000000800 */
[----:B------:R-:W-:-:S03]  /*98670*/  LEA.HI.X.SX32 R13, R13, R5, 0x1, P6 ;  /* 0x000000050d0d7211 */ /* 0x000fc600030f0eff */
[----:B------:R0:W-:Y:S01]  /*98680*/  @P5 STG.E.U8 desc[UR6][R16.64], R21 ;  /* 0x0000001510005986 */ /* 0x0001e2000c101106 */
[C---:B------:R-:W-:Y:S01]  /*98690*/  IADD3 R14, P5, R18.reuse, R0, RZ ;  /* 0x00000000120e7210 */ /* 0x040fe20007fbe0ff */
[----:B------:R-:W1:Y:S03]  /*986a0*/  LDC R22, c[0x0][0x248] ;  /* 0x00009200ff167b82 */ /* 0x000e660000000800 */
[----:B------:R-:W-:Y:S02]  /*986b0*/  LEA.HI.X.SX32 R15, R18, R5, 0x1, P5 ;  /* 0x00000005120f7211 */ /* 0x000fe400028f0eff */
[----:B------:R-:W-:Y:S02]  /*986c0*/  ISETP.LT.AND P5, PT, R48, UR8, !P0 ;  /* 0x0000000830007c0c */ /* 0x000fe4000c7a1270 */
[----:B--2---:R-:W-:Y:S01]  /*986d0*/  ISETP.LT.AND P1, PT, R250, UR4, !P0 ;  /* 0x00000004fa007c0c */ /* 0x004fe2000c721270 */
[----:B------:R-:W-:Y:S01]  /*986e0*/  ULDC UR4, c[0x0][0x22c] ;  /* 0x00008b0000047ab9 */ /* 0x000fe20000000800 */
[----:B---3--:R-:W-:Y:S01]  /*986f0*/  PRMT R19, R56, 0x7773, RZ ;  /* 0x0000777338137816 */ /* 0x008fe200000000ff */
[----:B0-----:R-:W-:Y:S01]  /*98700*/  IMAD R18, R25, 0x2, R18 ;  /* 0x0000000219127824 */ /* 0x001fe200078e0212 */
[----:B------:R-:W-:Y:S01]  /*98710*/  ISETP.LT.AND P6, PT, R9, UR4, !P0 ;  /* 0x0000000409007c0c */ /* 0x000fe2000c7c1270 */
[----:B------:R-:W-:Y:S01]  /*98720*/  ULDC UR4, c[0x0][0x248] ;  /* 0x0000920000047ab9 */ /* 0x000fe20000000800 */
[----:B------:R-:W2:Y:S01]  /*98730*/  LDL.LU R9, [R1+0x3534] ;  /* 0x0035340001097983 */ /* 0x000ea20000300800 */
[----:B------:R-:W-:Y:S01]  /*98740*/  PRMT R57, R57, 0x7773, RZ ;  /* 0x0000777339397816 */ /* 0x000fe200000000ff */
[----:B------:R-:W0:Y:S01]  /*98750*/  LDC R21, c[0x0][0x248] ;  /* 0x00009200ff157b82 */ /* 0x000e220000000800 */
[----:B------:R-:W-:Y:S01]  /*98760*/  PRMT R17, R58, 0x7773, RZ ;  /* 0x000077733a117816 */ /* 0x000fe200000000ff */
[----:B------:R-:W3:Y:S01]  /*98770*/  LDL.LU R48, [R1+0x3530] ;  /* 0x0035300001307983 */ /* 0x000ee20000300800 */
[----:B------:R-:W-:Y:S01]  /*98780*/  PRMT R59, R59, 0x7773, RZ ;  /* 0x000077733b3b7816 */ /* 0x000fe200000000ff */
[----:B------:R-:W-:-:S02]  /*98790*/  ULDC UR8, c[0x0][0x22c] ;  /* 0x00008b0000087ab9 */ /* 0x000fc40000000800 */
[----:B------:R-:W3:Y:S02]  /*987a0*/  LDL.LU R250, [R1+0xb4] ;  /* 0x0000b40001fa7983 */ /* 0x000ee40000300800 */
[----:B------:R-:W1:Y:S02]  /*987b0*/  LDC R16, c[0x0][0x248] ;  /* 0x00009200ff107b82 */ /* 0x000e640000000800 */
[----:B------:R4:W-:Y:S04]  /*987c0*/  @P4 STG.E.U8 desc[UR6][R12.64], R19 ;  /* 0x000000130c004986 */ /* 0x0009e8000c101106 */
[----:B------:R2:W-:Y:S01]  /*987d0*/  @P3 STG.E.U8 desc[UR6][R14.64], R57 ;  /* 0x000000390e003986 */ /* 0x0005e2000c101106 */
[C---:B------:R-:W-:Y:S01]  /*987e0*/  IADD3 R10, P3, R18.reuse, R0, RZ ;  /* 0x00000000120a7210 */ /* 0x040fe20007f7e0ff */
[----:B------:R-:W1:Y:S03]  /*987f0*/  LDC R25, c[0x0][0x248] ;  /* 0x00009200ff197b82 */ /* 0x000e660000000800 */
[----:B------:R-:W-:Y:S01]  /*98800*/  LEA.HI.X.SX32 R11, R18, R5, 0x1, P3 ;  /* 0x00000005120b7211 */ /* 0x000fe200018f0eff */
[----:B----4-:R-:W-:-:S04]  /*98810*/  IMAD R18, R23, 0x4, R18 ;  /* 0x0000000417127824 */ /* 0x010fc800078e0212 */
[----:B------:R3:W-:Y:S01]  /*98820*/  @P2 STG.E.U8 desc[UR6][R10.64], R17 ;  /* 0x000000110a002986 */ /* 0x0007e2000c101106 */
[----:B------:R-:W4:Y:S01]  /*98830*/  LDC R19, c[0x0][0x248] ;  /* 0x00009200ff137b82 */ /* 0x000f220000000800 */
        /* <DEDUP_REMOVED lines=17> */
[----:B0-----:R-:W-:Y:S01]  /*98950*/  IMAD R18, R21, 0x2, R18 ;  /* 0x0000000215127824 */ /* 0x001fe200078e0212 */
[----:B---3--:R-:W-:Y:S01]  /*98960*/  PRMT R17, R48, 0x7770, RZ ;  /* 0x0000777030117816 */ /* 0x008fe200000000ff */
[----:B------:R-:W3:Y:S01]  /*98970*/  LDL.LU R51, [R1+0x3524] ;  /* 0x0035240001337983 */ /* 0x000ee20000300800 */
[----:B------:R-:W-:Y:S01]  /*98980*/  ULDC UR4, c[0x0][0x22c] ;  /* 0x00008b0000047ab9 */ /* 0x000fe20000000800 */
[----:B----4-:R-:W-:Y:S02]  /*98990*/  IMAD R9, R19, 0x2, R18 ;  /* 0x0000000213097824 */ /* 0x010fe400078e0212 */
[----:B------:R0:W-:Y:S01]  /*989a0*/  @P1 STG.E.U8 desc[UR6][R14.64], R17 ;  /* 0x000000110e001986 */ /* 0x0001e2000c101106 */
[----:B------:R-:W-:-:S04]  /*989b0*/  IADD3 R10, P1, R18, R0, RZ ;  /* 0x00000000120a7210 */ /* 0x000fc80007f3e0ff */
[----:B------:R-:W-:Y:S02]  /*989c0*/  LEA.HI.X.SX32 R11, R18, R5, 0x1, P1 ;  /* 0x00000005120b7211 */ /* 0x000fe400008f0eff */
[----:B-1----:R-:W-:-:S04]  /*989d0*/  IADD3 R12, P1, R9, R0, RZ ;  /* 0x00000000090c7210 */ /* 0x002fc80007f3e0ff */
[----:B------:R-:W-:Y:S02]  /*989e0*/  LEA.HI.X.SX32 R13, R9, R5, 0x1, P1 ;  /* 0x00000005090d7211 */ /* 0x000fe400008f0eff */
[----:B------:R-:W-:Y:S01]  /*989f0*/  ISETP.LT.AND P1, PT, R250, UR4, !P0 ;  /* 0x00000004fa007c0c */ /* 0x000fe2000c721270 */
[----:B------:R-:W-:Y:S01]  /*98a00*/  IMAD R16, R16, 0x2, R9 ;  /* 0x0000000210107824 */ /* 0x000fe200078e0209 */
[----:B------:R-:W4:Y:S01]  /*98a10*/  LDL.LU R250, [R1+0xc0] ;  /* 0x0000c00001fa7983 */ /* 0x000f220000300800 */
[----:B------:R-:W-:-:S03]  /*98a20*/  ULDC UR4, c[0x0][0x22c] ;  /* 0x00008b0000047ab9 */ /* 0x000fc60000000800 */
[----:B------:R-:W4:Y:S04]  /*98a30*/  LDL.LU R245, [R1+0xc4] ;  /* 0x0000c40001f57983 */ /* 0x000f280000300800 */
[----:B------:R-:W4:Y:S01]  /*98a40*/  LDL.LU R246, [R1+0xc8] ;  /* 0x0000c80001f67983 */ /* 0x000f220000300800 */
[----:B------:R-:W-:Y:S02]  /*98a50*/  IMAD R9, R25, 0x2, R16 ;  /* 0x0000000219097824 */ /* 0x000fe400078e0210 */
[----:B------:R-:W1:Y:S02]  /*98a60*/  LDC R25, c[0x0][0x248] ;  /* 0x00009200ff197b82 */ /* 0x000e640000000800 */
[----:B------:R-:W-:-:S06]  /*98a70*/  IMAD R18, R20, 0x2, R9 ;  /* 0x0000000214127824 */ /* 0x000fcc00078e0209 */
[----:B------:R-:W1:Y:S01]  /*98a80*/  LDC R20, c[0x0][0x248] ;  /* 0x00009200ff147b82 */ /* 0x000e620000000800 */
[----:B--2---:R-:W-:-:S05]  /*98a90*/  PRMT R23, R49, 0x7770, RZ ;  /* 0x0000777031177816 */ /* 0x004fca00000000ff */
[----:B------:R2:W-:Y:S01]  /*98aa0*/  @P6 STG.E.U8 desc[UR6][R10.64], R23 ;  /* 0x000000170a006986 */ /* 0x0005e2000c101106 */
[----:B0-----:R-:W-:Y:S02]  /*98ab0*/  IADD3 R14, P6, R16, R0, RZ ;  /* 0x00000000100e7210 */ /* 0x001fe40007fde0ff */
[----:B------:R-:W-:Y:S02]  /*98ac0*/  PRMT R19, R50, 0x7770, RZ ;  /* 0x0000777032137816 */ /* 0x000fe400000000ff */
[----:B------:R-:W-:Y:S02]  /*98ad0*/  LEA.HI.X.SX32 R15, R16, R5, 0x1, P6 ;  /* 0x00000005100f7211 */ /* 0x000fe400030f0eff */
[----:B---3--:R-:W-:Y:S01]  /*98ae0*/  PRMT R21, R51, 0x7770, RZ ;  /* 0x0000777033157816 */ /* 0x008fe200000000ff */
[----:B------:R0:W-:Y:S01]  /*98af0*/  @P5 STG.E.U8 desc[UR6][R12.64], R19 ;  /* 0x000000130c005986 */ /* 0x0001e2000c101106 */
[----:B------:R-:W-:Y:S01]  /*98b00*/  ISETP.LT.AND P5, PT, R252, UR4, !P0 ;  /* 0x00000004fc007c0c */ /* 0x000fe2000c7a1270 */
[----:B------:R-:W-:Y:S01]  /*98b10*/  ULDC UR4, c[0x0][0x22c] ;  /* 0x00008b0000047ab9 */ /* 0x000fe20000000800 */
[----:B--2---:R-:W2:Y:S01]  /*98b20*/  LDC R23, c[0x0][0x248] ;  /* 0x00009200ff177b82 */ /* 0x004ea20000000800 */
[----:B------:R3:W-:Y:S01]  /*98b30*/  @P3 STG.E.U8 desc[UR6][R14.64], R21 ;  /* 0x000000150e003986 */ /* 0x0007e2000c101106 */
[----:B------:R-:W-:Y:S01]  /*98b40*/  ISETP.LT.AND P3, PT, R8, UR4, !P0 ;  /* 0x0000000408007c0c */ /* 0x000fe2000c761270 */
[----:B------:R-:W-:-:S02]  /*98b50*/  ULDC UR4, c[0x0][0x248] ;  /* 0x0000920000047ab9 */ /* 0x000fc40000000800 */
[----:B------:R-:W2:Y:S01]  /*98b60*/  LDL.LU R8, [R1+0x3520] ;  /* 0x0035200001087983 */ /* 0x000ea20000300800 */
[-C--:B------:R-:W-:Y:S02]  /*98b70*/  IADD3 R16, P6, R9, R0.reuse, RZ ;  /* 0x0000000009107210 */ /* 0x080fe40007fde0ff */
[----:B0-----:R-:W-:Y:S01]  /*98b80*/  PRMT R19, R49, 0x7771, RZ ;  /* 0x0000777131137816 */ /* 0x001fe200000000ff */
[----:B------:R-:W2:Y:S01]  /*98b90*/  LDL.LU R252, [R1+0xcc] ;  /* 0x0000cc0001fc7983 */ /* 0x000ea20000300800 */
[-C--:B------:R-:W-:Y:S02]  /*98ba0*/  LEA.HI.X.SX32 R17, R9, R5.reuse, 0x1, P6 ;  /* 0x0000000509117211 */ /* 0x080fe400030f0eff */
[----:B------:R-:W-:Y:S01]  /*98bb0*/  IADD3 R10, P6, R18, R0, RZ ;  /* 0x00000000120a7210 */ /* 0x000fe20007fde0ff */
[----:B---3--:R-:W0:Y:S01]  /*98bc0*/  LDC R21, c[0x0][0x248] ;  /* 0x00009200ff157b82 */ /* 0x008e220000000800 */
[----:B------:R-:W-:Y:S02]  /*98bd0*/  PRMT R9, R48, 0x7771, RZ ;  /* 0x0000777130097816 */ /* 0x000fe400000000ff */
[----:B------:R-:W-:-:S03]  /*98be0*/  LEA.HI.X.SX32 R11, R18, R5, 0x1, P6 ;  /* 0x00000005120b7211 */ /* 0x000fc600030f0eff */
[----:B------:R3:W-:Y:S02]  /*98bf0*/  @P2 STG.E.U8 desc[UR6][R16.64], R9 ;  /* 0x0000000910002986 */ /* 0x0007e4000c101106 */
[----:B------:R-:W1:Y:S02]  /*98c00*/  LDC R14, c[0x0][0x248] ;  /* 0x00009200ff0e7b82 */ /* 0x000e640000000800 */
[----:B------:R2:W-:Y:S01]  /*98c10*/  @P4 STG.E.U8 desc[UR6][R10.64], R19 ;  /* 0x000000130a004986 */ /* 0x0005e2000c101106 */
[----:B----4-:R-:W-:Y:S01]  /*98c20*/  ISETP.LT.AND P4, PT, R250, UR8, !P0 ;  /* 0x00000008fa007c0c */ /* 0x010fe2000c781270 */
[----:B------:R-:W-:Y:S01]  /*98c30*/  IMAD R18, R27, 0x2, R18 ;  /* 0x000000021b127824 */ /* 0x000fe200078e0212 */
[----:B------:R-:W-:Y:S01]  /*98c40*/  PRMT R15, R51, 0x7771, RZ ;  /* 0x00007771330f7816 */ /* 0x000fe200000000ff */
[----:B------:R-:W4:Y:S01]  /*98c50*/  LDL.LU R250, [R1+0xd0] ;  /* 0x0000d00001fa7983 */ /* 0x000f220000300800 */
[----:B------:R-:W-:Y:S01]  /*98c60*/  ULDC UR8, c[0x0][0x22c] ;  /* 0x00008b0000087ab9 */ /* 0x000fe20000000800 */
[----:B------:R-:W4:Y:S01]  /*98c70*/  LDC R27, c[0x0][0x248] ;  /* 0x00009200ff1b7b82 */ /* 0x000f220000000800 */
[----:B------:R-:W-:-:S02]  /*98c80*/  IADD3 R12, P2, R18, R0, RZ ;  /* 0x00000000120c7210 */ /* 0x000fc40007f5e0ff */
[----:B---3--:R-:W-:Y:S02]  /*98c90*/  PRMT R17, R50, 0x7771, RZ ;  /* 0x0000777132117816 */ /* 0x008fe400000000ff */
[----:B------:R-:W-:-:S03]  /*98ca0*/  LEA.HI.X.SX32 R13, R18, R5, 0x1, P2 ;  /* 0x00000005120d7211 */ /* 0x000fc600010f0eff */
[----:B------:R-:W3:Y:S02]  /*98cb0*/  LDC R16, c[0x0][0x248] ;  /* 0x00009200ff107b82 */ /* 0x000ee40000000800 */
[----:B------:R0:W-:Y:S01]  /*98cc0*/  @P1 STG.E.U8 desc[UR6][R12.64], R17 ;  /* 0x000000110c001986 */ /* 0x0001e2000c101106 */
[----:B--2---:R-:W-:Y:S01]  /*98cd0*/  IMAD R18, R23, 0x4, R18 ;  /* 0x0000000417127824 */ /* 0x004fe200078e0212 */
[----:B------:R-:W-:-:S04]  /*98ce0*/  PRMT R19, R49, 0x7772, RZ ;  /* 0x0000777231137816 */ /* 0x000fc800000000ff */
[----:B------:R-:W2:Y:S01]  /*98cf0*/  LDC R23, c[0x0][0x248] ;  /* 0x00009200ff177b82 */ /* 0x000ea20000000800 */
[----:B0-----:R-:W-:-:S04]  /*98d00*/  IMAD R13, R21, 0x2, R18 ;  /* 0x00000002150d7824 */ /* 0x001fc800078e0212 */
[----:B-1----:R-:W-:Y:S01]  /*98d10*/  IMAD R14, R14, 0x2, R13 ;  /* 0x000000020e0e7824 */ /* 0x002fe200078e020d */
[----:B------:R-:W-:Y:S02]  /*98d20*/  PRMT R21, R48, 0x7772, RZ ;  /* 0x0000777230157816 */ /* 0x000fe400000000ff */
[----:B------:R-:W-:Y:S01]  /*98d30*/  PRMT R17, R50, 0x7772, RZ ;  /* 0x0000777232117816 */ /* 0x000fe200000000ff */
[C---:B------:R-:W-:Y:S01]  /*98d40*/  IMAD R9, R8.reuse, UR4, RZ ;  /* 0x0000000408097c24 */ /* 0x040fe2000f8e02ff */
[----:B------:R-:W-:Y:S01]  /*98d50*/  ISETP.LT.AND P6, PT, R8, UR5, !P0 ;  /* 0x0000000508007c0c */ /* 0x000fe2000c7c1270 */
[----:B------:R-:W-:Y:S01]  /*98d60*/  ULDC UR4, c[0x0][0x22c] ;  /* 0x00008b0000047ab9 */ /* 0x000fe20000000800 */
[----:B------:R-:W-:Y:S02]  /*98d70*/  ULDC UR5, c[0x0][0x22c] ;  /* 0x00008b0000057ab9 */ /* 0x000fe40000000800 */
[----:B------:R-:W-:-:S04]  /*98d80*/  IADD3 R8, P1, R9, R0, RZ ;  /* 0x0000000009087210 */ /* 0x000fc80007f3e0ff */
[----:B------:R-:W-:-:S05]  /*98d90*/  LEA.HI.X.SX32 R9, R9, R5, 0x1, P1 ;  /* 0x0000000509097211 */ /* 0x000fca00008f0eff */
[----:B------:R0:W-:Y:S01]  /*98da0*/  @P6 STG.E.U8 desc[UR6][R8.64], R15 ;  /* 0x0000000f08006986 */ /* 0x0001e2000c101106 */
[----:B------:R-:W-:-:S04]  /*98db0*/  IADD3 R10, P6, R18, R0, RZ ;  /* 0x00000000120a7210 */ /* 0x000fc80007fde0ff */
[-C--:B------:R-:W-:Y:S02]  /*98dc0*/  LEA.HI.X.SX32 R11, R18, R5.reuse, 0x1, P6 ;  /* 0x00000005120b7211 */ /* 0x080fe400030f0eff */
[-C--:B------:R-:W-:Y:S02]  /*98dd0*/  IADD3 R12, P6, R13, R0.reuse, RZ ;  /* 0x000000000d0c7210 */ /* 0x080fe40007fde0ff */
[----:B------:R-:W-:Y:S01]  /*98de0*/  ISETP.LT.AND P2, PT, R245, UR4, !P0 ;  /* 0x00000004f5007c0c */ /* 0x000fe2000c741270 */
[----:B------:R-:W-:Y:S01]  /*98df0*/  ULDC UR4, c[0x0][0x22c] ;  /* 0x00008b0000047ab9 */ /* 0x000fe20000000800 */
[-C--:B------:R-:W-:Y:S01]  /*98e00*/  LEA.HI.X.SX32 R13, R13, R5.reuse, 0x1, P6 ;  /* 0x000000050d0d7211 */ /* 0x080fe200030f0eff */
[----:B0-----:R-:W-:Y:S01]  /*98e10*/  IMAD R15, R25, 0x2, R14 ;  /* 0x00000002190f7824 */ /* 0x001fe200078e020e */
[-C--:B------:R-:W-:Y:S01]  /*98e20*/  IADD3 R8, P6, R14, R0.reuse, RZ ;  /* 0x000000000e087210 */ /* 0x080fe20007fde0ff */
[----:B------:R3:W-:Y:S01]  /*98e30*/  @P5 STG.E.U8 desc[UR6][R10.64], R21 ;  /* 0x000000150a005986 */ /* 0x0007e2000c101106 */
[----:B------:R-:W-:Y:S01]  /*98e40*/  ISETP.LT.AND P5, PT, R252, UR4, !P0 ;  /* 0x00000004fc007c0c */ /* 0x000fe2000c7a1270 */
[----:B------:R-:W-:Y:S01]  /*98e50*/  ULDC UR4, c[0x0][0x22c] ;  /* 0x00008b0000047ab9 */ /* 0x000fe20000000800 */
[-C--:B------:R-:W-:Y:S01]  /*98e60*/  LEA.HI.X.SX32 R9, R14, R5.reuse, 0x1, P6 ;  /* 0x000000050e097211 */ /* 0x080fe200030f0eff */
[----:B------:R0:W-:Y:S01]  /*98e70*/  @P3 STG.E.U8 desc[UR6][R12.64], R19 ;  /* 0x000000130c003986 */ /* 0x0001e2000c101106 */
[C---:B------:R-:W-:Y:S01]  /*98e80*/  IADD3 R14, P6, R15.reuse, R0, RZ ;  /* 0x000000000f0e7210 */ /* 0x040fe20007fde0ff */
[----:B------:R-:W1:Y:S01]  /*98e90*/  LDC R25, c[0x0][0x248] ;  /* 0x00009200ff197b82 */ /* 0x000e620000000800 */
[----:B----4-:R-:W-:Y:S01]  /*98ea0*/  ISETP.LT.AND P3, PT, R250, UR4, !P0 ;  /* 0x00000004fa007c0c */ /* 0x010fe2000c761270 */
[----:B------:R-:W-:Y:S01]  /*98eb0*/  ULDC UR4, c[0x0][0x22c] ;  /* 0x00008b0000047ab9 */ /* 0x000fe20000000800 */
[----:B------:R4:W-:Y:S01]  /*98ec0*/  @P4 STG.E.U8 desc[UR6][R8.64], R17 ;  /* 0x0000001108004986 */ /* 0x0009e2000c101106 */
[----:B---3--:R-:W-:Y:S01]  /*98ed0*/  IMAD R10, R16, 0x2, R15 ;  /* 0x00000002100a7824 */ /* 0x008fe200078e020f */
[----:B------:R-:W-:-:S02]  /*98ee0*/  LEA.HI.X.SX32 R15, R15, R5, 0x1, P6 ;  /* 0x000000050f0f7211 */ /* 0x000fc400030f0eff */
[----:B------:R-:W3:Y:S01]  /*98ef0*/  LDL.LU R252, [R1+0xdc] ;  /* 0x0000dc0001fc7983 */ /* 0x000ee20000300800 */
[----:B------:R-:W-:Y:S02]  /*98f00*/  PRMT R21, R51, 0x7772, RZ ;  /* 0x0000777233157816 */ /* 0x000fe400000000ff */
[----:B------:R-:W-:Y:S01]  /*98f10*/  ISETP.LT.AND P4, PT, R4, UR4, !P0 ;  /* 0x0000000404007c0c */ /* 0x000fe2000c781270 */
[----:B------:R-:W-:Y:S01]  /*98f20*/  ULDC UR4, c[0x0][0x22c] ;  /* 0x00008b0000047ab9 */ /* 0x000fe20000000800 */
[----:B------:R-:W3:Y:S04]  /*98f30*/  LDL.LU R4, [R1+0x351c] ;  /* 0x00351c0001047983 */ /* 0x000ee80000300800 */
[----:B------:R-:W3:Y:S04]  /*98f40*/  LDL.LU R245, [R1+0xe0] ;  /* 0x0000e00001f57983 */ /* 0x000ee80000300800 */
[----:B------:R1:W-:Y:S01]  /*98f50*/  @P2 STG.E.U8 desc[UR6][R14.64], R21 ;  /* 0x000000150e002986 */ /* 0x0003e2000c101106 */
[----:B------:R-:W-:Y:S01]  /*98f60*/  ISETP.LT.AND P2, PT, R7, UR4, !P0 ;  /* 0x0000000407007c0c */ /* 0x000fe2000c741270 */
[----:B--2---:R-:W-:Y:S01]  /*98f70*/  IMAD R18, R23, 0x2, R10 ;  /* 0x0000000217127824 */ /* 0x004fe200078e020a */
[-C--:B0-----:R-:W-:Y:S01]  /*98f80*/  IADD3 R12, P6, R10, R0.reuse, RZ ;  /* 0x000000000a0c7210 */ /* 0x081fe20007fde0ff */
[----:B------:R-:W2:Y:S01]  /*98f90*/  LDL.LU R250, [R1+0xe4] ;  /* 0x0000e40001fa7983 */ /* 0x000ea20000300800 */
[----:B------:R-:W-:Y:S01]  /*98fa0*/  ISETP.LT.AND P1, PT, R246, UR5, !P0 ;  /* 0x00000005f6007c0c */ /* 0x000fe2000c721270 */
[----:B------:R-:W-:Y:S01]  /*98fb0*/  ULDC UR5, c[0x0][0x22c] ;  /* 0x00008b0000057ab9 */ /* 0x000fe20000000800 */
[----:B------:R-:W-:Y:S01]  /*98fc0*/  PRMT R19, R48, 0x7773, RZ ;  /* 0x0000777330137816 */ /* 0x000fe200000000ff */
[----:B------:R-:W2:Y:S01]  /*98fd0*/  LDL.LU R7, [R1+0x3518] ;  /* 0x0035180001077983 */ /* 0x000ea20000300800 */
[-C--:B------:R-:W-:Y:S01]  /*98fe0*/  LEA.HI.X.SX32 R13, R10, R5.reuse, 0x1, P6 ;  /* 0x000000050a0d7211 */ /* 0x080fe200030f0eff */
[----:B------:R-:W0:Y:S01]  /*98ff0*/  LDC R23, c[0x0][0x248] ;  /* 0x00009200ff177b82 */ /* 0x000e220000000800 */
[C---:B------:R-:W-:Y:S01]  /*99000*/  IADD3 R16, P6, R18.reuse, R0, RZ ;  /* 0x0000000012107210 */ /* 0x040fe20007fde0ff */
[----:B------:R-:W2:Y:S01]  /*99010*/  LDL.LU R246, [R1+0xe8] ;  /* 0x0000e80001f67983 */ /* 0x000ea20000300800 */
[----:B------:R-:W-:Y:S01]  /*99020*/  PRMT R49, R49, 0x7773, RZ ;  /* 0x0000777331317816 */ /* 0x000fe200000000ff */
[----:B------:R-:W-:Y:S01]  /*99030*/  ULDC UR4, c[0x0][0x248] ;  /* 0x0000920000047ab9 */ /* 0x000fe20000000800 */
[----:B----4-:R-:W-:Y:S01]  /*99040*/  LEA.HI.X.SX32 R17, R18, R5, 0x1, P6 ;  /* 0x0000000512117211 */ /* 0x010fe200030f0eff */
[----:B-1----:R-:W-:-:S02]  /*99050*/  IMAD R18, R25, 0x2, R18 ;  /* 0x0000000219127824 */ /* 0x002fc400078e0212 */
[----:B------:R1:W-:Y:S01]  /*99060*/  @P1 STG.E.U8 desc[UR6][R12.64], R19 ;  /* 0x000000130c001986 */ /* 0x0003e2000c101106 */
[----:B------:R-:W4:Y:S02]  /*99070*/  LDC R21, c[0x0][0x248] ;  /* 0x00009200ff157b82 */ /* 0x000f240000000800 */
[----:B------:R-:W-:-:S04]  /*99080*/  IADD3 R14, P1, R18, R0, RZ ;  /* 0x00000000120e7210 */ /* 0x000fc80007f3e0ff */
[----:B------:R-:W-:Y:S01]  /*99090*/  LEA.HI.X.SX32 R15, R18, R5, 0x1, P1 ;  /* 0x00000005120f7211 */ /* 0x000fe200008f0eff */
[----:B------:R-:W-:Y:S01]  /*990a0*/  @P5 STG.E.U8 desc[UR6][R16.64], R49 ;  /* 0x0000003110005986 */ /* 0x000fe2000c101106 */
[----:B-1----:R-:W-:-:S05]  /*990b0*/  PRMT R19, R50, 0x7773, RZ ;  /* 0x0000777332137816 */ /* 0x002fca00000000ff */
[----:B------:R-:W-:Y:S01]  /*990c0*/  @P3 STG.E.U8 desc[UR6][R14.64], R19 ;  /* 0x000000130e003986 */ /* 0x000fe2000c101106 */
[----:B---3--:R-:W-:-:S03]  /*990d0*/  ISETP.LT.AND P1, PT, R252, UR8, !P0 ;  /* 0x00000008fc007c0c */ /* 0x008fc6000c721270 */
[----:B------:R4:W1:Y:S01]  /*990e0*/  LDS.128 R8, [R4] ;  /* 0x0000000004087984 */ /* 0x0008620000000c00 */
[----:B--2---:R-:W-:-:S03]  /*990f0*/  ISETP.LT.AND P6, PT, R7, UR5, !P0 ;  /* 0x0000000507007c0c */ /* 0x004fc6000c7c1270 */
[----:B------:R-:W2:Y:S01]  /*99100*/  LDL.LU R252, [R1+0xec] ;  /* 0x0000ec0001fc7983 */ /* 0x000ea20000300800 */
[----:B------:R-:W-:Y:S01]  /*99110*/  ULDC UR5, c[0x0][0x22c] ;  /* 0x00008b0000057ab9 */ /* 0x000fe20000000800 */
[----:B------:R-:W-:Y:S01]  /*99120*/  PRMT R51, R51, 0x7773, RZ ;  /* 0x0000777333337816 */ /* 0x000fe200000000ff */
[----:B0-----:R-:W-:Y:S01]  /*99130*/  IMAD R18, R23, 0x4, R18 ;  /* 0x0000000417127824 */ /* 0x001fe200078e0212 */
[----:B------:R-:W-:Y:S01]  /*99140*/  ISETP.LT.AND P3, PT, R250, UR5, !P0 ;  /* 0x00000005fa007c0c */ /* 0x000fe2000c761270 */
[----:B------:R-:W-:Y:S01]  /*99150*/  IMAD R7, R7, UR4, RZ ;  /* 0x0000000407077c24 */ /* 0x000fe2000f8e02ff */
[----:B------:R-:W3:Y:S01]  /*99160*/  LDL.LU R250, [R1+0xf0] ;  /* 0x0000f00001fa7983 */ /* 0x000ee20000300800 */
[----:B----4-:R-:W-:Y:S01]  /*99170*/  IMAD R4, R21, 0x2, R18 ;  /* 0x0000000215047824 */ /* 0x010fe200078e0212 */
[----:B------:R-:W-:Y:S01]  /*99180*/  ULDC UR4, c[0x0][0x22c] ;  /* 0x00008b0000047ab9 */ /* 0x000fe20000000800 */
[----:B------:R-:W-:Y:S01]  /*99190*/  ULDC UR5, c[0x0][0x22c] ;  /* 0x00008b0000057ab9 */ /* 0x000fe20000000800 */
[----:B------:R-:W-:Y:S01]  /*991a0*/  IADD3 R12, P5, R7, R0, RZ ;  /* 0x00000000070c7210 */ /* 0x000fe20007fbe0ff */
[----:B------:R-:W-:-:S03]  /*991b0*/  ULDC UR8, c[0x0][0x22c] ;  /* 0x00008b0000087ab9 */ /* 0x000fc60000000800 */
[----:B------:R-:W-:-:S05]  /*991c0*/  LEA.HI.X.SX32 R13, R7, R5, 0x1, P5 ;  /* 0x00000005070d7211 */ /* 0x000fca00028f0eff */
[----:B------:R0:W-:Y:S01]  /*991d0*/  @P6 STG.E.U8 desc[UR6][R12.64], R51 ;  /* 0x000000330c006986 */ /* 0x0001e2000c101106 */
[-C--:B------:R-:W-:Y:S01]  /*991e0*/  IADD3 R16, P6, R18, R0.reuse, RZ ;  /* 0x0000000012107210 */ /* 0x080fe20007fde0ff */
[----:B------:R-:W-:Y:S01]  /*991f0*/  IMAD R7, R27, 0x2, R4 ;  /* 0x000000021b077824 */ /* 0x000fe200078e0204 */
[----:B-1----:R-:W-:Y:S01]  /*99200*/  PRMT R25, R8, 0x7770, RZ ;  /* 0x0000777008197816 */ /* 0x002fe200000000ff */
[----:B------:R-:W1:Y:S01]  /*99210*/  LDC R27, c[0x0][0x248] ;  /* 0x00009200ff1b7b82 */ /* 0x000e620000000800 */
[----:B------:R-:W-:Y:S02]  /*99220*/  LEA.HI.X.SX32 R17, R18, R5, 0x1, P6 ;  /* 0x0000000512117211 */ /* 0x000fe400030f0eff */
[----:B------:R-:W-:-:S04]  /*99230*/  IADD3 R14, P6, R4, R0, RZ ;  /* 0x00000000040e7210 */ /* 0x000fc80007fde0ff */
[-C--:B------:R-:W-:Y:S01]  /*99240*/  LEA.HI.X.SX32 R15, R4, R5.reuse, 0x1, P6 ;  /* 0x00000005040f7211 */ /* 0x080fe200030f0eff */
[----:B------:R-:W-:Y:S01]  /*99250*/  IMAD R4, R20, 0x2, R7 ;  /* 0x0000000214047824 */ /* 0x000fe200078e0207 */
[-C--:B0-----:R-:W-:Y:S02]  /*99260*/  IADD3 R12, P6, R7, R0.reuse, RZ ;  /* 0x00000000070c7210 */ /* 0x081fe40007fde0ff */
[----:B------:R-:W-:Y:S01]  /*99270*/  ISETP.LT.AND P5, PT, R245, UR4, !P0 ;  /* 0x00000004f5007c0c */ /* 0x000fe2000c7a1270 */
[----:B------:R-:W-:Y:S01]  /*99280*/  ULDC UR4, c[0x0][0x22c] ;  /* 0x00008b0000047ab9 */ /* 0x000fe20000000800 */
[-C--:B------:R-:W-:Y:S02]  /*99290*/  LEA.HI.X.SX32 R13, R7, R5.reuse, 0x1, P6 ;  /* 0x00000005070d7211 */ /* 0x080fe400030f0eff */
[----:B------:R-:W-:Y:S01]  /*992a0*/  PRMT R23, R9, 0x7770, RZ ;  /* 0x0000777009177816 */ /* 0x000fe200000000ff */
[----:B------:R-:W-:Y:S01]  /*992b0*/  @P4 STG.E.U8 desc[UR6][R16.64], R25 ;  /* 0x0000001910004986 */ /* 0x000fe2000c101106 */
[-C--:B------:R-:W-:Y:S01]  /*992c0*/  IADD3 R18, P6, R4, R0.reuse, RZ ;  /* 0x0000000004127210 */ /* 0x080fe20007fde0ff */
[----:B------:R-:W0:Y:S01]  /*992d0*/  LDC R20, c[0x0][0x248] ;  /* 0x00009200ff147b82 */ /* 0x000e220000000800 */
[----:B------:R-:W-:Y:S01]  /*992e0*/  ISETP.LT.AND P4, PT, R246, UR4, !P0 ;  /* 0x00000004f6007c0c */ /* 0x000fe2000c781270 */
[----:B------:R-:W-:Y:S01]  /*992f0*/  ULDC UR4, c[0x0][0x22c] ;  /* 0x00008b0000047ab9 */ /* 0x000fe20000000800 */
[----:B------:R-:W-:Y:S01]  /*99300*/  LEA.HI.X.SX32 R19, R4, R5, 0x1, P6 ;  /* 0x0000000504137211 */ /* 0x000fe200030f0eff */
[----:B------:R-:W-:Y:S01]  /*99310*/  IMAD R4, R29, 0x2, R4 ;  /* 0x000000021d047824 */ /* 0x000fe200078e0204 */
[----:B------:R-:W-:Y:S01]  /*99320*/  PRMT R21, R10, 0x7770, RZ ;  /* 0x000077700a157816 */ /* 0x000fe200000000ff */
[----:B------:R4:W-:Y:S04]  /*99330*/  @P2 STG.E.U8 desc[UR6][R14.64], R23 ;  /* 0x000000170e002986 */ /* 0x0009e8000c101106 */
[----:B------:R1:W-:Y:S04]  /*99340*/  @P1 STG.E.U8 desc[UR6][R12.64], R21 ;  /* 0x000000150c001986 */ /* 0x0003e8000c101106 */
[----:B------:R-:W3:Y:S01]  /*99350*/  LDL.LU R246, [R1+0xf8] ;  /* 0x0000f80001f67983 */ /* 0x000ee20000300800 */
[----:B----4-:R-:W-:-:S04]  /*99360*/  IADD3 R14, P6, R4, R0, RZ ;  /* 0x00000000040e7210 */ /* 0x010fc80007fde0ff */
[----:B------:R-:W-:Y:S02]  /*99370*/  LEA.HI.X.SX32 R15, R4, R5, 0x1, P6 ;  /* 0x00000005040f7211 */ /* 0x000fe400030f0eff */
[----:B--2---:R-:W-:Y:S01]  /*99380*/  ISETP.LT.AND P2, PT, R252, UR4, !P0 ;  /* 0x00000004fc007c0c */ /* 0x004fe2000c741270 */
[----:B------:R-:W-:Y:S01]  /*99390*/  ULDC UR4, c[0x0][0x22c] ;  /* 0x00008b0000047ab9 */ /* 0x000fe20000000800 */
[----:B------:R-:W2:Y:S01]  /*993a0*/  LDL.LU R252, [R1+0xfc] ;  /* 0x0000fc0001fc7983 */ /* 0x000ea20000300800 */
[----:B---3--:R-:W-:Y:S01]  /*993b0*/  ISETP.LT.AND P1, PT, R250, UR4, !P0 ;  /* 0x00000004fa007c0c */ /* 0x008fe2000c721270 */
[----:B------:R-:W-:Y:S02]  /*993c0*/  ULDC UR4, c[0x0][0x22c] ;  /* 0x00008b0000047ab9 */ /* 0x000fe40000000800 */
[----:B------:R-:W3:Y:S01]  /*993d0*/  LDL.LU R250, [R1+0x4] ;  /* 0x0000040001fa7983 */ /* 0x000ee20000300800 */
[----:B------:R-:W-:Y:S01]  /*993e0*/  ISETP.LT.AND P6, PT, R6, UR4, !P0 ;  /* 0x0000000406007c0c */ /* 0x000fe2000c7c1270 */
[----:B------:R-:W-:Y:S01]  /*993f0*/  IMAD R7, R31, 0x2, R4 ;  /* 0x000000021f077824 */ /* 0x000fe200078e0204 */
[----:B------:R-:W-:Y:S01]  /*99400*/  PRMT R17, R11, 0x7770, RZ ;  /* 0x000077700b117816 */ /* 0x000fe200000000ff */
[----:B------:R-:W4:Y:S01]  /*99410*/  LDL.LU R6, [R1+0x3514] ;  /* 0x0035140001067983 */ /* 0x000f220000300800 */
[----:B------:R-:W-:Y:S01]  /*99420*/  PRMT R25, R8, 0x7771, RZ ;  /* 0x0000777108197816 */ /* 0x000fe200000000ff */
[----:B------:R-:W-:-:S02]  /*99430*/  ULDC UR4, c[0x0][0x248] ;  /* 0x0000920000047ab9 */ /* 0x000fc40000000800 */
[----:B------:R0:W-:Y:S01]  /*99440*/  @P5 STG.E.U8 desc[UR6][R18.64], R17 ;  /* 0x0000001112005986 */ /* 0x0001e2000c101106 */
[----:B-1----:R-:W-:-:S04]  /*99450*/  IADD3 R12, P5, R7, R0, RZ ;  /* 0x00000000070c7210 */ /* 0x002fc80007fbe0ff */
[-C--:B------:R-:W-:Y:S01]  /*99460*/  LEA.HI.X.SX32 R13, R7, R5.reuse, 0x1, P5 ;  /* 0x00000005070d7211 */ /* 0x080fe200028f0eff */
[----:B0-----:R-:W-:Y:S01]  /*99470*/  IMAD R7, R20, 0x2, R7 ;  /* 0x0000000214077824 */ /* 0x001fe200078e0207 */
[----:B------:R0:W-:Y:S01]  /*99480*/  @P3 STG.E.U8 desc[UR6][R14.64], R25 ;  /* 0x000000190e003986 */ /* 0x0001e2000c101106 */
[----:B------:R-:W-:Y:S01]  /*99490*/  PRMT R23, R9, 0x7771, RZ ;  /* 0x0000777109177816 */ /* 0x000fe200000000ff */
[----:B------:R-:W1:Y:S02]  /*994a0*/  LDC R20, c[0x0][0x248] ;  /* 0x00009200ff147b82 */ /* 0x000e640000000800 */
[C---:B------:R-:W-:Y:S02]  /*994b0*/  IADD3 R16, P3, R7.reuse, R0, RZ ;  /* 0x0000000007107210 */ /* 0x040fe40007f7e0ff */
[----:B------:R-:W-:Y:S02]  /*994c0*/  PRMT R21, R10, 0x7771, RZ ;  /* 0x000077710a157816 */ /* 0x000fe400000000ff */
[----:B------:R-:W-:Y:S01]  /*994d0*/  LEA.HI.X.SX32 R17, R7, R5, 0x1, P3 ;  /* 0x0000000507117211 */ /* 0x000fe200018f0eff */
[----:B------:R0:W-:Y:S01]  /*994e0*/  @P4 STG.E.U8 desc[UR6][R12.64], R23 ;  /* 0x000000170c004986 */ /* 0x0001e2000c101106 */
[----:B------:R-:W-:Y:S01]  /*994f0*/  PRMT R19, R11, 0x7771, RZ ;  /* 0x000077710b137816 */ /* 0x000fe200000000ff */
[----:B------:R-:W1:Y:S02]  /*99500*/  LDC R18, c[0x0][0x248] ;  /* 0x00009200ff127b82 */ /* 0x000e640000000800 */
[----:B------:R4:W-:Y:S01]  /*99510*/  @P2 STG.E.U8 desc[UR6][R16.64], R21 ;  /* 0x0000001510002986 */ /* 0x0009e2000c101106 */
[----:B0-----:R-:W-:-:S05]  /*99520*/  IMAD R14, R22, 0x4, R7 ;  /* 0x00000004160e7824 */ /* 0x001fca00078e0207 */
[----:B------:R-:W0:Y:S08]  /*99530*/  LDC R25, c[0x0][0x248] ;  /* 0x00009200ff197b82 */ /* 0x000e300000000800 */
[----:B------:R-:W1:Y:S01]  /*99540*/  LDC R23, c[0x0][0x248] ;  /* 0x00009200ff177b82 */ /* 0x000e620000000800 */
[C---:B----4-:R-:W-:Y:S01]  /*99550*/  IMAD R4, R6.reuse, UR4, RZ ;  /* 0x0000000406047c24 */ /* 0x050fe2000f8e02ff */
[----:B------:R-:W-:Y:S01]  /*99560*/  ISETP.LT.AND P3, PT, R6, UR5, !P0 ;  /* 0x0000000506007c0c */ /* 0x000fe2000c761270 */
[----:B------:R-:W-:Y:S01]  /*99570*/  ULDC UR4, c[0x0][0x22c] ;  /* 0x00008b0000047ab9 */ /* 0x000fe20000000800 */
[----:B------:R-:W-:-:S04]  /*99580*/  PRMT R17, R8, 0x7772, RZ ;  /* 0x0000777208117816 */ /* 0x000fc800000000ff */
[----:B------:R-:W4:Y:S01]  /*99590*/  LDC R16, c[0x0][0x248] ;  /* 0x00009200ff107b82 */ /* 0x000f220000000800 */
[----:B------:R-:W-:Y:S01]  /*995a0*/  IADD3 R6, P2, R4, R0, RZ ;  /* 0x0000000004067210 */ /* 0x000fe20007f5e0ff */
[----:B------:R-:W-:-:S03]  /*995b0*/  ULDC UR5, c[0x0][0x22c] ;  /* 0x00008b0000057ab9 */ /* 0x000fc60000000800 */
[-C--:B------:R-:W-:Y:S02]  /*995c0*/  LEA.HI.X.SX32 R7, R4, R5.reuse, 0x1, P2 ;  /* 0x0000000504077211 */ /* 0x080fe400010f0eff */
[----:B--2---:R-:W-:Y:S01]  /*995d0*/  ISETP.LT.AND P4, PT, R252, UR4, !P0 ;  /* 0x00000004fc007c0c */ /* 0x004fe2000c781270 */
[----:B------:R-:W-:Y:S01]  /*995e0*/  ULDC UR4, c[0x0][0x22c] ;  /* 0x00008b0000047ab9 */ /* 0x000fe20000000800 */
[----:B------:R-:W-:Y:S01]  /*995f0*/  IADD3 R12, P2, R14, R0, RZ ;  /* 0x000000000e0c7210 */ /* 0x000fe20007f5e0ff */
[----:B------:R2:W-:Y:S01]  /*99600*/  @P3 STG.E.U8 desc[UR6][R6.64], R19 ;  /* 0x0000001306003986 */ /* 0x0005e2000c101106 */
[----:B---3--:R-:W-:Y:S01]  /*99610*/  ISETP.LT.AND P3, PT, R250, UR4, !P0 ;  /* 0x00000004fa007c0c */ /* 0x008fe2000c761270 */
[----:B------:R-:W-:Y:S01]  /*99620*/  ULDC UR4, c[0x0][0x22c] ;  /* 0x00008b0000047ab9 */ /* 0x000fe20000000800 */
[----:B------:R-:W-:Y:S02]  /*99630*/  LEA.HI.X.SX32 R13, R14, R5, 0x1, P2 ;  /* 0x000000050e0d7211 */ /* 0x000fe400010f0eff */
[----:B------:R-:W-:Y:S01]  /*99640*/  ISETP.LT.AND P2, PT, R2, UR4, !P0 ;  /* 0x0000000402007c0c */ /* 0x000fe2000c741270 */
[----:B------:R-:W-:Y:S01]  /*99650*/  IMAD R4, R27, 0x2, R14 ;  /* 0x000000021b047824 */ /* 0x000fe200078e020e */
[----:B------:R-:W3:Y:S01]  /*99660*/  LDL.LU R2, [R1+0x3510] ;  /* 0x0035100001027983 */ /* 0x000ee20000300800 */
[----:B------:R-:W-:-:S03]  /*99670*/  ULDC UR4, c[0x0][0x22c] ;  /* 0x00008b0000047ab9 */ /* 0x000fc60000000800 */
[----:B------:R0:W-:Y:S01]  /*99680*/  @P1 STG.E.U8 desc[UR6][R12.64], R17 ;  /* 0x000000110c001986 */ /* 0x0001e2000c101106 */
[CC--:B------:R-:W-:Y:S02]  /*99690*/  IADD3 R14, P1, R4.reuse, R0.reuse, RZ ;  /* 0x00000000040e7210 */ /* 0x0c0fe40007f3e0ff */
[----:B--2---:R-:W-:Y:S02]  /*996a0*/  PRMT R19, R9, 0x7772, RZ ;  /* 0x0000777209137816 */ /* 0x004fe400000000ff */
[----:B------:R-:W-:Y:S01]  /*996b0*/  LEA.HI.X.SX32 R15, R4, R5, 0x1, P1 ;  /* 0x00000005040f7211 */ /* 0x000fe200008f0eff */
[----:B-1----:R-:W-:Y:S01]  /*996c0*/  IMAD R4, R23, 0x2, R4 ;  /* 0x0000000217047824 */ /* 0x002fe200078e0204 */
[----:B------:R-:W-:Y:S01]  /*996d0*/  ISETP.LT.AND P1, PT, R3, UR4, !P0 ;  /* 0x0000000403007c0c */ /* 0x000fe2000c721270 */
[----:B------:R-:W-:Y:S02]  /*996e0*/  ULDC UR4, c[0x0][0x248] ;  /* 0x0000920000047ab9 */ /* 0x000fe40000000800 */
[----:B------:R1:W-:Y:S01]  /*996f0*/  @P6 STG.E.U8 desc[UR6][R14.64], R19 ;  /* 0x000000130e006986 */ /* 0x0003e2000c101106 */
[----:B------:R-:W-:Y:S01]  /*99700*/  IADD3 R6, P6, R4, R0, RZ ;  /* 0x0000000004067210 */ /* 0x000fe20007fde0ff */
[----:B0-----:R-:W-:-:S03]  /*99710*/  IMAD R3, R25, 0x2, R4 ;  /* 0x0000000219037824 */ /* 0x001fc600078e0204 */
[-C--:B------:R-:W-:Y:S02]  /*99720*/  LEA.HI.X.SX32 R7, R4, R5.reuse, 0x1, P6 ;  /* 0x0000000504077211 */ /* 0x080fe400030f0eff */
[C---:B------:R-:W-:Y:S02]  /*99730*/  IADD3 R12, P6, R3.reuse, R0, RZ ;  /* 0x00000000030c7210 */ /* 0x040fe40007fde0ff */
[----:B------:R-:W-:Y:S02]  /*99740*/  ISETP.LT.AND P5, PT, R246, UR8, !P0 ;  /* 0x00000008f6007c0c */ /* 0x000fe4000c7a1270 */
[----:B------:R-:W-:Y:S01]  /*99750*/  LEA.HI.X.SX32 R13, R3, R5, 0x1, P6 ;  /* 0x00000005030d7211 */ /* 0x000fe200030f0eff */
[----:B----4-:R-:W-:Y:S01]  /*99760*/  IMAD R3, R16, 0x2, R3 ;  /* 0x0000000210037824 */ /* 0x010fe200078e0203 */
[----:B------:R-:W-:-:S03]  /*99770*/  PRMT R27, R10, 0x7772, RZ ;  /* 0x000077720a1b7816 */ /* 0x000fc600000000ff */
[----:B-1----:R-:W-:Y:S01]  /*99780*/  IMAD R15, R18, 0x2, R3 ;  /* 0x00000002120f7824 */ /* 0x002fe200078e0203 */
[----:B------:R-:W-:-:S03]  /*99790*/  PRMT R25, R11, 0x7772, RZ ;  /* 0x000077720b197816 */ /* 0x000fc600000000ff */
[----:B------:R-:W-:Y:S01]  /*997a0*/  IMAD R16, R20, 0x2, R15 ;  /* 0x0000000214107824 */ /* 0x000fe200078e020f */
[----:B------:R-:W-:Y:S01]  /*997b0*/  PRMT R23, R8, 0x7773, RZ ;  /* 0x0000777308177816 */ /* 0x000fe200000000ff */
[----:B------:R0:W-:Y:S01]  /*997c0*/  @P5 STG.E.U8 desc[UR6][R6.64], R27 ;  /* 0x0000001b06005986 */ /* 0x0001e2000c101106 */
[----:B------:R-:W-:-:S03]  /*997d0*/  IADD3 R8, P5, R15, R0, RZ ;  /* 0x000000000f087210 */ /* 0x000fc60007fbe0ff */
[----:B------:R0:W-:Y:S01]  /*997e0*/  @P4 STG.E.U8 desc[UR6][R12.64], R25 ;  /* 0x000000190c004986 */ /* 0x0001e2000c101106 */
[----:B------:R-:W-:Y:S02]  /*997f0*/  PRMT R21, R9, 0x7773, RZ ;  /* 0x0000777309157816 */ /* 0x000fe400000000ff */
[----:B------:R-:W-:Y:S02]  /*99800*/  LEA.HI.X.SX32 R9, R15, R5, 0x1, P5 ;  /* 0x000000050f097211 */ /* 0x000fe400028f0eff */
[----:B------:R-:W-:Y:S02]  /*99810*/  PRMT R19, R10, 0x7773, RZ ;  /* 0x000077730a137816 */ /* 0x000fe400000000ff */
[----:B------:R-:W-:Y:S02]  /*99820*/  PRMT R11, R11, 0x7773, RZ ;  /* 0x000077730b0b7816 */ /* 0x000fe400000000ff */
[C---:B---3--:R-:W-:Y:S01]  /*99830*/  ISETP.LT.AND P0, PT, R2.reuse, UR5, !P0 ;  /* 0x0000000502007c0c */ /* 0x048fe2000c701270 */
[----:B------:R-:W-:Y:S01]  /*99840*/  IMAD R17, R2, UR4, RZ ;  /* 0x0000000402117c24 */ /* 0x000fe2000f8e02ff */
[----:B------:R-:W-:-:S04]  /*99850*/  IADD3 R2, P6, R3, R0, RZ ;  /* 0x0000000003027210 */ /* 0x000fc80007fde0ff */
[-C--:B------:R-:W-:Y:S02]  /*99860*/  IADD3 R14, P4, R17, R0.reuse, RZ ;  /* 0x00000000110e7210 */ /* 0x080fe40007f9e0ff */
[-C--:B------:R-:W-:Y:S02]  /*99870*/  LEA.HI.X.SX32 R3, R3, R5.reuse, 0x1, P6 ;  /* 0x0000000503037211 */ /* 0x080fe400030f0eff */
[C---:B------:R-:W-:Y:S02]  /*99880*/  IADD3 R4, P6, R16.reuse, R0, RZ ;  /* 0x0000000010047210 */ /* 0x040fe40007fde0ff */
[-C--:B------:R-:W-:Y:S02]  /*99890*/  LEA.HI.X.SX32 R15, R17, R5.reuse, 0x1, P4 ;  /* 0x00000005110f7211 */ /* 0x080fe400020f0eff */
[----:B------:R-:W-:Y:S01]  /*998a0*/  LEA.HI.X.SX32 R5, R16, R5, 0x1, P6 ;  /* 0x0000000510057211 */ /* 0x000fe200030f0eff */
[----:B------:R0:W-:Y:S04]  /*998b0*/  @P3 STG.E.U8 desc[UR6][R2.64], R23 ;  /* 0x0000001702003986 */ /* 0x0001e8000c101106 */
[----:B------:R0:W-:Y:S04]  /*998c0*/  @P2 STG.E.U8 desc[UR6][R8.64], R21 ;  /* 0x0000001508002986 */ /* 0x0001e8000c101106 */
[----:B------:R0:W-:Y:S01]  /*998d0*/  @P1 STG.E.U8 desc[UR6][R4.64], R19 ;  /* 0x0000001304001986 */ /* 0x0001e2000c101106 */
[----:B------:R-:W-:Y:S05]  /*998e0*/  @!P0 EXIT ;  /* 0x000000000000894d */ /* 0x000fea0003800000 */
[----:B------:R-:W-:Y:S01]  /*998f0*/  STG.E.U8 desc[UR6][R14.64], R11 ;  /* 0x0000000b0e007986 */ /* 0x000fe2000c101106 */
[----:B------:R-:W-:Y:S05]  /*99900*/  EXIT ;  /* 0x000000000000794d */ /* 0x000fea0003800000 */
.L_x_3:
[----:B------:R-:W-:-:S00]  /*99910*/  BRA `(.L_x_3) ;  /* 0xfffffffc00fc7947 */ /* 0x000fc0000383ffff */
[----:B------:R-:W-:-:S00]  /*99920*/  NOP ;  /* 0x0000000000007918 */ /* 0x000fc00000000000 */
        /* <DEDUP_REMOVED lines=13> */
.L_x_4:


//--------------------- .nv.shared.matmul_kernel  --------------------------
	.section	.nv.shared.matmul_kernel,"aw",@nobits
	.sectionflags	@""
	.align	16
	.zero		1024


//--------------------- .nv.shared.reserved.0     --------------------------
	.section	.nv.shared.reserved.0,"aw",@nobits
	.weak		__nv_reservedSMEM_offset_0_alias
	.size		__nv_reservedSMEM_offset_0_alias, 0, 0
	.other		__nv_reservedSMEM_offset_0_alias,@"STO_CUDA_RESERVED_SHARED STV_DEFAULT"
__nv_reservedSMEM_offset_0_alias:
	.zero		0


//--------------------- .nv.constant0.matmul_kernel --------------------------
	.section	.nv.constant0.matmul_kernel,"a",@progbits
	.sectionflags	@""
	.align	4
.nv.constant0.matmul_kernel:
	.zero		608


//--------------------- SYMBOLS --------------------------

	.type		.nv.reservedSmem.offset0,@object
	.size		.nv.reservedSmem.offset0,0x4
